// auto-generated by cutlass_sweep.epilogue — config: {"arch": "sm_90", "cluster_m": 2, "cluster_n": 1, "dtype": "bf16", "fusion": "gelu", "tile_k": 64, "tile_m": 256, "tile_n": 128}
#include "cutlass/cutlass.h"
#include "cutlass/gemm/collective/collective_builder.hpp"
#include "cutlass/gemm/device/gemm_universal_adapter.h"
#include "cutlass/gemm/kernel/gemm_universal.hpp"
#include "cutlass/epilogue/collective/collective_builder.hpp"
#include "cutlass/epilogue/fusion/operations.hpp"
#include "cutlass/epilogue/thread/activation.h"

using Elem = cutlass::bfloat16_t;
using Acc  = float;
using TileShape    = cute::Shape<cute::_256, cute::_128, cute::_64>;
using ClusterShape = cute::Shape<cute::_2, cute::_1, cute::_1>;
using FusionOp     = cutlass::epilogue::fusion::LinCombEltAct<cutlass::epilogue::thread::GELU, Elem, Acc>;

using CollectiveEpilogue = typename cutlass::epilogue::collective::CollectiveBuilder<
    cutlass::arch::Sm90, cutlass::arch::OpClassTensorOp,
    TileShape, ClusterShape,
    cutlass::epilogue::collective::EpilogueTileAuto,
    Acc, Acc,
    Elem, cutlass::layout::RowMajor, 128 / cutlass::sizeof_bits<Elem>::value,
    Elem, cutlass::layout::RowMajor, 128 / cutlass::sizeof_bits<Elem>::value,
    cutlass::epilogue::TmaWarpSpecializedCooperative,
    FusionOp
  >::CollectiveOp;

using CollectiveMainloop = typename cutlass::gemm::collective::CollectiveBuilder<
    cutlass::arch::Sm90, cutlass::arch::OpClassTensorOp,
    Elem, cutlass::layout::RowMajor, 128 / cutlass::sizeof_bits<Elem>::value,
    Elem, cutlass::layout::ColumnMajor, 128 / cutlass::sizeof_bits<Elem>::value,
    Acc,
    TileShape, ClusterShape,
    cutlass::gemm::collective::StageCountAutoCarveout<
        static_cast<int>(sizeof(typename CollectiveEpilogue::SharedStorage))>,
    cutlass::gemm::KernelTmaWarpSpecializedCooperative
  >::CollectiveOp;

using GemmKernel = cutlass::gemm::kernel::GemmUniversal<
    cute::Shape<int,int,int,int>, CollectiveMainloop, CollectiveEpilogue>;
using Gemm = cutlass::gemm::device::GemmUniversalAdapter<GemmKernel>;

auto* _anchor = &cutlass::device_kernel<GemmKernel>;


// ===== COMPILED SASS (sm_90a) =====

	.target	sm_90a

	.elftype	@"ET_EXEC"


//--------------------- .note.nv.tkinfo           --------------------------
	.section	.note.nv.tkinfo,"",@"SHT_NOTE"
	.sectionflags	@"SHF_NOTE_NV_TKINFO"
	.tkinfo
        /*0018*/ 	.word	0x00000002
        /*0030*/ 	.string	""
        /*0030*/ 	.string	"ptxas"
        /*0030*/ 	.string	"Cuda compilation tools, release 13.0, V13.0.88"
        /*0030*/ 	.string	"Build cuda_13.0.r13.0/compiler.36424714_0"
        /*0030*/ 	.string	"-arch sm_90a -m 64 "



//--------------------- .note.nv.cuinfo           --------------------------
	.section	.note.nv.cuinfo,"",@"SHT_NOTE"
	.sectionflags	@"SHF_NOTE_NV_CUINFO"
        /*0018*/ 	.short	0x0002
        /*001a*/ 	.short	0x005a
        /*001c*/ 	.short	0x0082
	.zero		2


//--------------------- .nv.info                  --------------------------
	.section	.nv.info,"",@"SHT_CUDA_INFO"
	.align	4


	//----- nvinfo : EIATTR_REGCOUNT
	.align		4
        /*0000*/ 	.byte	0x04, 0x2f
        /*0002*/ 	.short	(.L_18 - .L_17)
	.align		4
.L_17:
        /*0004*/ 	.word	index@(_ZN7cutlass13device_kernelINS_4gemm6kernel13GemmUniversalIN4cute5tupleIJiiiiEEENS1_10collective13CollectiveMmaINS1_34MainloopSm90TmaGmmaWarpSpecializedILi4ENS5_IJNS4_1CILi2EEENSA_ILi1EEESC_EEENS1_35KernelTmaWarpSpecializedCooperativeEEENS5_IJNSA_ILi256EEENSA_ILi128EEENSA_ILi64EEEEEENS_10bfloat16_tENS5_IJlSC_lEEESK_SL_NS4_8TiledMMAINS4_8MMA_AtomIJNS4_4SM904GMMA28MMA_64x128x16_F32BF16BF16_SSILNSP_5MajorE0ELSR_0ELNSP_7ScaleInE1ELSS_1EEEEEENS4_6LayoutISD_NS5_IJSC_NSA_ILi0EEESW_EEEEENS5_IJNS4_10UnderscoreESZ_SZ_EEEEENS4_13SM90_TMA_LOADENS4_14ComposedLayoutINS4_7SwizzleILi3ELi4ELi3EEENS4_18smem_ptr_flag_bitsILi16EEENSV_INS5_IJNSA_ILi8EEESI_EEENS5_IJSI_SC_EEEEEEEvNS4_8identityENS4_23SM90_TMA_LOAD_MULTICASTES1C_vS1D_EENS_8epilogue10collective18CollectiveEpilogueINS1G_22Sm90TmaWarpSpecializedILi4ELi2ELi16ELb1ELb0EEEJSJ_NS5_IJSH_NSA_ILi32EEEEEESK_SL_SK_SL_NS1G_6fusion15FusionCallbacksIS1K_NS1N_13LinCombEltActINS1G_6thread4GELUESK_fSK_fLNS_15FloatRoundStyleE2EEESJ_S1M_JEEES12_NS13_INS14_ILi2ELi4ELi3EEES17_NSV_INS5_IJS18_S1L_EEENS5_IJS1L_SC_EEEEEEENS4_17SM75_U32x4_LDSM_NENS4_14SM90_TMA_STOREES1Z_NS4_17SM90_U32x4_STSM_NENS4_9Copy_AtomIJS22_NS_6half_tEEEEvEEEvvEEEEvNT_6ParamsE)
        /*0008*/ 	.word	0x000000a8


	//----- nvinfo : EIATTR_FRAME_SIZE
	.align		4
.L_18:
        /*000c*/ 	.byte	0x04, 0x11
        /*000e*/ 	.short	(.L_20 - .L_19)
	.align		4
.L_19:
        /*0010*/ 	.word	index@(_ZN7cutlass13device_kernelINS_4gemm6kernel13GemmUniversalIN4cute5tupleIJiiiiEEENS1_10collective13CollectiveMmaINS1_34MainloopSm90TmaGmmaWarpSpecializedILi4ENS5_IJNS4_1CILi2EEENSA_ILi1EEESC_EEENS1_35KernelTmaWarpSpecializedCooperativeEEENS5_IJNSA_ILi256EEENSA_ILi128EEENSA_ILi64EEEEEENS_10bfloat16_tENS5_IJlSC_lEEESK_SL_NS4_8TiledMMAINS4_8MMA_AtomIJNS4_4SM904GMMA28MMA_64x128x16_F32BF16BF16_SSILNSP_5MajorE0ELSR_0ELNSP_7ScaleInE1ELSS_1EEEEEENS4_6LayoutISD_NS5_IJSC_NSA_ILi0EEESW_EEEEENS5_IJNS4_10UnderscoreESZ_SZ_EEEEENS4_13SM90_TMA_LOADENS4_14ComposedLayoutINS4_7SwizzleILi3ELi4ELi3EEENS4_18smem_ptr_flag_bitsILi16EEENSV_INS5_IJNSA_ILi8EEESI_EEENS5_IJSI_SC_EEEEEEEvNS4_8identityENS4_23SM90_TMA_LOAD_MULTICASTES1C_vS1D_EENS_8epilogue10collective18CollectiveEpilogueINS1G_22Sm90TmaWarpSpecializedILi4ELi2ELi16ELb1ELb0EEEJSJ_NS5_IJSH_NSA_ILi32EEEEEESK_SL_SK_SL_NS1G_6fusion15FusionCallbacksIS1K_NS1N_13LinCombEltActINS1G_6thread4GELUESK_fSK_fLNS_15FloatRoundStyleE2EEESJ_S1M_JEEES12_NS13_INS14_ILi2ELi4ELi3EEES17_NSV_INS5_IJS18_S1L_EEENS5_IJS1L_SC_EEEEEEENS4_17SM75_U32x4_LDSM_NENS4_14SM90_TMA_STOREES1Z_NS4_17SM90_U32x4_STSM_NENS4_9Copy_AtomIJS22_NS_6half_tEEEEvEEEvvEEEEvNT_6ParamsE)
        /*0014*/ 	.word	0x00000000


	//----- nvinfo : EIATTR_MIN_STACK_SIZE
	.align		4
.L_20:
        /*0018*/ 	.byte	0x04, 0x12
        /*001a*/ 	.short	(.L_22 - .L_21)
	.align		4
.L_21:
        /*001c*/ 	.word	index@(_ZN7cutlass13device_kernelINS_4gemm6kernel13GemmUniversalIN4cute5tupleIJiiiiEEENS1_10collective13CollectiveMmaINS1_34MainloopSm90TmaGmmaWarpSpecializedILi4ENS5_IJNS4_1CILi2EEENSA_ILi1EEESC_EEENS1_35KernelTmaWarpSpecializedCooperativeEEENS5_IJNSA_ILi256EEENSA_ILi128EEENSA_ILi64EEEEEENS_10bfloat16_tENS5_IJlSC_lEEESK_SL_NS4_8TiledMMAINS4_8MMA_AtomIJNS4_4SM904GMMA28MMA_64x128x16_F32BF16BF16_SSILNSP_5MajorE0ELSR_0ELNSP_7ScaleInE1ELSS_1EEEEEENS4_6LayoutISD_NS5_IJSC_NSA_ILi0EEESW_EEEEENS5_IJNS4_10UnderscoreESZ_SZ_EEEEENS4_13SM90_TMA_LOADENS4_14ComposedLayoutINS4_7SwizzleILi3ELi4ELi3EEENS4_18smem_ptr_flag_bitsILi16EEENSV_INS5_IJNSA_ILi8EEESI_EEENS5_IJSI_SC_EEEEEEEvNS4_8identityENS4_23SM90_TMA_LOAD_MULTICASTES1C_vS1D_EENS_8epilogue10collective18CollectiveEpilogueINS1G_22Sm90TmaWarpSpecializedILi4ELi2ELi16ELb1ELb0EEEJSJ_NS5_IJSH_NSA_ILi32EEEEEESK_SL_SK_SL_NS1G_6fusion15FusionCallbacksIS1K_NS1N_13LinCombEltActINS1G_6thread4GELUESK_fSK_fLNS_15FloatRoundStyleE2EEESJ_S1M_JEEES12_NS13_INS14_ILi2ELi4ELi3EEES17_NSV_INS5_IJS18_S1L_EEENS5_IJS1L_SC_EEEEEEENS4_17SM75_U32x4_LDSM_NENS4_14SM90_TMA_STOREES1Z_NS4_17SM90_U32x4_STSM_NENS4_9Copy_AtomIJS22_NS_6half_tEEEEvEEEvvEEEEvNT_6ParamsE)
        /*0020*/ 	.word	0x00000000
.L_22:


//--------------------- .nv.compat                --------------------------
	.section	.nv.compat,"",@"SHT_CUDA_COMPAT_INFO"
	.align	4
        /*0000*/ 	.byte	0x02, 0x09, 0x01, 0x00, 0x02, 0x02, 0x04, 0x00, 0x02, 0x05, 0x05, 0x00, 0x03, 0x07, 0x01, 0x01
        /*0010*/ 	.byte	0x02, 0x03, 0x01, 0x00, 0x02, 0x06, 0x01, 0x00, 0x04, 0x0b, 0x08, 0x00, 0x00, 0x00, 0x00, 0x00
        /*0020*/ 	.byte	0x00, 0x00, 0x00, 0x00


//--------------------- .nv.info._ZN7cutlass13device_kernelINS_4gemm6kernel13GemmUniversalIN4cute5tupleIJiiiiEEENS1_10collective13CollectiveMmaINS1_34MainloopSm90TmaGmmaWarpSpecializedILi4ENS5_IJNS4_1CILi2EEENSA_ILi1EEESC_EEENS1_35KernelTmaWarpSpecializedCooperativeEEENS5_IJNSA_ILi256EEENSA_ILi128EEENSA_ILi64EEEEEENS_10bfloat16_tENS5_IJlSC_lEEESK_SL_NS4_8TiledMMAINS4_8MMA_AtomIJNS4_4SM904GMMA28MMA_64x128x16_F32BF16BF16_SSILNSP_5MajorE0ELSR_0ELNSP_7ScaleInE1ELSS_1EEEEEENS4_6LayoutISD_NS5_IJSC_NSA_ILi0EEESW_EEEEENS5_IJNS4_10UnderscoreESZ_SZ_EEEEENS4_13SM90_TMA_LOADENS4_14ComposedLayoutINS4_7SwizzleILi3ELi4ELi3EEENS4_18smem_ptr_flag_bitsILi16EEENSV_INS5_IJNSA_ILi8EEESI_EEENS5_IJSI_SC_EEEEEEEvNS4_8identityENS4_23SM90_TMA_LOAD_MULTICASTES1C_vS1D_EENS_8epilogue10collective18CollectiveEpilogueINS1G_22Sm90TmaWarpSpecializedILi4ELi2ELi16ELb1ELb0EEEJSJ_NS5_IJSH_NSA_ILi32EEEEEESK_SL_SK_SL_NS1G_6fusion15FusionCallbacksIS1K_NS1N_13LinCombEltActINS1G_6thread4GELUESK_fSK_fLNS_15FloatRoundStyleE2EEESJ_S1M_JEEES12_NS13_INS14_ILi2ELi4ELi3EEES17_NSV_INS5_IJS18_S1L_EEENS5_IJS1L_SC_EEEEEEENS4_17SM75_U32x4_LDSM_NENS4_14SM90_TMA_STOREES1Z_NS4_17SM90_U32x4_STSM_NENS4_9Copy_AtomIJS22_NS_6half_tEEEEvEEEvvEEEEvNT_6ParamsE --------------------------
	.section	.nv.info._ZN7cutlass13device_kernelINS_4gemm6kernel13GemmUniversalIN4cute5tupleIJiiiiEEENS1_10collective13CollectiveMmaINS1_34MainloopSm90TmaGmmaWarpSpecializedILi4ENS5_IJNS4_1CILi2EEENSA_ILi1EEESC_EEENS1_35KernelTmaWarpSpecializedCooperativeEEENS5_IJNSA_ILi256EEENSA_ILi128EEENSA_ILi64EEEEEENS_10bfloat16_tENS5_IJlSC_lEEESK_SL_NS4_8TiledMMAINS4_8MMA_AtomIJNS4_4SM904GMMA28MMA_64x128x16_F32BF16BF16_SSILNSP_5MajorE0ELSR_0ELNSP_7ScaleInE1ELSS_1EEEEEENS4_6LayoutISD_NS5_IJSC_NSA_ILi0EEESW_EEEEENS5_IJNS4_10UnderscoreESZ_SZ_EEEEENS4_13SM90_TMA_LOADENS4_14ComposedLayoutINS4_7SwizzleILi3ELi4ELi3EEENS4_18smem_ptr_flag_bitsILi16EEENSV_INS5_IJNSA_ILi8EEESI_EEENS5_IJSI_SC_EEEEEEEvNS4_8identityENS4_23SM90_TMA_LOAD_MULTICASTES1C_vS1D_EENS_8epilogue10collective18CollectiveEpilogueINS1G_22Sm90TmaWarpSpecializedILi4ELi2ELi16ELb1ELb0EEEJSJ_NS5_IJSH_NSA_ILi32EEEEEESK_SL_SK_SL_NS1G_6fusion15FusionCallbacksIS1K_NS1N_13LinCombEltActINS1G_6thread4GELUESK_fSK_fLNS_15FloatRoundStyleE2EEESJ_S1M_JEEES12_NS13_INS14_ILi2ELi4ELi3EEES17_NSV_INS5_IJS18_S1L_EEENS5_IJS1L_SC_EEEEEEENS4_17SM75_U32x4_LDSM_NENS4_14SM90_TMA_STOREES1Z_NS4_17SM90_U32x4_STSM_NENS4_9Copy_AtomIJS22_NS_6half_tEEEEvEEEvvEEEEvNT_6ParamsE,"",@"SHT_CUDA_INFO"
	.sectionflags	@""
	.align	4


	//----- nvinfo : EIATTR_CUDA_API_VERSION
	.align		4
        /*0000*/ 	.byte	0x04, 0x37
        /*0002*/ 	.short	(.L_24 - .L_23)
.L_23:
        /*0004*/ 	.word	0x00000082


	//----- nvinfo : EIATTR_KPARAM_INFO
	.align		4
.L_24:
        /*0008*/ 	.byte	0x04, 0x17
        /*000a*/ 	.short	(.L_26 - .L_25)
.L_25:
        /*000c*/ 	.word	0x00000000
        /*0010*/ 	.short	0x0000
        /*0012*/ 	.short	0x0070
        /*0014*/ 	.byte	0x00, 0xf0, 0x01, 0x1c


	//----- nvinfo : EIATTR_SPARSE_MMA_MASK
	.align		4
.L_26:
        /*0018*/ 	.byte	0x03, 0x50
        /*001a*/ 	.short	0x0000


	//----- nvinfo : EIATTR_MAXREG_COUNT
	.align		4
        /*001c*/ 	.byte	0x03, 0x1b
        /*001e*/ 	.short	0x00a8


	//----- nvinfo : EIATTR_NUM_BARRIERS
	.align		4
        /*0020*/ 	.byte	0x02, 0x4c
        /*0022*/ 	.byte	0x02
	.zero		1


	//----- nvinfo : EIATTR_EXTERNS
	.align		4
        /*0024*/ 	.byte	0x04, 0x0f
        /*0026*/ 	.short	(.L_28 - .L_27)


	//   ....[0]....
	.align		4
.L_27:
        /*0028*/ 	.word	index@(__assertfail)


	//----- nvinfo : EIATTR_MERCURY_ISA_VERSION
	.align		4
.L_28:
        /*002c*/ 	.byte	0x03, 0x5f
        /*002e*/ 	.short	0x0101


	//----- nvinfo : EIATTR_INT_WARP_WIDE_INSTR_OFFSETS
	.align		4
        /*0030*/ 	.byte	0x04, 0x31
        /*0032*/ 	.short	(.L_30 - .L_29)


	//   ....[0]....
.L_29:
        /*0034*/ 	.word	0x000009f0


	//   ....[1]....
        /*0038*/ 	.word	0x00000ab0


	//   ....[2]....
        /*003c*/ 	.word	0x00000b50


	//----- nvinfo : EIATTR_COOP_GROUP_MASK_REGIDS
	.align		4
.L_30:
        /*0040*/ 	.byte	0x04, 0x29
        /*0042*/ 	.short	(.L_32 - .L_31)


	//   ....[0]....
.L_31:
        /*0044*/ 	.word	0xffffffff


	//   ....[1]....
        /*0048*/ 	.word	0xffffffff


	//   ....[2]....
        /*004c*/ 	.word	0xffffffff


	//   ....[3]....
        /*0050*/ 	.word	0xffffffff


	//   ....[4]....
        /*0054*/ 	.word	0xffffffff


	//   ....[5]....
        /*0058*/ 	.word	0xffffffff


	//   ....[6]....
        /*005c*/ 	.word	0xffffffff


	//----- nvinfo : EIATTR_COOP_GROUP_INSTR_OFFSETS
	.align		4
.L_32:
        /*0060*/ 	.byte	0x04, 0x28
        /*0062*/ 	.short	(.L_34 - .L_33)


	//   ....[0]....
.L_33:
        /*0064*/ 	.word	0x00000070


	//   ....[1]....
        /*0068*/ 	.word	0x00000080


	//   ....[2]....
        /*006c*/ 	.word	0x00000440


	//   ....[3]....
        /*0070*/ 	.word	0x000005d0


	//   ....[4]....
        /*0074*/ 	.word	0x000007f0


	//   ....[5]....
        /*0078*/ 	.word	0x00000c80


	//   ....[6]....
        /*007c*/ 	.word	0x00001750


	//----- nvinfo : EIATTR_REG_RECONFIG
	.align		4
.L_34:
        /*0080*/ 	.byte	0x01, 0x54
	.zero		2


	//----- nvinfo : EIATTR_SYSCALL_OFFSETS
	.align		4
        /*0084*/ 	.byte	0x04, 0x46
        /*0086*/ 	.short	(.L_36 - .L_35)


	//   ....[0]....
.L_35:
        /*0088*/ 	.word	0x00001920


	//   ....[1]....
        /*008c*/ 	.word	0x00002590


	//   ....[2]....
        /*0090*/ 	.word	0x00002680


	//----- nvinfo : EIATTR_MBARRIER_INSTR_OFFSETS
	.align		4
.L_36:
        /*0094*/ 	.byte	0x04, 0x39
        /*0096*/ 	.short	(.L_38 - .L_37)


	//   ....[0]....
.L_37:
        /*0098*/ 	.word	0x00000540
        /*009c*/ 	.word	0x000000ff
        /*00a0*/ 	.word	0x00000000
        /*00a4*/ 	.short	0x0100
        /*00a6*/ 	.byte	0x08
	.zero		1


	//   ....[1]....
        /*00a8*/ 	.word	0x00000550
        /*00ac*/ 	.word	0x000000ff
        /*00b0*/ 	.word	0x00000020
        /*00b4*/ 	.short	0x0100
        /*00b6*/ 	.byte	0x08
	.zero		1


	//   ....[2]....
        /*00b8*/ 	.word	0x00000560
        /*00bc*/ 	.word	0x000000ff
        /*00c0*/ 	.word	0x00000008
        /*00c4*/ 	.short	0x0100
        /*00c6*/ 	.byte	0x08
	.zero		1


	//   ....[3]....
        /*00c8*/ 	.word	0x00000570
        /*00cc*/ 	.word	0x000000ff
        /*00d0*/ 	.word	0x00000028
        /*00d4*/ 	.short	0x0100
        /*00d6*/ 	.byte	0x08
	.zero		1


	//   ....[4]....
        /*00d8*/ 	.word	0x00000580
        /*00dc*/ 	.word	0x000000ff
        /*00e0*/ 	.word	0x00000010
        /*00e4*/ 	.short	0x0100
        /*00e6*/ 	.byte	0x08
	.zero		1


	//   ....[5]....
        /*00e8*/ 	.word	0x00000590
        /*00ec*/ 	.word	0x000000ff
        /*00f0*/ 	.word	0x00000030
        /*00f4*/ 	.short	0x0100
        /*00f6*/ 	.byte	0x08
	.zero		1


	//   ....[6]....
        /*00f8*/ 	.word	0x000005a0
        /*00fc*/ 	.word	0x000000ff
        /*0100*/ 	.word	0x00000018
        /*0104*/ 	.short	0x0100
        /*0106*/ 	.byte	0x08
	.zero		1


	//   ....[7]....
        /*0108*/ 	.word	0x000005b0
        /*010c*/ 	.word	0x000000ff
        /*0110*/ 	.word	0x00000038
        /*0114*/ 	.short	0x0100
        /*0116*/ 	.byte	0x08
	.zero		1


	//   ....[8]....
        /*0118*/ 	.word	0x00000710
        /*011c*/ 	.word	0x000000ff
        /*0120*/ 	.word	0x00000040
        /*0124*/ 	.short	0x0100
        /*0126*/ 	.byte	0x08
	.zero		1


	//   ....[9]....
        /*0128*/ 	.word	0x00000720
        /*012c*/ 	.word	0x000000ff
        /*0130*/ 	.word	0x00000060
        /*0134*/ 	.short	0x0100
        /*0136*/ 	.byte	0x08
	.zero		1


	//   ....[10]....
        /*0138*/ 	.word	0x00000730
        /*013c*/ 	.word	0x000000ff
        /*0140*/ 	.word	0x00000048
        /*0144*/ 	.short	0x0100
        /*0146*/ 	.byte	0x08
	.zero		1


	//   ....[11]....
        /*0148*/ 	.word	0x00000740
        /*014c*/ 	.word	0x000000ff
        /*0150*/ 	.word	0x00000068
        /*0154*/ 	.short	0x0100
        /*0156*/ 	.byte	0x08
	.zero		1


	//   ....[12]....
        /*0158*/ 	.word	0x00000750
        /*015c*/ 	.word	0x000000ff
        /*0160*/ 	.word	0x00000050
        /*0164*/ 	.short	0x0100
        /*0166*/ 	.byte	0x08
	.zero		1


	//   ....[13]....
        /*0168*/ 	.word	0x00000760
        /*016c*/ 	.word	0x000000ff
        /*0170*/ 	.word	0x00000070
        /*0174*/ 	.short	0x0100
        /*0176*/ 	.byte	0x08
	.zero		1


	//   ....[14]....
        /*0178*/ 	.word	0x00000770
        /*017c*/ 	.word	0x000000ff
        /*0180*/ 	.word	0x00000058
        /*0184*/ 	.short	0x0100
        /*0186*/ 	.byte	0x08
	.zero		1


	//   ....[15]....
        /*0188*/ 	.word	0x00000780
        /*018c*/ 	.word	0x000000ff
        /*0190*/ 	.word	0x00000078
        /*0194*/ 	.short	0x0100
        /*0196*/ 	.byte	0x08
	.zero		1


	//   ....[16]....
        /*0198*/ 	.word	0x00000bc0
        /*019c*/ 	.word	0x000000ff
        /*01a0*/ 	.word	0x00000080
        /*01a4*/ 	.short	0x0100
        /*01a6*/ 	.byte	0x06
	.zero		1


	//   ....[17]....
        /*01a8*/ 	.word	0x00000c30
        /*01ac*/ 	.word	0x000000ff
        /*01b0*/ 	.word	0x00000088
        /*01b4*/ 	.short	0x0100
        /*01b6*/ 	.byte	0x06
	.zero		1


	//   ....[18]....
        /*01b8*/ 	.word	0x00001990
        /*01bc*/ 	.word	0x00000004
        /*01c0*/ 	.word	0x00000000
        /*01c4*/ 	.short	0x010a
        /*01c6*/ 	.byte	0x3f
	.zero		1


	//   ....[19]....
        /*01c8*/ 	.word	0x00001a00
        /*01cc*/ 	.word	0x00000004
        /*01d0*/ 	.word	0x00000000
        /*01d4*/ 	.short	0x010a
        /*01d6*/ 	.byte	0x3f
	.zero		1


	//   ....[20]....
        /*01d8*/ 	.word	0x00001e40
        /*01dc*/ 	.word	0x000000ff
        /*01e0*/ 	.word	0x00000000
        /*01e4*/ 	.short	0x010a
        /*01e6*/ 	.byte	0x06
	.zero		1


	//   ....[21]....
        /*01e8*/ 	.word	0x00001e80
        /*01ec*/ 	.word	0x000000ff
        /*01f0*/ 	.word	0x00000000
        /*01f4*/ 	.short	0x010a
        /*01f6*/ 	.byte	0x06
	.zero		1


	//   ....[22]....
        /*01f8*/ 	.word	0x00002220
        /*01fc*/ 	.word	0x00000004
        /*0200*/ 	.word	0x00000000
        /*0204*/ 	.short	0x0101
        /*0206*/ 	.byte	0x3f
	.zero		1


	//   ....[23]....
        /*0208*/ 	.word	0x000023e0
        /*020c*/ 	.word	0x00000000
        /*0210*/ 	.word	0x00000000
        /*0214*/ 	.short	0x0101
        /*0216*/ 	.byte	0x3f
	.zero		1


	//   ....[24]....
        /*0218*/ 	.word	0x00002b40
        /*021c*/ 	.word	0x000000ff
        /*0220*/ 	.word	0x00000040
        /*0224*/ 	.short	0x010a
        /*0226*/ 	.byte	0x2f
	.zero		1


	//   ....[25]....
        /*0228*/ 	.word	0x00004d50
        /*022c*/ 	.word	0x000000ff
        /*0230*/ 	.word	0x00000000
        /*0234*/ 	.short	0x0101
        /*0236*/ 	.byte	0x04
	.zero		1


	//   ....[26]....
        /*0238*/ 	.word	0x00004e20
        /*023c*/ 	.word	0x00000004
        /*0240*/ 	.word	0x00000040
        /*0244*/ 	.short	0x010a
        /*0246*/ 	.byte	0x3f
	.zero		1


	//   ....[27]....
        /*0248*/ 	.word	0x00006d60
        /*024c*/ 	.word	0x000000ff
        /*0250*/ 	.word	0x00000000
        /*0254*/ 	.short	0x0101
        /*0256*/ 	.byte	0x04
	.zero		1


	//   ....[28]....
        /*0258*/ 	.word	0x00006e50
        /*025c*/ 	.word	0x00000004
        /*0260*/ 	.word	0x00000040
        /*0264*/ 	.short	0x010a
        /*0266*/ 	.byte	0x3f
	.zero		1


	//   ....[29]....
        /*0268*/ 	.word	0x00008db0
        /*026c*/ 	.word	0x000000ff
        /*0270*/ 	.word	0x00000000
        /*0274*/ 	.short	0x0101
        /*0276*/ 	.byte	0x04
	.zero		1


	//   ....[30]....
        /*0278*/ 	.word	0x00008e90
        /*027c*/ 	.word	0x00000005
        /*0280*/ 	.word	0x00000040
        /*0284*/ 	.short	0x010a
        /*0286*/ 	.byte	0x3f
	.zero		1


	//   ....[31]....
        /*0288*/ 	.word	0x0000ae00
        /*028c*/ 	.word	0x000000ff
        /*0290*/ 	.word	0x00000000
        /*0294*/ 	.short	0x0101
        /*0296*/ 	.byte	0x04
	.zero		1


	//   ....[32]....
        /*0298*/ 	.word	0x0000aee0
        /*029c*/ 	.word	0x00000004
        /*02a0*/ 	.word	0x00000040
        /*02a4*/ 	.short	0x010a
        /*02a6*/ 	.byte	0x3f
	.zero		1


	//   ....[33]....
        /*02a8*/ 	.word	0x0000ce30
        /*02ac*/ 	.word	0x000000ff
        /*02b0*/ 	.word	0x00000000
        /*02b4*/ 	.short	0x0101
        /*02b6*/ 	.byte	0x04
	.zero		1


	//   ....[34]....
        /*02b8*/ 	.word	0x0000cf10
        /*02bc*/ 	.word	0x00000004
        /*02c0*/ 	.word	0x00000040
        /*02c4*/ 	.short	0x010a
        /*02c6*/ 	.byte	0x3f
	.zero		1


	//   ....[35]....
        /*02c8*/ 	.word	0x0000ee60
        /*02cc*/ 	.word	0x000000ff
        /*02d0*/ 	.word	0x00000000
        /*02d4*/ 	.short	0x0101
        /*02d6*/ 	.byte	0x04
	.zero		1


	//   ....[36]....
        /*02d8*/ 	.word	0x0000ef40
        /*02dc*/ 	.word	0x00000004
        /*02e0*/ 	.word	0x00000040
        /*02e4*/ 	.short	0x010a
        /*02e6*/ 	.byte	0x3f
	.zero		1


	//   ....[37]....
        /*02e8*/ 	.word	0x00010e90
        /*02ec*/ 	.word	0x000000ff
        /*02f0*/ 	.word	0x00000000
        /*02f4*/ 	.short	0x0101
        /*02f6*/ 	.byte	0x04
	.zero		1


	//   ....[38]....
        /*02f8*/ 	.word	0x00010f60
        /*02fc*/ 	.word	0x00000004
        /*0300*/ 	.word	0x00000040
        /*0304*/ 	.short	0x010a
        /*0306*/ 	.byte	0x3f
	.zero		1


	//   ....[39]....
        /*0308*/ 	.word	0x00012e70
        /*030c*/ 	.word	0x000000ff
        /*0310*/ 	.word	0x00000000
        /*0314*/ 	.short	0x0101
        /*0316*/ 	.byte	0x04
	.zero		1


	//   ....[40]....
        /*0318*/ 	.word	0x000137a0
        /*031c*/ 	.word	0x000000ff
        /*0320*/ 	.word	0x00000000
        /*0324*/ 	.short	0x0101
        /*0326*/ 	.byte	0x04
	.zero		1


	//   ....[41]....
        /*0328*/ 	.word	0x00013db0
        /*032c*/ 	.word	0x000000ff
        /*0330*/ 	.word	0x00000088
        /*0334*/ 	.short	0x010a
        /*0336*/ 	.byte	0x04
	.zero		1


	//   ....[42]....
        /*0338*/ 	.word	0x000141b0
        /*033c*/ 	.word	0x000000ff
        /*0340*/ 	.word	0x00000060
        /*0344*/ 	.short	0x010a
        /*0346*/ 	.byte	0x0d
	.zero		1


	//   ....[43]....
        /*0348*/ 	.word	0x000142a0
        /*034c*/ 	.word	0x000000ff
        /*0350*/ 	.word	0x00000040
        /*0354*/ 	.short	0x010b
        /*0356*/ 	.byte	0x0d
	.zero		1


	//   ....[44]....
        /*0358*/ 	.word	0x00014300
        /*035c*/ 	.word	0x000000ff
        /*0360*/ 	.word	0x00000000
        /*0364*/ 	.short	0x0101
        /*0366*/ 	.byte	0x10
	.zero		1


	//   ....[45]....
        /*0368*/ 	.word	0x00014330
        /*036c*/ 	.word	0x000000ff
        /*0370*/ 	.word	0x00000068
        /*0374*/ 	.short	0x010a
        /*0376*/ 	.byte	0x0d
	.zero		1


	//   ....[46]....
        /*0378*/ 	.word	0x00014440
        /*037c*/ 	.word	0x000000ff
        /*0380*/ 	.word	0x00000048
        /*0384*/ 	.short	0x010b
        /*0386*/ 	.byte	0x0d
	.zero		1


	//   ....[47]....
        /*0388*/ 	.word	0x000144b0
        /*038c*/ 	.word	0x000000ff
        /*0390*/ 	.word	0x00000000
        /*0394*/ 	.short	0x0101
        /*0396*/ 	.byte	0x14
	.zero		1


	//   ....[48]....
        /*0398*/ 	.word	0x000144e0
        /*039c*/ 	.word	0x000000ff
        /*03a0*/ 	.word	0x00000070
        /*03a4*/ 	.short	0x010a
        /*03a6*/ 	.byte	0x0d
	.zero		1


	//   ....[49]....
        /*03a8*/ 	.word	0x000145e0
        /*03ac*/ 	.word	0x000000ff
        /*03b0*/ 	.word	0x00000050
        /*03b4*/ 	.short	0x010b
        /*03b6*/ 	.byte	0x0d
	.zero		1


	//   ....[50]....
        /*03b8*/ 	.word	0x00014640
        /*03bc*/ 	.word	0x000000ff
        /*03c0*/ 	.word	0x00000000
        /*03c4*/ 	.short	0x0101
        /*03c6*/ 	.byte	0x15
	.zero		1


	//   ....[51]....
        /*03c8*/ 	.word	0x00014670
        /*03cc*/ 	.word	0x000000ff
        /*03d0*/ 	.word	0x00000078
        /*03d4*/ 	.short	0x010a
        /*03d6*/ 	.byte	0x0d
	.zero		1


	//   ....[52]....
        /*03d8*/ 	.word	0x00014770
        /*03dc*/ 	.word	0x000000ff
        /*03e0*/ 	.word	0x00000058
        /*03e4*/ 	.short	0x010b
        /*03e6*/ 	.byte	0x0d
	.zero		1


	//   ....[53]....
        /*03e8*/ 	.word	0x000147e0
        /*03ec*/ 	.word	0x000000ff
        /*03f0*/ 	.word	0x00000000
        /*03f4*/ 	.short	0x0101
        /*03f6*/ 	.byte	0x1d
	.zero		1


	//   ....[54]....
        /*03f8*/ 	.word	0x00014820
        /*03fc*/ 	.word	0x000000ff
        /*0400*/ 	.word	0x00000060
        /*0404*/ 	.short	0x010a
        /*0406*/ 	.byte	0x0d
	.zero		1


	//   ....[55]....
        /*0408*/ 	.word	0x00014910
        /*040c*/ 	.word	0x000000ff
        /*0410*/ 	.word	0x00000040
        /*0414*/ 	.short	0x010b
        /*0416*/ 	.byte	0x0d
	.zero		1


	//   ....[56]....
        /*0418*/ 	.word	0x00014950
        /*041c*/ 	.word	0x000000ff
        /*0420*/ 	.word	0x00000000
        /*0424*/ 	.short	0x0101
        /*0426*/ 	.byte	0x10
	.zero		1


	//   ....[57]....
        /*0428*/ 	.word	0x00014980
        /*042c*/ 	.word	0x000000ff
        /*0430*/ 	.word	0x00000068
        /*0434*/ 	.short	0x010a
        /*0436*/ 	.byte	0x0d
	.zero		1


	//   ....[58]....
        /*0438*/ 	.word	0x00014a80
        /*043c*/ 	.word	0x000000ff
        /*0440*/ 	.word	0x00000048
        /*0444*/ 	.short	0x010b
        /*0446*/ 	.byte	0x0d
	.zero		1


	//   ....[59]....
        /*0448*/ 	.word	0x00014ac0
        /*044c*/ 	.word	0x000000ff
        /*0450*/ 	.word	0x00000000
        /*0454*/ 	.short	0x0101
        /*0456*/ 	.byte	0x14
	.zero		1


	//   ....[60]....
        /*0458*/ 	.word	0x00014b00
        /*045c*/ 	.word	0x000000ff
        /*0460*/ 	.word	0x00000070
        /*0464*/ 	.short	0x010a
        /*0466*/ 	.byte	0x0d
	.zero		1


	//   ....[61]....
        /*0468*/ 	.word	0x00014be0
        /*046c*/ 	.word	0x000000ff
        /*0470*/ 	.word	0x00000050
        /*0474*/ 	.short	0x010b
        /*0476*/ 	.byte	0x0d
	.zero		1


	//   ....[62]....
        /*0478*/ 	.word	0x00014c20
        /*047c*/ 	.word	0x000000ff
        /*0480*/ 	.word	0x00000000
        /*0484*/ 	.short	0x0101
        /*0486*/ 	.byte	0x15
	.zero		1


	//   ....[63]....
        /*0488*/ 	.word	0x00014c50
        /*048c*/ 	.word	0x000000ff
        /*0490*/ 	.word	0x00000078
        /*0494*/ 	.short	0x010a
        /*0496*/ 	.byte	0x0d
	.zero		1


	//   ....[64]....
        /*0498*/ 	.word	0x00014d50
        /*049c*/ 	.word	0x000000ff
        /*04a0*/ 	.word	0x00000058
        /*04a4*/ 	.short	0x010b
        /*04a6*/ 	.byte	0x0d
	.zero		1


	//   ....[65]....
        /*04a8*/ 	.word	0x00014da0
        /*04ac*/ 	.word	0x000000ff
        /*04b0*/ 	.word	0x00000000
        /*04b4*/ 	.short	0x0101
        /*04b6*/ 	.byte	0x1d
	.zero		1


	//   ....[66]....
        /*04b8*/ 	.word	0x00015460
        /*04bc*/ 	.word	0x00000000
        /*04c0*/ 	.word	0x00000060
        /*04c4*/ 	.short	0x010a
        /*04c6*/ 	.byte	0x3f
	.zero		1


	//   ....[67]....
        /*04c8*/ 	.word	0x000154a0
        /*04cc*/ 	.word	0x00000000
        /*04d0*/ 	.word	0x00000068
        /*04d4*/ 	.short	0x010a
        /*04d6*/ 	.byte	0x3f
	.zero		1


	//   ....[68]....
        /*04d8*/ 	.word	0x000154e0
        /*04dc*/ 	.word	0x00000000
        /*04e0*/ 	.word	0x00000070
        /*04e4*/ 	.short	0x010a
        /*04e6*/ 	.byte	0x3f
	.zero		1


	//   ....[69]....
        /*04e8*/ 	.word	0x00015540
        /*04ec*/ 	.word	0x00000000
        /*04f0*/ 	.word	0x00000078
        /*04f4*/ 	.short	0x010a
        /*04f6*/ 	.byte	0x3f
	.zero		1


	//   ....[70]....
        /*04f8*/ 	.word	0x000158a0
        /*04fc*/ 	.word	0x0000000e
        /*0500*/ 	.word	0x00000020
        /*0504*/ 	.short	0x010a
        /*0506*/ 	.byte	0x3f
	.zero		1


	//   ....[71]....
        /*0508*/ 	.word	0x00015c50
        /*050c*/ 	.word	0x00000004
        /*0510*/ 	.word	0x00000088
        /*0514*/ 	.short	0x0101
        /*0516*/ 	.byte	0x3f
	.zero		1


	//   ....[72]....
        /*0518*/ 	.word	0x00016360
        /*051c*/ 	.word	0x00000005
        /*0520*/ 	.word	0x00000000
        /*0524*/ 	.short	0x010a
        /*0526*/ 	.byte	0x3f
	.zero		1


	//   ....[73]....
        /*0528*/ 	.word	0x000163e0
        /*052c*/ 	.word	0x00000007
        /*0530*/ 	.word	0x00000000
        /*0534*/ 	.short	0x010a
        /*0536*/ 	.byte	0x3f
	.zero		1


	//   ....[74]....
        /*0538*/ 	.word	0x00016470
        /*053c*/ 	.word	0x00000006
        /*0540*/ 	.word	0x00000000
        /*0544*/ 	.short	0x010a
        /*0546*/ 	.byte	0x3f
	.zero		1


	//   ....[75]....
        /*0548*/ 	.word	0x00016500
        /*054c*/ 	.word	0x00000003
        /*0550*/ 	.word	0x00000000
        /*0554*/ 	.short	0x010a
        /*0556*/ 	.byte	0x3f
	.zero		1


	//   ....[76]....
        /*0558*/ 	.word	0x00016560
        /*055c*/ 	.word	0x00000004
        /*0560*/ 	.word	0x00000000
        /*0564*/ 	.short	0x010a
        /*0566*/ 	.byte	0x3f
	.zero		1


	//   ....[77]....
        /*0568*/ 	.word	0x000165c0
        /*056c*/ 	.word	0x00000005
        /*0570*/ 	.word	0x00000000
        /*0574*/ 	.short	0x010a
        /*0576*/ 	.byte	0x3f
	.zero		1


	//   ....[78]....
        /*0578*/ 	.word	0x00016620
        /*057c*/ 	.word	0x00000004
        /*0580*/ 	.word	0x00000040
        /*0584*/ 	.short	0x010a
        /*0586*/ 	.byte	0x3f
	.zero		1


	//   ....[79]....
        /*0588*/ 	.word	0x00016670
        /*058c*/ 	.word	0x00000004
        /*0590*/ 	.word	0x00000040
        /*0594*/ 	.short	0x010a
        /*0596*/ 	.byte	0x3f
	.zero		1


	//   ....[80]....
        /*0598*/ 	.word	0x000166c0
        /*059c*/ 	.word	0x00000004
        /*05a0*/ 	.word	0x00000040
        /*05a4*/ 	.short	0x010a
        /*05a6*/ 	.byte	0x3f
	.zero		1


	//   ....[81]....
        /*05a8*/ 	.word	0x00016710
        /*05ac*/ 	.word	0x00000005
        /*05b0*/ 	.word	0x00000040
        /*05b4*/ 	.short	0x010a
        /*05b6*/ 	.byte	0x3f
	.zero		1


	//   ....[82]....
        /*05b8*/ 	.word	0x00016760
        /*05bc*/ 	.word	0x00000004
        /*05c0*/ 	.word	0x00000040
        /*05c4*/ 	.short	0x010a
        /*05c6*/ 	.byte	0x3f
	.zero		1


	//   ....[83]....
        /*05c8*/ 	.word	0x000167b0
        /*05cc*/ 	.word	0x00000004
        /*05d0*/ 	.word	0x00000040
        /*05d4*/ 	.short	0x010a
        /*05d6*/ 	.byte	0x3f
	.zero		1


	//   ....[84]....
        /*05d8*/ 	.word	0x00016800
        /*05dc*/ 	.word	0x00000004
        /*05e0*/ 	.word	0x00000040
        /*05e4*/ 	.short	0x010a
        /*05e6*/ 	.byte	0x3f
	.zero		1


	//   ....[85]....
        /*05e8*/ 	.word	0x00016850
        /*05ec*/ 	.word	0x00000004
        /*05f0*/ 	.word	0x00000040
        /*05f4*/ 	.short	0x010a
        /*05f6*/ 	.byte	0x3f
	.zero		1


	//   ....[86]....
        /*05f8*/ 	.word	0x000168b0
        /*05fc*/ 	.word	0x00000003
        /*0600*/ 	.word	0x00000088
        /*0604*/ 	.short	0x010a
        /*0606*/ 	.byte	0x3f
	.zero		1


	//   ....[87]....
        /*0608*/ 	.word	0x00016910
        /*060c*/ 	.word	0x00000005
        /*0610*/ 	.word	0x00000060
        /*0614*/ 	.short	0x010a
        /*0616*/ 	.byte	0x3f
	.zero		1


	//   ....[88]....
        /*0618*/ 	.word	0x00016970
        /*061c*/ 	.word	0x00000005
        /*0620*/ 	.word	0x00000068
        /*0624*/ 	.short	0x010a
        /*0626*/ 	.byte	0x3f
	.zero		1


	//   ....[89]....
        /*0628*/ 	.word	0x000169d0
        /*062c*/ 	.word	0x00000005
        /*0630*/ 	.word	0x00000070
        /*0634*/ 	.short	0x010a
        /*0636*/ 	.byte	0x3f
	.zero		1


	//   ....[90]....
        /*0638*/ 	.word	0x00016a30
        /*063c*/ 	.word	0x00000005
        /*0640*/ 	.word	0x00000078
        /*0644*/ 	.short	0x010a
        /*0646*/ 	.byte	0x3f
	.zero		1


	//   ....[91]....
        /*0648*/ 	.word	0x00016a90
        /*064c*/ 	.word	0x00000005
        /*0650*/ 	.word	0x00000060
        /*0654*/ 	.short	0x010a
        /*0656*/ 	.byte	0x3f
	.zero		1


	//   ....[92]....
        /*0658*/ 	.word	0x00016af0
        /*065c*/ 	.word	0x00000005
        /*0660*/ 	.word	0x00000068
        /*0664*/ 	.short	0x010a
        /*0666*/ 	.byte	0x3f
	.zero		1


	//   ....[93]....
        /*0668*/ 	.word	0x00016b50
        /*066c*/ 	.word	0x00000005
        /*0670*/ 	.word	0x00000070
        /*0674*/ 	.short	0x010a
        /*0676*/ 	.byte	0x3f
	.zero		1


	//   ....[94]....
        /*0678*/ 	.word	0x00016bb0
        /*067c*/ 	.word	0x00000005
        /*0680*/ 	.word	0x00000078
        /*0684*/ 	.short	0x010a
        /*0686*/ 	.byte	0x3f
	.zero		1


	//   ....[95]....
        /*0688*/ 	.word	0x00016c00
        /*068c*/ 	.word	0x00000000
        /*0690*/ 	.word	0x00000060
        /*0694*/ 	.short	0x010a
        /*0696*/ 	.byte	0x3f
	.zero		1


	//   ....[96]....
        /*0698*/ 	.word	0x00016c50
        /*069c*/ 	.word	0x00000000
        /*06a0*/ 	.word	0x00000068
        /*06a4*/ 	.short	0x010a
        /*06a6*/ 	.byte	0x3f
	.zero		1


	//   ....[97]....
        /*06a8*/ 	.word	0x00016ca0
        /*06ac*/ 	.word	0x00000000
        /*06b0*/ 	.word	0x00000070
        /*06b4*/ 	.short	0x010a
        /*06b6*/ 	.byte	0x3f
	.zero		1


	//   ....[98]....
        /*06b8*/ 	.word	0x00016d70
        /*06bc*/ 	.word	0x0000000e
        /*06c0*/ 	.word	0x00000020
        /*06c4*/ 	.short	0x010a
        /*06c6*/ 	.byte	0x3f
	.zero		1


	//   ....[99]....
        /*06c8*/ 	.word	0x00016e40
        /*06cc*/ 	.word	0x00000005
        /*06d0*/ 	.word	0x00000000
        /*06d4*/ 	.short	0x010a
        /*06d6*/ 	.byte	0x3f
	.zero		1


	//   ....[100]....
        /*06d8*/ 	.word	0x00016e90
        /*06dc*/ 	.word	0x00000007
        /*06e0*/ 	.word	0x00000000
        /*06e4*/ 	.short	0x010a
        /*06e6*/ 	.byte	0x3f
	.zero		1


	//   ....[101]....
        /*06e8*/ 	.word	0x00016ee0
        /*06ec*/ 	.word	0x00000006
        /*06f0*/ 	.word	0x00000000
        /*06f4*/ 	.short	0x010a
        /*06f6*/ 	.byte	0x3f
	.zero		1


	//----- nvinfo : EIATTR_NUM_MBARRIERS
	.align		4
.L_38:
        /*06f8*/ 	.byte	0x03, 0x38
        /*06fa*/ 	.short	0x0012


	//----- nvinfo : EIATTR_EXIT_INSTR_OFFSETS
	.align		4
        /*06fc*/ 	.byte	0x04, 0x1c
        /*06fe*/ 	.short	(.L_40 - .L_39)


	//   ....[0]....
.L_39:
        /*0700*/ 	.word	0x00016550


	//----- nvinfo : EIATTR_MAX_THREADS
	.align		4
.L_40:
        /*0704*/ 	.byte	0x04, 0x05
        /*0706*/ 	.short	(.L_42 - .L_41)
.L_41:
        /*0708*/ 	.word	0x00000180
        /*070c*/ 	.word	0x00000001
        /*0710*/ 	.word	0x00000001


	//----- nvinfo : EIATTR_CRS_STACK_SIZE
	.align		4
.L_42:
        /*0714*/ 	.byte	0x04, 0x1e
        /*0716*/ 	.short	(.L_44 - .L_43)
.L_43:
        /*0718*/ 	.word	0x00000000


	//----- nvinfo : EIATTR_CBANK_PARAM_SIZE
	.align		4
.L_44:
        /*071c*/ 	.byte	0x03, 0x19
        /*071e*/ 	.short	0x0770


	//----- nvinfo : EIATTR_PARAM_CBANK
	.align		4
        /*0720*/ 	.byte	0x04, 0x0a
        /*0722*/ 	.short	(.L_46 - .L_45)
	.align		4
.L_45:
        /*0724*/ 	.word	index@(.nv.constant0._ZN7cutlass13device_kernelINS_4gemm6kernel13GemmUniversalIN4cute5tupleIJiiiiEEENS1_10collective13CollectiveMmaINS1_34MainloopSm90TmaGmmaWarpSpecializedILi4ENS5_IJNS4_1CILi2EEENSA_ILi1EEESC_EEENS1_35KernelTmaWarpSpecializedCooperativeEEENS5_IJNSA_ILi256EEENSA_ILi128EEENSA_ILi64EEEEEENS_10bfloat16_tENS5_IJlSC_lEEESK_SL_NS4_8TiledMMAINS4_8MMA_AtomIJNS4_4SM904GMMA28MMA_64x128x16_F32BF16BF16_SSILNSP_5MajorE0ELSR_0ELNSP_7ScaleInE1ELSS_1EEEEEENS4_6LayoutISD_NS5_IJSC_NSA_ILi0EEESW_EEEEENS5_IJNS4_10UnderscoreESZ_SZ_EEEEENS4_13SM90_TMA_LOADENS4_14ComposedLayoutINS4_7SwizzleILi3ELi4ELi3EEENS4_18smem_ptr_flag_bitsILi16EEENSV_INS5_IJNSA_ILi8EEESI_EEENS5_IJSI_SC_EEEEEEEvNS4_8identityENS4_23SM90_TMA_LOAD_MULTICASTES1C_vS1D_EENS_8epilogue10collective18CollectiveEpilogueINS1G_22Sm90TmaWarpSpecializedILi4ELi2ELi16ELb1ELb0EEEJSJ_NS5_IJSH_NSA_ILi32EEEEEESK_SL_SK_SL_NS1G_6fusion15FusionCallbacksIS1K_NS1N_13LinCombEltActINS1G_6thread4GELUESK_fSK_fLNS_15FloatRoundStyleE2EEESJ_S1M_JEEES12_NS13_INS14_ILi2ELi4ELi3EEES17_NSV_INS5_IJS18_S1L_EEENS5_IJS1L_SC_EEEEEEENS4_17SM75_U32x4_LDSM_NENS4_14SM90_TMA_STOREES1Z_NS4_17SM90_U32x4_STSM_NENS4_9Copy_AtomIJS22_NS_6half_tEEEEvEEEvvEEEEvNT_6ParamsE)
        /*0728*/ 	.short	0x0210
        /*072a*/ 	.short	0x0770


	//----- nvinfo : EIATTR_SW_WAR
	.align		4
.L_46:
        /*072c*/ 	.byte	0x04, 0x36
        /*072e*/ 	.short	(.L_48 - .L_47)
.L_47:
        /*0730*/ 	.word	0x00000008
.L_48:


//--------------------- .nv.callgraph             --------------------------
	.section	.nv.callgraph,"",@"SHT_CUDA_CALLGRAPH"
	.align	4
	.sectionentsize	8
	.align		4
        /*0000*/ 	.word	0x00000000
	.align		4
        /*0004*/ 	.word	0xffffffff
	.align		4
        /*0008*/ 	.word	index@(_ZN7cutlass13device_kernelINS_4gemm6kernel13GemmUniversalIN4cute5tupleIJiiiiEEENS1_10collective13CollectiveMmaINS1_34MainloopSm90TmaGmmaWarpSpecializedILi4ENS5_IJNS4_1CILi2EEENSA_ILi1EEESC_EEENS1_35KernelTmaWarpSpecializedCooperativeEEENS5_IJNSA_ILi256EEENSA_ILi128EEENSA_ILi64EEEEEENS_10bfloat16_tENS5_IJlSC_lEEESK_SL_NS4_8TiledMMAINS4_8MMA_AtomIJNS4_4SM904GMMA28MMA_64x128x16_F32BF16BF16_SSILNSP_5MajorE0ELSR_0ELNSP_7ScaleInE1ELSS_1EEEEEENS4_6LayoutISD_NS5_IJSC_NSA_ILi0EEESW_EEEEENS5_IJNS4_10UnderscoreESZ_SZ_EEEEENS4_13SM90_TMA_LOADENS4_14ComposedLayoutINS4_7SwizzleILi3ELi4ELi3EEENS4_18smem_ptr_flag_bitsILi16EEENSV_INS5_IJNSA_ILi8EEESI_EEENS5_IJSI_SC_EEEEEEEvNS4_8identityENS4_23SM90_TMA_LOAD_MULTICASTES1C_vS1D_EENS_8epilogue10collective18CollectiveEpilogueINS1G_22Sm90TmaWarpSpecializedILi4ELi2ELi16ELb1ELb0EEEJSJ_NS5_IJSH_NSA_ILi32EEEEEESK_SL_SK_SL_NS1G_6fusion15FusionCallbacksIS1K_NS1N_13LinCombEltActINS1G_6thread4GELUESK_fSK_fLNS_15FloatRoundStyleE2EEESJ_S1M_JEEES12_NS13_INS14_ILi2ELi4ELi3EEES17_NSV_INS5_IJS18_S1L_EEENS5_IJS1L_SC_EEEEEEENS4_17SM75_U32x4_LDSM_NENS4_14SM90_TMA_STOREES1Z_NS4_17SM90_U32x4_STSM_NENS4_9Copy_AtomIJS22_NS_6half_tEEEEvEEEvvEEEEvNT_6ParamsE)
	.align		4
        /*000c*/ 	.word	index@(__assertfail)
	.align		4
        /*0010*/ 	.word	0x00000000
	.align		4
        /*0014*/ 	.word	0xfffffffe
	.align		4
        /*0018*/ 	.word	0x00000000
	.align		4
        /*001c*/ 	.word	0xfffffffd
	.align		4
        /*0020*/ 	.word	0x00000000
	.align		4
        /*0024*/ 	.word	0xfffffffc


//--------------------- .nv.constant4             --------------------------
	.section	.nv.constant4,"a",@progbits
	.align	8
	.align		8
.nv.constant4:
        /*0000*/ 	.dword	__assertfail
	.align		8
        /*0008*/ 	.dword	__unnamed_1
	.align		8
        /*0010*/ 	.dword	__unnamed_2
	.align		8
        /*0018*/ 	.dword	_ZN39_INTERNAL_d84ff7ae_4_k_cu_3a319c29_27974cuda3std3__45__cpo5beginE
	.align		8
        /*0020*/ 	.dword	_ZN39_INTERNAL_d84ff7ae_4_k_cu_3a319c29_27974cuda3std3__45__cpo3endE
	.align		8
        /*0028*/ 	.dword	_ZN39_INTERNAL_d84ff7ae_4_k_cu_3a319c29_27974cuda3std3__45__cpo6cbeginE
	.align		8
        /*0030*/ 	.dword	_ZN39_INTERNAL_d84ff7ae_4_k_cu_3a319c29_27974cuda3std3__45__cpo4cendE
	.align		8
        /*0038*/ 	.dword	_ZN39_INTERNAL_d84ff7ae_4_k_cu_3a319c29_27974cuda3std3__441_GLOBAL__N__d84ff7ae_4_k_cu_3a319c29_27976ignoreE
	.align		8
        /*0040*/ 	.dword	_ZN39_INTERNAL_d84ff7ae_4_k_cu_3a319c29_27974cuda3std3__419piecewise_constructE
	.align		8
        /*0048*/ 	.dword	_ZN39_INTERNAL_d84ff7ae_4_k_cu_3a319c29_27974cuda3std3__48in_placeE
	.align		8
        /*0050*/ 	.dword	_ZN39_INTERNAL_d84ff7ae_4_k_cu_3a319c29_27974cuda3std6ranges3__45__cpo4swapE
	.align		8
        /*0058*/ 	.dword	_ZN39_INTERNAL_d84ff7ae_4_k_cu_3a319c29_27974cuda3std6ranges3__45__cpo9iter_moveE
	.align		8
        /*0060*/ 	.dword	_ZN39_INTERNAL_d84ff7ae_4_k_cu_3a319c29_27974cute7productE
	.align		8
        /*0068*/ 	.dword	_ZN39_INTERNAL_d84ff7ae_4_k_cu_3a319c29_27974cute1_E
	.align		8
        /*0070*/ 	.dword	$str$22
	.align		8
        /*0078*/ 	.dword	$str$23
	.align		8
        /*0080*/ 	.dword	$str$26
	.align		8
        /*0088*/ 	.dword	$str$27


//--------------------- .text._ZN7cutlass13device_kernelINS_4gemm6kernel13GemmUniversalIN4cute5tupleIJiiiiEEENS1_10collective13CollectiveMmaINS1_34MainloopSm90TmaGmmaWarpSpecializedILi4ENS5_IJNS4_1CILi2EEENSA_ILi1EEESC_EEENS1_35KernelTmaWarpSpecializedCooperativeEEENS5_IJNSA_ILi256EEENSA_ILi128EEENSA_ILi64EEEEEENS_10bfloat16_tENS5_IJlSC_lEEESK_SL_NS4_8TiledMMAINS4_8MMA_AtomIJNS4_4SM904GMMA28MMA_64x128x16_F32BF16BF16_SSILNSP_5MajorE0ELSR_0ELNSP_7ScaleInE1ELSS_1EEEEEENS4_6LayoutISD_NS5_IJSC_NSA_ILi0EEESW_EEEEENS5_IJNS4_10UnderscoreESZ_SZ_EEEEENS4_13SM90_TMA_LOADENS4_14ComposedLayoutINS4_7SwizzleILi3ELi4ELi3EEENS4_18smem_ptr_flag_bitsILi16EEENSV_INS5_IJNSA_ILi8EEESI_EEENS5_IJSI_SC_EEEEEEEvNS4_8identityENS4_23SM90_TMA_LOAD_MULTICASTES1C_vS1D_EENS_8epilogue10collective18CollectiveEpilogueINS1G_22Sm90TmaWarpSpecializedILi4ELi2ELi16ELb1ELb0EEEJSJ_NS5_IJSH_NSA_ILi32EEEEEESK_SL_SK_SL_NS1G_6fusion15FusionCallbacksIS1K_NS1N_13LinCombEltActINS1G_6thread4GELUESK_fSK_fLNS_15FloatRoundStyleE2EEESJ_S1M_JEEES12_NS13_INS14_ILi2ELi4ELi3EEES17_NSV_INS5_IJS18_S1L_EEENS5_IJS1L_SC_EEEEEEENS4_17SM75_U32x4_LDSM_NENS4_14SM90_TMA_STOREES1Z_NS4_17SM90_U32x4_STSM_NENS4_9Copy_AtomIJS22_NS_6half_tEEEEvEEEvvEEEEvNT_6ParamsE --------------------------
	.section	.text._ZN7cutlass13device_kernelINS_4gemm6kernel13GemmUniversalIN4cute5tupleIJiiiiEEENS1_10collective13CollectiveMmaINS1_34MainloopSm90TmaGmmaWarpSpecializedILi4ENS5_IJNS4_1CILi2EEENSA_ILi1EEESC_EEENS1_35KernelTmaWarpSpecializedCooperativeEEENS5_IJNSA_ILi256EEENSA_ILi128EEENSA_ILi64EEEEEENS_10bfloat16_tENS5_IJlSC_lEEESK_SL_NS4_8TiledMMAINS4_8MMA_AtomIJNS4_4SM904GMMA28MMA_64x128x16_F32BF16BF16_SSILNSP_5MajorE0ELSR_0ELNSP_7ScaleInE1ELSS_1EEEEEENS4_6LayoutISD_NS5_IJSC_NSA_ILi0EEESW_EEEEENS5_IJNS4_10UnderscoreESZ_SZ_EEEEENS4_13SM90_TMA_LOADENS4_14ComposedLayoutINS4_7SwizzleILi3ELi4ELi3EEENS4_18smem_ptr_flag_bitsILi16EEENSV_INS5_IJNSA_ILi8EEESI_EEENS5_IJSI_SC_EEEEEEEvNS4_8identityENS4_23SM90_TMA_LOAD_MULTICASTES1C_vS1D_EENS_8epilogue10collective18CollectiveEpilogueINS1G_22Sm90TmaWarpSpecializedILi4ELi2ELi16ELb1ELb0EEEJSJ_NS5_IJSH_NSA_ILi32EEEEEESK_SL_SK_SL_NS1G_6fusion15FusionCallbacksIS1K_NS1N_13LinCombEltActINS1G_6thread4GELUESK_fSK_fLNS_15FloatRoundStyleE2EEESJ_S1M_JEEES12_NS13_INS14_ILi2ELi4ELi3EEES17_NSV_INS5_IJS18_S1L_EEENS5_IJS1L_SC_EEEEEEENS4_17SM75_U32x4_LDSM_NENS4_14SM90_TMA_STOREES1Z_NS4_17SM90_U32x4_STSM_NENS4_9Copy_AtomIJS22_NS_6half_tEEEEvEEEvvEEEEvNT_6ParamsE,"ax",@progbits
	.align	128
.text._ZN7cutlass13device_kernelINS_4gemm6kernel13GemmUniversalIN4cute5tupleIJiiiiEEENS1_10collective13CollectiveMmaINS1_34MainloopSm90TmaGmmaWarpSpecializedILi4ENS5_IJNS4_1CILi2EEENSA_ILi1EEESC_EEENS1_35KernelTmaWarpSpecializedCooperativeEEENS5_IJNSA_ILi256EEENSA_ILi128EEENSA_ILi64EEEEEENS_10bfloat16_tENS5_IJlSC_lEEESK_SL_NS4_8TiledMMAINS4_8MMA_AtomIJNS4_4SM904GMMA28MMA_64x128x16_F32BF16BF16_SSILNSP_5MajorE0ELSR_0ELNSP_7ScaleInE1ELSS_1EEEEEENS4_6LayoutISD_NS5_IJSC_NSA_ILi0EEESW_EEEEENS5_IJNS4_10UnderscoreESZ_SZ_EEEEENS4_13SM90_TMA_LOADENS4_14ComposedLayoutINS4_7SwizzleILi3ELi4ELi3EEENS4_18smem_ptr_flag_bitsILi16EEENSV_INS5_IJNSA_ILi8EEESI_EEENS5_IJSI_SC_EEEEEEEvNS4_8identityENS4_23SM90_TMA_LOAD_MULTICASTES1C_vS1D_EENS_8epilogue10collective18CollectiveEpilogueINS1G_22Sm90TmaWarpSpecializedILi4ELi2ELi16ELb1ELb0EEEJSJ_NS5_IJSH_NSA_ILi32EEEEEESK_SL_SK_SL_NS1G_6fusion15FusionCallbacksIS1K_NS1N_13LinCombEltActINS1G_6thread4GELUESK_fSK_fLNS_15FloatRoundStyleE2EEESJ_S1M_JEEES12_NS13_INS14_ILi2ELi4ELi3EEES17_NSV_INS5_IJS18_S1L_EEENS5_IJS1L_SC_EEEEEEENS4_17SM75_U32x4_LDSM_NENS4_14SM90_TMA_STOREES1Z_NS4_17SM90_U32x4_STSM_NENS4_9Copy_AtomIJS22_NS_6half_tEEEEvEEEvvEEEEvNT_6ParamsE:
        .type           _ZN7cutlass13device_kernelINS_4gemm6kernel13GemmUniversalIN4cute5tupleIJiiiiEEENS1_10collective13CollectiveMmaINS1_34MainloopSm90TmaGmmaWarpSpecializedILi4ENS5_IJNS4_1CILi2EEENSA_ILi1EEESC_EEENS1_35KernelTmaWarpSpecializedCooperativeEEENS5_IJNSA_ILi256EEENSA_ILi128EEENSA_ILi64EEEEEENS_10bfloat16_tENS5_IJlSC_lEEESK_SL_NS4_8TiledMMAINS4_8MMA_AtomIJNS4_4SM904GMMA28MMA_64x128x16_F32BF16BF16_SSILNSP_5MajorE0ELSR_0ELNSP_7ScaleInE1ELSS_1EEEEEENS4_6LayoutISD_NS5_IJSC_NSA_ILi0EEESW_EEEEENS5_IJNS4_10UnderscoreESZ_SZ_EEEEENS4_13SM90_TMA_LOADENS4_14ComposedLayoutINS4_7SwizzleILi3ELi4ELi3EEENS4_18smem_ptr_flag_bitsILi16EEENSV_INS5_IJNSA_ILi8EEESI_EEENS5_IJSI_SC_EEEEEEEvNS4_8identityENS4_23SM90_TMA_LOAD_MULTICASTES1C_vS1D_EENS_8epilogue10collective18CollectiveEpilogueINS1G_22Sm90TmaWarpSpecializedILi4ELi2ELi16ELb1ELb0EEEJSJ_NS5_IJSH_NSA_ILi32EEEEEESK_SL_SK_SL_NS1G_6fusion15FusionCallbacksIS1K_NS1N_13LinCombEltActINS1G_6thread4GELUESK_fSK_fLNS_15FloatRoundStyleE2EEESJ_S1M_JEEES12_NS13_INS14_ILi2ELi4ELi3EEES17_NSV_INS5_IJS18_S1L_EEENS5_IJS1L_SC_EEEEEEENS4_17SM75_U32x4_LDSM_NENS4_14SM90_TMA_STOREES1Z_NS4_17SM90_U32x4_STSM_NENS4_9Copy_AtomIJS22_NS_6half_tEEEEvEEEvvEEEEvNT_6ParamsE,@function
        .size           _ZN7cutlass13device_kernelINS_4gemm6kernel13GemmUniversalIN4cute5tupleIJiiiiEEENS1_10collective13CollectiveMmaINS1_34MainloopSm90TmaGmmaWarpSpecializedILi4ENS5_IJNS4_1CILi2EEENSA_ILi1EEESC_EEENS1_35KernelTmaWarpSpecializedCooperativeEEENS5_IJNSA_ILi256EEENSA_ILi128EEENSA_ILi64EEEEEENS_10bfloat16_tENS5_IJlSC_lEEESK_SL_NS4_8TiledMMAINS4_8MMA_AtomIJNS4_4SM904GMMA28MMA_64x128x16_F32BF16BF16_SSILNSP_5MajorE0ELSR_0ELNSP_7ScaleInE1ELSS_1EEEEEENS4_6LayoutISD_NS5_IJSC_NSA_ILi0EEESW_EEEEENS5_IJNS4_10UnderscoreESZ_SZ_EEEEENS4_13SM90_TMA_LOADENS4_14ComposedLayoutINS4_7SwizzleILi3ELi4ELi3EEENS4_18smem_ptr_flag_bitsILi16EEENSV_INS5_IJNSA_ILi8EEESI_EEENS5_IJSI_SC_EEEEEEEvNS4_8identityENS4_23SM90_TMA_LOAD_MULTICASTES1C_vS1D_EENS_8epilogue10collective18CollectiveEpilogueINS1G_22Sm90TmaWarpSpecializedILi4ELi2ELi16ELb1ELb0EEEJSJ_NS5_IJSH_NSA_ILi32EEEEEESK_SL_SK_SL_NS1G_6fusion15FusionCallbacksIS1K_NS1N_13LinCombEltActINS1G_6thread4GELUESK_fSK_fLNS_15FloatRoundStyleE2EEESJ_S1M_JEEES12_NS13_INS14_ILi2ELi4ELi3EEES17_NSV_INS5_IJS18_S1L_EEENS5_IJS1L_SC_EEEEEEENS4_17SM75_U32x4_LDSM_NENS4_14SM90_TMA_STOREES1Z_NS4_17SM90_U32x4_STSM_NENS4_9Copy_AtomIJS22_NS_6half_tEEEEvEEEvvEEEEvNT_6ParamsE,(.L_x_266 - _ZN7cutlass13device_kernelINS_4gemm6kernel13GemmUniversalIN4cute5tupleIJiiiiEEENS1_10collective13CollectiveMmaINS1_34MainloopSm90TmaGmmaWarpSpecializedILi4ENS5_IJNS4_1CILi2EEENSA_ILi1EEESC_EEENS1_35KernelTmaWarpSpecializedCooperativeEEENS5_IJNSA_ILi256EEENSA_ILi128EEENSA_ILi64EEEEEENS_10bfloat16_tENS5_IJlSC_lEEESK_SL_NS4_8TiledMMAINS4_8MMA_AtomIJNS4_4SM904GMMA28MMA_64x128x16_F32BF16BF16_SSILNSP_5MajorE0ELSR_0ELNSP_7ScaleInE1ELSS_1EEEEEENS4_6LayoutISD_NS5_IJSC_NSA_ILi0EEESW_EEEEENS5_IJNS4_10UnderscoreESZ_SZ_EEEEENS4_13SM90_TMA_LOADENS4_14ComposedLayoutINS4_7SwizzleILi3ELi4ELi3EEENS4_18smem_ptr_flag_bitsILi16EEENSV_INS5_IJNSA_ILi8EEESI_EEENS5_IJSI_SC_EEEEEEEvNS4_8identityENS4_23SM90_TMA_LOAD_MULTICASTES1C_vS1D_EENS_8epilogue10collective18CollectiveEpilogueINS1G_22Sm90TmaWarpSpecializedILi4ELi2ELi16ELb1ELb0EEEJSJ_NS5_IJSH_NSA_ILi32EEEEEESK_SL_SK_SL_NS1G_6fusion15FusionCallbacksIS1K_NS1N_13LinCombEltActINS1G_6thread4GELUESK_fSK_fLNS_15FloatRoundStyleE2EEESJ_S1M_JEEES12_NS13_INS14_ILi2ELi4ELi3EEES17_NSV_INS5_IJS18_S1L_EEENS5_IJS1L_SC_EEEEEEENS4_17SM75_U32x4_LDSM_NENS4_14SM90_TMA_STOREES1Z_NS4_17SM90_U32x4_STSM_NENS4_9Copy_AtomIJS22_NS_6half_tEEEEvEEEvvEEEEvNT_6ParamsE)
        .other          _ZN7cutlass13device_kernelINS_4gemm6kernel13GemmUniversalIN4cute5tupleIJiiiiEEENS1_10collective13CollectiveMmaINS1_34MainloopSm90TmaGmmaWarpSpecializedILi4ENS5_IJNS4_1CILi2EEENSA_ILi1EEESC_EEENS1_35KernelTmaWarpSpecializedCooperativeEEENS5_IJNSA_ILi256EEENSA_ILi128EEENSA_ILi64EEEEEENS_10bfloat16_tENS5_IJlSC_lEEESK_SL_NS4_8TiledMMAINS4_8MMA_AtomIJNS4_4SM904GMMA28MMA_64x128x16_F32BF16BF16_SSILNSP_5MajorE0ELSR_0ELNSP_7ScaleInE1ELSS_1EEEEEENS4_6LayoutISD_NS5_IJSC_NSA_ILi0EEESW_EEEEENS5_IJNS4_10UnderscoreESZ_SZ_EEEEENS4_13SM90_TMA_LOADENS4_14ComposedLayoutINS4_7SwizzleILi3ELi4ELi3EEENS4_18smem_ptr_flag_bitsILi16EEENSV_INS5_IJNSA_ILi8EEESI_EEENS5_IJSI_SC_EEEEEEEvNS4_8identityENS4_23SM90_TMA_LOAD_MULTICASTES1C_vS1D_EENS_8epilogue10collective18CollectiveEpilogueINS1G_22Sm90TmaWarpSpecializedILi4ELi2ELi16ELb1ELb0EEEJSJ_NS5_IJSH_NSA_ILi32EEEEEESK_SL_SK_SL_NS1G_6fusion15FusionCallbacksIS1K_NS1N_13LinCombEltActINS1G_6thread4GELUESK_fSK_fLNS_15FloatRoundStyleE2EEESJ_S1M_JEEES12_NS13_INS14_ILi2ELi4ELi3EEES17_NSV_INS5_IJS18_S1L_EEENS5_IJS1L_SC_EEEEEEENS4_17SM75_U32x4_LDSM_NENS4_14SM90_TMA_STOREES1Z_NS4_17SM90_U32x4_STSM_NENS4_9Copy_AtomIJS22_NS_6half_tEEEEvEEEvvEEEEvNT_6ParamsE,@"STO_CUDA_ENTRY STV_DEFAULT"
_ZN7cutlass13device_kernelINS_4gemm6kernel13GemmUniversalIN4cute5tupleIJiiiiEEENS1_10collective13CollectiveMmaINS1_34MainloopSm90TmaGmmaWarpSpecializedILi4ENS5_IJNS4_1CILi2EEENSA_ILi1EEESC_EEENS1_35KernelTmaWarpSpecializedCooperativeEEENS5_IJNSA_ILi256EEENSA_ILi128EEENSA_ILi64EEEEEENS_10bfloat16_tENS5_IJlSC_lEEESK_SL_NS4_8TiledMMAINS4_8MMA_AtomIJNS4_4SM904GMMA28MMA_64x128x16_F32BF16BF16_SSILNSP_5MajorE0ELSR_0ELNSP_7ScaleInE1ELSS_1EEEEEENS4_6LayoutISD_NS5_IJSC_NSA_ILi0EEESW_EEEEENS5_IJNS4_10UnderscoreESZ_SZ_EEEEENS4_13SM90_TMA_LOADENS4_14ComposedLayoutINS4_7SwizzleILi3ELi4ELi3EEENS4_18smem_ptr_flag_bitsILi16EEENSV_INS5_IJNSA_ILi8EEESI_EEENS5_IJSI_SC_EEEEEEEvNS4_8identityENS4_23SM90_TMA_LOAD_MULTICASTES1C_vS1D_EENS_8epilogue10collective18CollectiveEpilogueINS1G_22Sm90TmaWarpSpecializedILi4ELi2ELi16ELb1ELb0EEEJSJ_NS5_IJSH_NSA_ILi32EEEEEESK_SL_SK_SL_NS1G_6fusion15FusionCallbacksIS1K_NS1N_13LinCombEltActINS1G_6thread4GELUESK_fSK_fLNS_15FloatRoundStyleE2EEESJ_S1M_JEEES12_NS13_INS14_ILi2ELi4ELi3EEES17_NSV_INS5_IJS18_S1L_EEENS5_IJS1L_SC_EEEEEEENS4_17SM75_U32x4_LDSM_NENS4_14SM90_TMA_STOREES1Z_NS4_17SM90_U32x4_STSM_NENS4_9Copy_AtomIJS22_NS_6half_tEEEEvEEEvvEEEEvNT_6ParamsE:
[----:B------:R-:W1:Y:S01]  /*0000*/  LDC R1, c[0x0][0x28] ;  /* 0x00000a00ff017b82 */ /* 0x000e620000000800 */
[----:B------:R-:W2:Y:S07]  /*0010*/  S2R R18, SR_TID.X ;  /* 0x0000000000127919 */ /* 0x000eae0000002100 */
[----:B------:R-:W3:Y:S01]  /*0020*/  LDC.64 R4, c[0x0][0x588] ;  /* 0x00016200ff047b82 */ /* 0x000ee20000000a00 */
[----:B------:R-:W-:Y:S01]  /*0030*/  ELECT P0, URZ, PT ;  /* 0x00000000003f782f */ /* 0x000fe20003800000 */
[----:B------:R-:W-:Y:S01]  /*0040*/  BSSY B0, `(.L_x_0) ;  /* 0x0000016000007945 */ /* 0x000fe20003800000 */
[----:B--2---:R-:W-:-:S02]  /*0050*/  SHF.R.U32.HI R8, RZ, 0x5, R18 ;  /* 0x00000005ff087819 */ /* 0x004fc40000011612 */
[----:B------:R-:W-:-:S03]  /*0060*/  SHF.R.U32.HI R2, RZ, 0x7, R18 ;  /* 0x00000007ff027819 */ /* 0x000fc60000011612 */
[----:B------:R-:W2:Y:S04]  /*0070*/  SHFL.IDX PT, R0, R8, RZ, 0x1f ;  /* 0x00001fff08007589 */ /* 0x000ea800000e0000 */
[----:B------:R4:W1:Y:S01]  /*0080*/  SHFL.IDX PT, R7, R2, RZ, 0x1f ;  /* 0x00001fff02077589 */ /* 0x00086200000e0000 */
[----:B--2---:R-:W-:Y:S02]  /*0090*/  ISETP.NE.OR P0, PT, R0, RZ, !P0 ;  /* 0x000000ff0000720c */ /* 0x004fe40004705670 */
[----:B------:R-:W-:-:S11]  /*00a0*/  SHF.R.S32.HI R3, RZ, 0x1f, R0 ;  /* 0x0000001fff037819 */ /* 0x000fd60000011400 */
[----:B-1-34-:R-:W-:Y:S05]  /*00b0*/  @P0 BRA `(.L_x_1) ;  /* 0x0000000000380947 */ /* 0x01afea0003800000 */
[----:B------:R-:W-:Y:S02]  /*00c0*/  ULDC.64 UR4, c[0x0][0x198] ;  /* 0x0000660000047ab9 */ /* 0x000fe40000000a00 */
[----:B------:R-:W-:Y:S02]  /*00d0*/  UIADD3 UR6, UP0, UR4, 0xf0, URZ ;  /* 0x000000f004067890 */ /* 0x000fe4000ff1e03f */
[----:B------:R-:W-:Y:S02]  /*00e0*/  UIADD3 UR8, UP1, UR4, 0x1f0, URZ ;  /* 0x000001f004087890 */ /* 0x000fe4000ff3e03f */
[----:B------:R-:W-:Y:S02]  /*00f0*/  UIADD3 UR10, UP2, UR4, 0x3f0, URZ ;  /* 0x000003f0040a7890 */ /* 0x000fe4000ff5e03f */
[----:B------:R-:W-:Y:S02]  /*0100*/  UIADD3 UR4, UP3, UR4, 0x4f0, URZ ;  /* 0x000004f004047890 */ /* 0x000fe4000ff7e03f */
[----:B------:R-:W-:-:S02]  /*0110*/  UIADD3.X UR7, URZ, UR5, URZ, UP0, !UPT ;  /* 0x000000053f077290 */ /* 0x000fc400087fe43f */
[----:B------:R-:W-:Y:S02]  /*0120*/  UIADD3.X UR9, URZ, UR5, URZ, UP1, !UPT ;  /* 0x000000053f097290 */ /* 0x000fe40008ffe43f */
[----:B------:R-:W-:Y:S02]  /*0130*/  UIADD3.X UR11, URZ, UR5, URZ, UP2, !UPT ;  /* 0x000000053f0b7290 */ /* 0x000fe400097fe43f */
[----:B------:R-:W-:-:S03]  /*0140*/  UIADD3.X UR5, URZ, UR5, URZ, UP3, !UPT ;  /* 0x000000053f057290 */ /* 0x000fc60009ffe43f */
[----:B------:R1:W-:Y:S02]  /*0150*/  UTMACCTL.PF [UR6] ;  /* 0x00000000060079b9 */ /* 0x0003e40008040000 */
[----:B------:R1:W-:Y:S02]  /*0160*/  UTMACCTL.PF [UR8] ;  /* 0x00000000080079b9 */ /* 0x0003e40008040000 */
[----:B------:R1:W-:Y:S02]  /*0170*/  UTMACCTL.PF [UR10] ;  /* 0x000000000a0079b9 */ /* 0x0003e40008040000 */
[----:B------:R1:W-:Y:S02]  /*0180*/  UTMACCTL.PF [UR4] ;  /* 0x00000000040079b9 */ /* 0x0003e40008040000 */
[----:B-1----:R-:W-:Y:S01]  /*0190*/  NOP ;  /* 0x0000000000007918 */ /* 0x002fe20000000000 */
.L_x_1:
[----:B------:R-:W-:Y:S05]  /*01a0*/  BSYNC B0 ;  /* 0x0000000000007941 */ /* 0x000fea0003800000 */
.L_x_0:
[----:B------:R-:W-:Y:S01]  /*01b0*/  ULDC.64 UR4, c[0x0][0x590] ;  /* 0x0001640000047ab9 */ /* 0x000fe20000000a00 */
[----:B------:R-:W-:Y:S01]  /*01c0*/  LEA.HI R3, R3, R0, RZ, 0x2 ;  /* 0x0000000003037211 */ /* 0x000fe200078f10ff */
[----:B------:R-:W-:Y:S01]  /*01d0*/  ULDC.64 UR42, c[0x0][0x208] ;  /* 0x00008200002a7ab9 */ /* 0x000fe20000000a00 */
[----:B------:R-:W-:Y:S01]  /*01e0*/  ISETP.NE.U32.AND P2, PT, RZ, UR4, PT ;  /* 0x00000004ff007c0c */ /* 0x000fe2000bf45070 */
[----:B------:R-:W-:Y:S01]  /*01f0*/  IMAD.MOV.U32 R2, RZ, RZ, R4 ;  /* 0x000000ffff027224 */ /* 0x000fe200078e0004 */
[----:B------:R-:W-:Y:S02]  /*0200*/  LOP3.LUT R3, R3, 0xfffffffc, RZ, 0xc0, !PT ;  /* 0xfffffffc03037812 */ /* 0x000fe400078ec0ff */
[----:B------:R-:W-:Y:S02]  /*0210*/  ISETP.NE.AND.EX P3, PT, RZ, UR5, PT, P2 ;  /* 0x00000005ff007c0c */ /* 0x000fe4000bf65320 */
[----:B------:R-:W-:Y:S01]  /*0220*/  PRMT R6, RZ, 0x7610, R6 ;  /* 0x00007610ff067816 */ /* 0x000fe20000000006 */
[----:B------:R-:W-:Y:S01]  /*0230*/  IMAD.IADD R0, R0, 0x1, -R3 ;  /* 0x0000000100007824 */ /* 0x000fe200078e0a03 */
[----:B------:R-:W-:-:S09]  /*0240*/  MOV R3, R5 ;  /* 0x0000000500037202 */ /* 0x000fd20000000f00 */
[----:B------:R-:W-:Y:S05]  /*0250*/  @P3 BRA `(.L_x_2) ;  /* 0x0000000000303947 */ /* 0x000fea0003800000 */
[----:B------:R-:W-:Y:S02]  /*0260*/  ULDC.64 UR6, c[0x0][0x588] ;  /* 0x0001620000067ab9 */ /* 0x000fe40000000a00 */
[----:B------:R-:W-:-:S04]  /*0270*/  ISETP.NE.U32.AND P0, PT, RZ, UR6, PT ;  /* 0x00000006ff007c0c */ /* 0x000fc8000bf05070 */
[----:B------:R-:W-:-:S13]  /*0280*/  ISETP.NE.AND.EX P0, PT, RZ, UR7, PT, P0 ;  /* 0x00000007ff007c0c */ /* 0x000fda000bf05300 */
[----:B------:R-:W-:Y:S05]  /*0290*/  @!P0 BRA `(.L_x_3) ;  /* 0x0000000000108947 */ /* 0x000fea0003800000 */
[----:B------:R-:W2:Y:S02]  /*02a0*/  LDG.E R6, desc[UR42][R2.64] ;  /* 0x0000002a02067981 */ /* 0x000ea4000c1e1900 */
[----:B--2---:R-:W-:Y:S01]  /*02b0*/  FSETP.NEU.AND P1, PT, R6, RZ, PT ;  /* 0x000000ff0600720b */ /* 0x004fe20003f2d000 */
[----:B------:R-:W-:Y:S01]  /*02c0*/  IMAD.MOV.U32 R6, RZ, RZ, 0x1 ;  /* 0x00000001ff067424 */ /* 0x000fe200078e00ff */
[----:B------:R-:W-:Y:S11]  /*02d0*/  BRA `(.L_x_2) ;  /* 0x0000000000107947 */ /* 0x000ff60003800000 */
.L_x_3:
[----:B------:R-:W-:Y:S01]  /*02e0*/  ULDC UR6, c[0x0][0x580] ;  /* 0x0001600000067ab9 */ /* 0x000fe20000000800 */
[----:B------:R-:W-:Y:S01]  /*02f0*/  IMAD.MOV.U32 R6, RZ, RZ, 0x1 ;  /* 0x00000001ff067424 */ /* 0x000fe200078e00ff */
[----:B------:R-:W-:Y:S02]  /*0300*/  FSETP.NEU.AND P1, PT, RZ, UR6, PT ;  /* 0x00000006ff007c0b */ /* 0x000fe4000bf2d000 */
[----:B------:R-:W-:-:S11]  /*0310*/  CS2R R2, SRZ ;  /* 0x0000000000027805 */ /* 0x000fd6000001ff00 */
.L_x_2:
[----:B------:R-:W-:Y:S02]  /*0320*/  ISETP.NE.U32.AND P4, PT, R2, RZ, PT ;  /* 0x000000ff0200720c */ /* 0x000fe40003f85070 */
[----:B------:R-:W-:Y:S02]  /*0330*/  ISETP.NE.AND.EX P5, PT, RZ, UR5, PT, P2 ;  /* 0x00000005ff007c0c */ /* 0x000fe4000bfa5320 */
[----:B------:R-:W-:Y:S02]  /*0340*/  ISETP.NE.AND.EX P2, PT, R3, RZ, PT, P4 ;  /* 0x000000ff0300720c */ /* 0x000fe40003f45340 */
[----:B------:R-:W-:-:S11]  /*0350*/  PLOP3.LUT P0, PT, PT, PT, PT, 0x8, 0x0 ;  /* 0x000000000000781c */ /* 0x000fd60003f0e170 */
[----:B------:R-:W-:Y:S05]  /*0360*/  @P2 BRA P5, `(.L_x_4) ;  /* 0x0000000000342947 */ /* 0x000fea0002800000 */
[----:B------:R-:W-:-:S04]  /*0370*/  ISETP.NE.U32.AND P0, PT, RZ, UR4, PT ;  /* 0x00000004ff007c0c */ /* 0x000fc8000bf05070 */
[----:B------:R-:W-:-:S13]  /*0380*/  ISETP.NE.AND.EX P0, PT, RZ, UR5, PT, P0 ;  /* 0x00000005ff007c0c */ /* 0x000fda000bf05300 */
[----:B------:R-:W-:Y:S05]  /*0390*/  @!P0 BRA `(.L_x_5) ;  /* 0x0000000000248947 */ /* 0x000fea0003800000 */
[----:B------:R-:W-:Y:S02]  /*03a0*/  PRMT R6, R6, 0x9910, RZ ;  /* 0x0000991006067816 */ /* 0x000fe400000000ff */
[----:B------:R-:W-:Y:S02]  /*03b0*/  ISETP.NE.U32.AND P0, PT, R2, RZ, PT ;  /* 0x000000ff0200720c */ /* 0x000fe40003f05070 */
[----:B------:R-:W-:Y:S02]  /*03c0*/  ISETP.NE.AND P2, PT, R6, RZ, PT ;  /* 0x000000ff0600720c */ /* 0x000fe40003f45270 */
[----:B------:R-:W-:Y:S02]  /*03d0*/  ISETP.NE.AND.EX P0, PT, R3, RZ, PT, P0 ;  /* 0x000000ff0300720c */ /* 0x000fe40003f05300 */
[----:B------:R-:W-:-:S09]  /*03e0*/  SEL R2, RZ, 0xffffffff, P1 ;  /* 0xffffffffff027807 */ /* 0x000fd20000800000 */
[----:B------:R-:W-:-:S04]  /*03f0*/  @!P2 SEL R2, RZ, 0xffffffff, P0 ;  /* 0xffffffffff02a807 */ /* 0x000fc80000000000 */
[----:B------:R-:W-:-:S04]  /*0400*/  LOP3.LUT R2, R2, 0x1, RZ, 0xc0, !PT ;  /* 0x0000000102027812 */ /* 0x000fc800078ec0ff */
[----:B------:R-:W-:Y:S01]  /*0410*/  ISETP.EQ.U32.AND P0, PT, R2, 0x1, PT ;  /* 0x000000010200780c */ /* 0x000fe20003f02070 */
[----:B------:R-:W-:-:S12]  /*0420*/  BRA `(.L_x_4) ;  /* 0x0000000000047947 */ /* 0x000fd80003800000 */
.L_x_5:
[----:B------:R-:W-:-:S13]  /*0430*/  PLOP3.LUT P0, PT, P1, PT, PT, 0x8, 0x0 ;  /* 0x000000000000781c */ /* 0x000fda0000f0e170 */
.L_x_4:
[----:B------:R-:W1:Y:S02]  /*0440*/  SHFL.IDX PT, R2, R8, RZ, 0x1f ;  /* 0x00001fff08027589 */ /* 0x000e6400000e0000 */
[----:B-1----:R-:W-:-:S13]  /*0450*/  ISETP.NE.AND P1, PT, R2, RZ, PT ;  /* 0x000000ff0200720c */ /* 0x002fda0003f25270 */
[----:B------:R-:W-:Y:S05]  /*0460*/  @P1 BRA `(.L_x_6) ;  /* 0x0000000000581947 */ /* 0x000fea0003800000 */
[----:B------:R-:W1:Y:S01]  /*0470*/  S2UR UR8, SR_CgaCtaId ;  /* 0x00000000000879c3 */ /* 0x000e620000008800 */
[----:B------:R-:W-:Y:S01]  /*0480*/  UMOV UR4, 0x400 ;  /* 0x0000040000047882 */ /* 0x000fe20000000000 */
[----:B------:R-:W-:Y:S01]  /*0490*/  UMOV UR5, 0x1 ;  /* 0x0000000100057882 */ /* 0x000fe20000000000 */
[----:B------:R-:W-:Y:S01]  /*04a0*/  UMOV UR6, 0x4 ;  /* 0x0000000400067882 */ /* 0x000fe20000000000 */
[----:B------:R-:W-:Y:S01]  /*04b0*/  ELECT P1, URZ, PT ;  /* 0x00000000003f782f */ /* 0x000fe20003820000 */
[----:B------:R-:W-:-:S04]  /*04c0*/  UIADD3 UR6, -UR6, 0x100000, URZ ;  /* 0x0010000006067890 */ /* 0x000fc8000fffe13f */
[----:B------:R-:W-:Y:S02]  /*04d0*/  USHF.L.U32 UR7, UR6, 0xb, URZ ;  /* 0x0000000b06077899 */ /* 0x000fe4000800063f */
[----:B------:R-:W-:Y:S02]  /*04e0*/  USHF.L.U32 UR6, UR6, 0x1, URZ ;  /* 0x0000000106067899 */ /* 0x000fe4000800063f */
[----:B-1----:R-:W-:Y:S02]  /*04f0*/  ULEA UR8, UR8, UR4, 0x18 ;  /* 0x0000000408087291 */ /* 0x002fe4000f8ec03f */
[----:B------:R-:W-:-:S04]  /*0500*/  UIADD3 UR4, -UR5, 0x100000, URZ ;  /* 0x0010000005047890 */ /* 0x000fc8000fffe13f */
[----:B------:R-:W-:Y:S02]  /*0510*/  USHF.L.U32 UR5, UR4, 0xb, URZ ;  /* 0x0000000b04057899 */ /* 0x000fe4000800063f */
[----:B------:R-:W-:Y:S01]  /*0520*/  USHF.L.U32 UR4, UR4, 0x1, URZ ;  /* 0x0000000104047899 */ /* 0x000fe2000800063f */
[----:B------:R-:W1:Y:S11]  /*0530*/  FENCE.VIEW.ASYNC.S ;  /* 0x00000000000073c6 */ /* 0x000e760000000000 */
[----:B-1----:R1:W2:Y:S01]  /*0540*/  SYNCS.EXCH.64 URZ, [UR8], UR4 ;  /* 0x00000004083f75b2 */ /* 0x0022a20008000100 */
[----:B------:R1:W3:Y:S01]  /*0550*/  SYNCS.EXCH.64 URZ, [UR8+0x20], UR6 ;  /* 0x00002006083f75b2 */ /* 0x0002e20008000100 */
[----:B------:R1:W4:Y:S01]  /*0560*/  SYNCS.EXCH.64 URZ, [UR8+0x8], UR4 ;  /* 0x00000804083f75b2 */ /* 0x0003220008000100 */
[----:B------:R1:W1:Y:S01]  /*0570*/  SYNCS.EXCH.64 URZ, [UR8+0x28], UR6 ;  /* 0x00002806083f75b2 */ /* 0x0002620008000100 */
[----:B------:R1:W1:Y:S01]  /*0580*/  SYNCS.EXCH.64 URZ, [UR8+0x10], UR4 ;  /* 0x00001004083f75b2 */ /* 0x0002620008000100 */
[----:B------:R1:W1:Y:S01]  /*0590*/  SYNCS.EXCH.64 URZ, [UR8+0x30], UR6 ;  /* 0x00003006083f75b2 */ /* 0x0002620008000100 */
[----:B------:R1:W1:Y:S01]  /*05a0*/  SYNCS.EXCH.64 URZ, [UR8+0x18], UR4 ;  /* 0x00001804083f75b2 */ /* 0x0002620008000100 */
[----:B------:R1:W1:Y:S01]  /*05b0*/  SYNCS.EXCH.64 URZ, [UR8+0x38], UR6 ;  /* 0x00003806083f75b2 */ /* 0x0002620008000100 */
[----:B------:R-:W-:Y:S01]  /*05c0*/  NOP ;  /* 0x0000000000007918 */ /* 0x000fe20000000000 */
.L_x_6:
[----:B------:R-:W5:Y:S01]  /*05d0*/  SHFL.IDX PT, R3, R8, RZ, 0x1f ;  /* 0x00001fff08037589 */ /* 0x000f6200000e0000 */
[----:B------:R-:W1:Y:S01]  /*05e0*/  S2UR UR9, SR_CTAID.X ;  /* 0x00000000000979c3 */ /* 0x000e620000002500 */
[----:B------:R-:W-:Y:S01]  /*05f0*/  NOP ;  /* 0x0000000000007918 */ /* 0x000fe20000000000 */
[----:B-----5:R-:W-:Y:S02]  /*0600*/  ISETP.NE.AND P1, PT, R3, RZ, PT ;  /* 0x000000ff0300720c */ /* 0x020fe40003f25270 */
[----:B------:R-:W-:-:S04]  /*0610*/  SHF.R.S32.HI R3, RZ, 0x1f, R18 ;  /* 0x0000001fff037819 */ /* 0x000fc80000011412 */
[----:B------:R-:W-:-:S07]  /*0620*/  LEA.HI R3, R3, R18, RZ, 0x7 ;  /* 0x0000001203037211 */ /* 0x000fce00078f38ff */
[----:B-1----:R-:W-:Y:S05]  /*0630*/  @P1 BRA `(.L_x_7) ;  /* 0x0000000000581947 */ /* 0x002fea0003800000 */
[----:B------:R-:W1:Y:S01]  /*0640*/  S2UR UR5, SR_CgaCtaId ;  /* 0x00000000000579c3 */ /* 0x000e620000008800 */
[----:B------:R-:W-:Y:S01]  /*0650*/  UMOV UR4, 0x400 ;  /* 0x0000040000047882 */ /* 0x000fe20000000000 */
[----:B------:R-:W-:Y:S01]  /*0660*/  UMOV UR6, 0x20 ;  /* 0x0000002000067882 */ /* 0x000fe20000000000 */
[----:B------:R-:W-:Y:S01]  /*0670*/  UMOV UR7, 0x100 ;  /* 0x0000010000077882 */ /* 0x000fe20000000000 */
[----:B------:R-:W-:Y:S01]  /*0680*/  ELECT P1, URZ, PT ;  /* 0x00000000003f782f */ /* 0x000fe20003820000 */
[----:B-1----:R-:W-:Y:S02]  /*0690*/  ULEA UR8, UR5, UR4, 0x18 ;  /* 0x0000000405087291 */ /* 0x002fe4000f8ec03f */
[----:B------:R-:W-:-:S04]  /*06a0*/  UIADD3 UR4, -UR6, 0x100000, URZ ;  /* 0x0010000006047890 */ /* 0x000fc8000fffe13f */
[----:B------:R-:W-:Y:S02]  /*06b0*/  USHF.L.U32 UR5, UR4, 0xb, URZ ;  /* 0x0000000b04057899 */ /* 0x000fe4000800063f */
[----:B------:R-:W-:Y:S02]  /*06c0*/  USHF.L.U32 UR4, UR4, 0x1, URZ ;  /* 0x0000000104047899 */ /* 0x000fe4000800063f */
[----:B------:R-:W-:-:S04]  /*06d0*/  UIADD3 UR6, -UR7, 0x100000, URZ ;  /* 0x0010000007067890 */ /* 0x000fc8000fffe13f */
[----:B------:R-:W-:Y:S02]  /*06e0*/  USHF.L.U32 UR7, UR6, 0xb, URZ ;  /* 0x0000000b06077899 */ /* 0x000fe4000800063f */
[----:B------:R-:W-:Y:S01]  /*06f0*/  USHF.L.U32 UR6, UR6, 0x1, URZ ;  /* 0x0000000106067899 */ /* 0x000fe2000800063f */
[----:B------:R-:W1:Y:S03]  /*0700*/  FENCE.VIEW.ASYNC.S ;  /* 0x00000000000073c6 */ /* 0x000e660000000000 */
[----:B-1----:R1:W1:Y:S08]  /*0710*/  SYNCS.EXCH.64 URZ, [UR8+0x40], UR4 ;  /* 0x00004004083f75b2 */ /* 0x0022700008000100 */
[----:B------:R1:W1:Y:S01]  /*0720*/  SYNCS.EXCH.64 URZ, [UR8+0x60], UR6 ;  /* 0x00006006083f75b2 */ /* 0x0002620008000100 */
[----:B------:R1:W1:Y:S01]  /*0730*/  SYNCS.EXCH.64 URZ, [UR8+0x48], UR4 ;  /* 0x00004804083f75b2 */ /* 0x0002620008000100 */
[----:B------:R1:W1:Y:S01]  /*0740*/  SYNCS.EXCH.64 URZ, [UR8+0x68], UR6 ;  /* 0x00006806083f75b2 */ /* 0x0002620008000100 */
[----:B------:R1:W1:Y:S01]  /*0750*/  SYNCS.EXCH.64 URZ, [UR8+0x50], UR4 ;  /* 0x00005004083f75b2 */ /* 0x0002620008000100 */
[----:B------:R1:W1:Y:S01]  /*0760*/  SYNCS.EXCH.64 URZ, [UR8+0x70], UR6 ;  /* 0x00007006083f75b2 */ /* 0x0002620008000100 */
[----:B------:R1:W1:Y:S01]  /*0770*/  SYNCS.EXCH.64 URZ, [UR8+0x58], UR4 ;  /* 0x00005804083f75b2 */ /* 0x0002620008000100 */
[----:B------:R1:W1:Y:S01]  /*0780*/  SYNCS.EXCH.64 URZ, [UR8+0x78], UR6 ;  /* 0x00007806083f75b2 */ /* 0x0002620008000100 */
[----:B------:R-:W-:Y:S01]  /*0790*/  NOP ;  /* 0x0000000000007918 */ /* 0x000fe20000000000 */
.L_x_7:
[----:B------:R-:W-:Y:S01]  /*07a0*/  LOP3.LUT R3, R3, 0xffffff80, RZ, 0xc0, !PT ;  /* 0xffffff8003037812 */ /* 0x000fe200078ec0ff */
[----:B------:R-:W5:Y:S01]  /*07b0*/  S2R R6, SR_CTAID.Y ;  /* 0x0000000000067919 */ /* 0x000f620000002600 */
[----:B------:R-:W-:Y:S01]  /*07c0*/  SHF.R.S32.HI R11, RZ, 0x1f, R2 ;  /* 0x0000001fff0b7819 */ /* 0x000fe20000011402 */
[----:B-1----:R-:W-:Y:S01]  /*07d0*/  ULDC UR4, c[0x0][0x150] ;  /* 0x0000540000047ab9 */ /* 0x002fe20000000800 */
[----:B------:R-:W-:Y:S01]  /*07e0*/  IADD3 R10, -R3, R18, RZ ;  /* 0x00000012030a7210 */ /* 0x000fe20007ffe1ff */
[----:B------:R1:W2:Y:S01]  /*07f0*/  SHFL.IDX PT, R12, R8, RZ, 0x1f ;  /* 0x00001fff080c7589 */ /* 0x0002a200000e0000 */
[----:B------:R-:W-:Y:S01]  /*0800*/  I2FP.F32.U32 R13, UR9 ;  /* 0x00000009000d7c45 */ /* 0x000fe20008201000 */
[----:B------:R-:W3:Y:S01]  /*0810*/  LDC R14, c[0x0][0x144] ;  /* 0x00005100ff0e7b82 */ /* 0x000ee20000000800 */
[----:B------:R-:W-:Y:S02]  /*0820*/  SHF.R.S32.HI R3, RZ, 0x1f, R10 ;  /* 0x0000001fff037819 */ /* 0x000fe4000001140a */
[----:B------:R-:W-:-:S02]  /*0830*/  ELECT P1, URZ, PT ;  /* 0x00000000003f782f */ /* 0x000fc40003820000 */
[----:B------:R-:W-:Y:S01]  /*0840*/  LEA.HI R11, R11, R2, RZ, 0x2 ;  /* 0x000000020b0b7211 */ /* 0x000fe200078f10ff */
[----:B------:R-:W-:Y:S01]  /*0850*/  FMUL R13, R13, UR4 ;  /* 0x000000040d0d7c20 */ /* 0x000fe20008400000 */
[----:B------:R-:W-:Y:S01]  /*0860*/  LEA.HI R3, R3, R10, RZ, 0x3 ;  /* 0x0000000a03037211 */ /* 0x000fe200078f18ff */
[----:B------:R-:W-:Y:S01]  /*0870*/  ULDC UR4, c[0x0][0x154] ;  /* 0x0000550000047ab9 */ /* 0x000fe20000000800 */
[----:B------:R-:W-:Y:S01]  /*0880*/  LOP3.LUT R11, R11, 0x3ffffffc, RZ, 0xc0, !PT ;  /* 0x3ffffffc0b0b7812 */ /* 0x000fe200078ec0ff */
[----:B------:R-:W-:Y:S01]  /*0890*/  IMAD.MOV.U32 R152, RZ, RZ, 0x1 ;  /* 0x00000001ff987424 */ /* 0x000fe200078e00ff */
[--C-:B------:R-:W-:Y:S01]  /*08a0*/  SHF.R.S32.HI R9, RZ, 0x3, R3.reuse ;  /* 0x00000003ff097819 */ /* 0x100fe20000011403 */
[----:B------:R-:W4:Y:S01]  /*08b0*/  F2I.U32.TRUNC.NTZ R13, R13 ;  /* 0x0000000d000d7305 */ /* 0x000f22000020f000 */
[----:B-1----:R-:W-:Y:S01]  /*08c0*/  SHF.R.S32.HI R8, RZ, 0x1f, R3 ;  /* 0x0000001fff087819 */ /* 0x002fe20000011403 */
[----:B------:R-:W-:Y:S01]  /*08d0*/  IMAD.IADD R11, R2, 0x1, -R11 ;  /* 0x00000001020b7824 */ /* 0x000fe200078e0a0b */
[----:B------:R-:W-:Y:S01]  /*08e0*/  ISETP.NE.AND P4, PT, R0, RZ, PT ;  /* 0x000000ff0000720c */ /* 0x000fe20003f85270 */
[----:B------:R-:W-:Y:S01]  /*08f0*/  NOP ;  /* 0x0000000000007918 */ /* 0x000fe20000000000 */
[----:B------:R-:W-:-:S02]  /*0900*/  LEA.HI R8, R8, R9, RZ, 0x2 ;  /* 0x0000000908087211 */ /* 0x000fc400078f10ff */
[----:B------:R-:W-:Y:S02]  /*0910*/  ISETP.EQ.OR P2, PT, R0, 0x3, !P4 ;  /* 0x000000030000780c */ /* 0x000fe40006742670 */
[----:B------:R-:W-:Y:S02]  /*0920*/  LOP3.LUT R8, R8, 0xfffffffc, RZ, 0xc0, !PT ;  /* 0xfffffffc08087812 */ /* 0x000fe400078ec0ff */
[----:B------:R-:W-:Y:S02]  /*0930*/  ISETP.EQ.AND P2, PT, R7, RZ, P2 ;  /* 0x000000ff0700720c */ /* 0x000fe40001742270 */
[----:B--2---:R-:W-:Y:S01]  /*0940*/  ISETP.NE.OR P1, PT, R12, RZ, !P1 ;  /* 0x000000ff0c00720c */ /* 0x004fe20004f25670 */
[----:B------:R-:W-:Y:S01]  /*0950*/  IMAD.IADD R8, R9, 0x1, -R8 ;  /* 0x0000000109087824 */ /* 0x000fe200078e0a08 */
[----:B------:R-:W-:Y:S01]  /*0960*/  SEL R22, RZ, 0x1, !P2 ;  /* 0x00000001ff167807 */ /* 0x000fe20005000000 */
[----:B----4-:R-:W-:Y:S01]  /*0970*/  IMAD.MOV R15, RZ, RZ, -R13 ;  /* 0x000000ffff0f7224 */ /* 0x010fe200078e0a0d */
[----:B-----5:R-:W-:Y:S01]  /*0980*/  I2FP.F32.U32 R3, R6 ;  /* 0x0000000600037245 */ /* 0x020fe20000201000 */
[----:B------:R-:W1:Y:S01]  /*0990*/  LDC R9, c[0x0][0x148] ;  /* 0x00005200ff097b82 */ /* 0x000e620000000800 */
[----:B------:R-:W-:-:S03]  /*09a0*/  LEA R8, R11, R8, 0x2 ;  /* 0x000000080b087211 */ /* 0x000fc600078e10ff */
[----:B------:R-:W-:Y:S01]  /*09b0*/  FMUL R12, R3, UR4 ;  /* 0x00000004030c7c20 */ /* 0x000fe20008400000 */
[----:B------:R-:W-:Y:S01]  /*09c0*/  LEA.HI R2, R8, R8, RZ, 0x1 ;  /* 0x0000000808027211 */ /* 0x000fe200078f08ff */
[----:B---3--:R-:W-:Y:S01]  /*09d0*/  IMAD R3, R14, R15, UR9 ;  /* 0x000000090e037e24 */ /* 0x008fe2000f8e020f */
[----:B------:R-:W-:Y:S01]  /*09e0*/  SHF.L.U32 R153, R8, 0x2, RZ ;  /* 0x0000000208997819 */ /* 0x000fe200000006ff */
[----:B------:R-:W-:Y:S01]  /*09f0*/  VOTEU.ALL UP0, P1 ;  /* 0x00000000003f7886 */ /* 0x000fe20000800000 */
[----:B------:R-:W-:Y:S01]  /*0a00*/  LOP3.LUT R11, R2, 0xfffffffe, RZ, 0xc0, !PT ;  /* 0xfffffffe020b7812 */ /* 0x000fe200078ec0ff */
[----:B------:R-:W2:Y:S01]  /*0a10*/  F2I.U32.TRUNC.NTZ R12, R12 ;  /* 0x0000000c000c7305 */ /* 0x000ea2000020f000 */
[----:B------:R-:W3:Y:S01]  /*0a20*/  LDC R13, c[0x0][0x140] ;  /* 0x00005000ff0d7b82 */ /* 0x000ee20000000800 */
[C---:B------:R-:W-:Y:S01]  /*0a30*/  LOP3.LUT R153, R8.reuse, 0xc, R153, 0x78, !PT ;  /* 0x0000000c08997812 */ /* 0x040fe200078e7899 */
[----:B------:R-:W-:Y:S01]  /*0a40*/  UMOV UR4, 0x20 ;  /* 0x0000002000047882 */ /* 0x000fe20000000000 */
[----:B------:R-:W-:Y:S01]  /*0a50*/  IMAD.IADD R2, R8, 0x1, -R11 ;  /* 0x0000000108027824 */ /* 0x000fe200078e0a0b */
[----:B------:R-:W-:Y:S01]  /*0a60*/  @!UP0 UMOV UR6, 0x400 ;  /* 0x0000040000068882 */ /* 0x000fe20000000000 */
[----:B------:R-:W-:-:S04]  /*0a70*/  @!UP0 UIADD3 UR4, -UR4, 0x100000, URZ ;  /* 0x0010000004048890 */ /* 0x000fc8000fffe13f */
[----:B------:R-:W-:Y:S02]  /*0a80*/  @!UP0 USHF.L.U32 UR5, UR4, 0xb, URZ ;  /* 0x0000000b04058899 */ /* 0x000fe4000800063f */
[----:B------:R-:W-:Y:S01]  /*0a90*/  @!UP0 USHF.L.U32 UR4, UR4, 0x1, URZ ;  /* 0x0000000104048899 */ /* 0x000fe2000800063f */
[----:B------:R-:W-:Y:S01]  /*0aa0*/  IADD3 R8, R7, -0x1, RZ ;  /* 0xffffffff07087810 */ /* 0x000fe20007ffe0ff */
[----:B------:R-:W-:Y:S01]  /*0ab0*/  VOTEU.ALL UP1, P1 ;  /* 0x00000000003f7886 */ /* 0x000fe20000820000 */
[----:B------:R-:W4:Y:S01]  /*0ac0*/  @!UP0 S2UR UR7, SR_CgaCtaId ;  /* 0x00000000000789c3 */ /* 0x000f220000008800 */
[----:B------:R-:W-:Y:S01]  /*0ad0*/  ISETP.NE.AND P5, PT, R2, R3, PT ;  /* 0x000000030200720c */ /* 0x000fe20003fa5270 */
[----:B--2---:R-:W-:-:S04]  /*0ae0*/  IMAD.MOV R24, RZ, RZ, -R12 ;  /* 0x000000ffff187224 */ /* 0x004fc800078e0a0c */
[----:B-1----:R-:W-:-:S08]  /*0af0*/  IMAD R11, R9, R24, R6 ;  /* 0x00000018090b7224 */ /* 0x002fd000078e0206 */
[----:B------:R-:W-:Y:S02]  /*0b00*/  @P5 LEA.HI R2, R153, R153, RZ, 0x1 ;  /* 0x0000009999025211 */ /* 0x000fe400078f08ff */
[----:B---3--:R-:W-:Y:S02]  /*0b10*/  ISETP.EQ.U32.AND P2, PT, R13, 0x1, PT ;  /* 0x000000010d00780c */ /* 0x008fe40003f42070 */
[----:B------:R-:W-:-:S04]  /*0b20*/  @P5 SHF.R.S32.HI R2, RZ, 0x1, R2 ;  /* 0x00000001ff025819 */ /* 0x000fc80000011402 */
[----:B------:R-:W-:Y:S01]  /*0b30*/  @P5 ISETP.NE.AND P6, PT, R2, R11, PT ;  /* 0x0000000b0200520c */ /* 0x000fe20003fc5270 */
[----:B----4-:R-:W-:Y:S01]  /*0b40*/  @!UP0 ULEA UR6, UR7, UR6, 0x18 ;  /* 0x0000000607068291 */ /* 0x010fe2000f8ec03f */
[----:B------:R-:W-:Y:S01]  /*0b50*/  VOTEU.ALL UP0, P1 ;  /* 0x00000000003f7886 */ /* 0x000fe20000800000 */
[----:B------:R-:W-:Y:S02]  /*0b60*/  LOP3.LUT P1, RZ, R10, 0x7, RZ, 0xc0, !PT ;  /* 0x000000070aff7812 */ /* 0x000fe4000782c0ff */
[----:B------:R-:W-:Y:S02]  /*0b70*/  @P5 SEL R152, RZ, 0x1, P6 ;  /* 0x00000001ff985807 */ /* 0x000fe40003000000 */
[----:B------:R-:W-:Y:S02]  /*0b80*/  ISETP.NE.AND P5, PT, R7, RZ, PT ;  /* 0x000000ff0700720c */ /* 0x000fe40003fa5270 */
[----:B------:R-:W-:Y:S02]  /*0b90*/  ISETP.LT.U32.AND P1, PT, R153, 0x2, !P1 ;  /* 0x000000029900780c */ /* 0x000fe40004f21070 */
[----:B------:R-:W-:Y:S01]  /*0ba0*/  ISETP.EQ.AND P6, PT, R0, 0x2, !P5 ;  /* 0x000000020000780c */ /* 0x000fe20006fc2270 */
[----:B------:R-:W1:Y:S02]  /*0bb0*/  FENCE.VIEW.ASYNC.S ;  /* 0x00000000000073c6 */ /* 0x000e640000000000 */
[----:B-1----:R1:W2:Y:S01]  /*0bc0*/  @!UP0 SYNCS.EXCH.64 URZ, [UR6+0x80], UR4 ;  /* 0x00008004063f85b2 */ /* 0x0022a20008000100 */
[----:B------:R-:W-:-:S02]  /*0bd0*/  SEL R11, RZ, 0x1, !P1 ;  /* 0x00000001ff0b7807 */ /* 0x000fc40004800000 */
[----:B------:R-:W-:Y:S02]  /*0be0*/  ISETP.GE.U32.AND P1, PT, R8, 0x2, PT ;  /* 0x000000020800780c */ /* 0x000fe40003f26070 */
[----:B------:R-:W-:Y:S02]  /*0bf0*/  SEL R19, RZ, 0x1, !P6 ;  /* 0x00000001ff137807 */ /* 0x000fe40007000000 */
[----:B------:R-:W-:Y:S02]  /*0c00*/  LOP3.LUT R152, R152, R11, RZ, 0xc0, !PT ;  /* 0x0000000b98987212 */ /* 0x000fe400078ec0ff */
[----:B------:R-:W-:Y:S02]  /*0c10*/  SEL R19, R19, 0x2, P1 ;  /* 0x0000000213137807 */ /* 0x000fe40000800000 */
[----:B------:R-:W-:Y:S01]  /*0c20*/  SEL R22, R22, 0x2, P1 ;  /* 0x0000000216167807 */ /* 0x000fe20000800000 */
[----:B------:R1:W3:Y:S01]  /*0c30*/  @!UP1 SYNCS.EXCH.64 URZ, [UR6+0x88], UR4 ;  /* 0x00008804063f95b2 */ /* 0x0002e20008000100 */
[----:B------:R-:W-:Y:S01]  /*0c40*/  NOP ;  /* 0x0000000000007918 */ /* 0x000fe20000000000 */
[----:B------:R-:W-:Y:S05]  /*0c50*/  @!P2 BRA `(.L_x_8) ;  /* 0x000000000008a947 */ /* 0x000fea0003800000 */
[----:B--23--:R-:W-:Y:S01]  /*0c60*/  UCGABAR_ARV ;  /* 0x00000000000079c7 */ /* 0x00cfe20008000000 */
[----:B------:R-:W-:Y:S05]  /*0c70*/  BRA `(.L_x_9) ;  /* 0x0000000000047947 */ /* 0x000fea0003800000 */
.L_x_8:
[----:B--23--:R-:W-:Y:S01]  /*0c80*/  NOP ;  /* 0x0000000000007918 */ /* 0x00cfe20000000000 */
.L_x_9:
[----:B------:R-:W2:Y:S01]  /*0c90*/  LDC R2, c[0x0][0x904] ;  /* 0x00024100ff027b82 */ /* 0x000ea20000000800 */
[----:B------:R-:W-:Y:S01]  /*0ca0*/  MOV R11, RZ ;  /* 0x000000ff000b7202 */ /* 0x000fe20000000f00 */
[----:B------:R-:W-:Y:S01]  /*0cb0*/  IMAD.U32 R10, RZ, RZ, UR9 ;  /* 0x00000009ff0a7e24 */ /* 0x000fe2000f8e00ff */
[----:B--2---:R-:W-:-:S04]  /*0cc0*/  ISETP.NE.AND P1, PT, R2, 0x1, PT ;  /* 0x000000010200780c */ /* 0x004fc80003f25270 */
[----:B------:R-:W-:-:S09]  /*0cd0*/  P2R R7, PR, RZ, 0x2 ;  /* 0x00000002ff077803 */ /* 0x000fd20000000000 */
[----:B------:R-:W2:Y:S01]  /*0ce0*/  @P1 LDC R17, c[0x0][0x10] ;  /* 0x00000400ff111b82 */ /* 0x000ea20000000800 */
[----:B------:R-:W-:Y:S02]  /*0cf0*/  @P1 IMAD.MOV.U32 R7, RZ, RZ, RZ ;  /* 0x000000ffff071224 */ /* 0x000fe400078e00ff */
[----:B------:R-:W-:-:S05]  /*0d00*/  @P1 IMAD.MOV.U32 R15, RZ, RZ, RZ ;  /* 0x000000ffff0f1224 */ /* 0x000fca00078e00ff */
[----:B------:R-:W3:Y:S01]  /*0d10*/  @!P1 LDC R13, c[0x0][0xc] ;  /* 0x00000300ff0d9b82 */ /* 0x000ee20000000800 */
[----:B-1----:R-:W-:Y:S01]  /*0d20*/  ULDC UR4, c[0x0][0xc] ;  /* 0x0000030000047ab9 */ /* 0x002fe20000000800 */
[----:B------:R-:W-:Y:S01]  /*0d30*/  ULDC UR5, c[0x0][0x10] ;  /* 0x0000040000057ab9 */ /* 0x000fe20000000800 */
[----:B------:R-:W-:Y:S01]  /*0d40*/  ULDC UR6, c[0x0][0x14] ;  /* 0x0000050000067ab9 */ /* 0x000fe20000000800 */
[----:B------:R-:W-:-:S04]  /*0d50*/  UIMAD.WIDE.U32 UR4, UR4, UR5, URZ ;  /* 0x00000005040472a5 */ /* 0x000fc8000f8e003f */
[----:B------:R-:W-:Y:S02]  /*0d60*/  UIMAD.WIDE.U32 UR40, UR4, UR6, URZ ;  /* 0x00000006042872a5 */ /* 0x000fe4000f8e003f */
[----:B------:R-:W-:-:S04]  /*0d70*/  UIMAD UR38, UR5, UR6, URZ ;  /* 0x00000006052672a4 */ /* 0x000fc8000f8e023f */
[----:B------:R-:W-:Y:S01]  /*0d80*/  UIADD3 UR38, UR41, UR38, URZ ;  /* 0x0000002629267290 */ /* 0x000fe2000fffe03f */
[----:B--2---:R-:W-:-:S04]  /*0d90*/  @P1 IMAD.WIDE.U32 R16, R17, UR9, R6 ;  /* 0x0000000911101c25 */ /* 0x004fc8000f8e0006 */
[----:B------:R-:W-:Y:S02]  /*0da0*/  @P1 IMAD.IADD R17, R17, 0x1, R15 ;  /* 0x0000000111111824 */ /* 0x000fe400078e020f */
[----:B---3--:R-:W-:-:S04]  /*0db0*/  @!P1 IMAD.WIDE.U32 R10, R6, R13, R10 ;  /* 0x0000000d060a9225 */ /* 0x008fc800078e000a */
[----:B------:R-:W-:Y:S01]  /*0dc0*/  @!P1 IMAD.MOV.U32 R17, RZ, RZ, R11 ;  /* 0x000000ffff119224 */ /* 0x000fe200078e000b */
[----:B------:R-:W-:Y:S01]  /*0dd0*/  @!P1 MOV R16, R10 ;  /* 0x0000000a00109202 */ /* 0x000fe20000000f00 */
[----:B------:R-:W-:Y:S06]  /*0de0*/  @!P2 BRA `(.L_x_10) ;  /* 0x00000000000ca947 */ /* 0x000fec0003800000 */
[----:B------:R-:W-:Y:S01]  /*0df0*/  UCGABAR_WAIT ;  /* 0x0000000000007dc7 */ /* 0x000fe20008000000 */
[----:B------:R-:W-:Y:S01]  /*0e00*/  CCTL.IVALL ;  /* 0x00000000ff00798f */ /* 0x000fe20002000000 */
[----:B------:R-:W-:Y:S05]  /*0e10*/  BRA `(.L_x_11) ;  /* 0x0000000000047947 */ /* 0x000fea0003800000 */
.L_x_10:
[----:B------:R-:W-:Y:S06]  /*0e20*/  BAR.SYNC.DEFER_BLOCKING 0x0 ;  /* 0x0000000000007b1d */ /* 0x000fec0000010000 */
.L_x_11:
[----:B------:R-:W1:Y:S01]  /*0e30*/  S2UR UR37, SR_CgaCtaId ;  /* 0x00000000002579c3 */ /* 0x000e620000008800 */
[----:B------:R-:W-:Y:S04]  /*0e40*/  BSSY B6, `(.L_x_12) ;  /* 0x0001570000067945 */ /* 0x000fe80003800000 */
[----:B------:R-:W-:Y:S05]  /*0e50*/  @!P5 BRA `(.L_x_13) ;  /* 0x000001280058d947 */ /* 0x000fea0003800000 */
[----:B------:R-:W-:-:S13]  /*0e60*/  ISETP.GT.U32.AND P0, PT, R8, 0x1, PT ;  /* 0x000000010800780c */ /* 0x000fda0003f04070 */
[----:B------:R-:W-:Y:S05]  /*0e70*/  @P0 BRA `(.L_x_14) ;  /* 0x0000015400b00947 */ /* 0x000fea0003800000 */
[----:B------:R-:W-:Y:S01]  /*0e80*/  ULDC.64 UR4, c[0x0][0x8f8] ;  /* 0x00023e0000047ab9 */ /* 0x000fe20000000a00 */
[----:B------:R-:W-:Y:S01]  /*0e90*/  UMOV UR51, 0xffffffff ;  /* 0xffffffff00337882 */ /* 0x000fe20000000000 */
[----:B------:R-:W-:Y:S01]  /*0ea0*/  ISETP.GE.U32.AND P0, PT, R16, UR4, PT ;  /* 0x0000000410007c0c */ /* 0x000fe2000bf06070 */
[----:B------:R-:W-:Y:S01]  /*0eb0*/  IMAD.MOV.U32 R23, RZ, RZ, -0x1 ;  /* 0xffffffffff177424 */ /* 0x000fe200078e00ff */
[----:B------:R-:W-:Y:S02]  /*0ec0*/  PRMT R154, RZ, 0x7610, R154 ;  /* 0x00007610ff9a7816 */ /* 0x000fe4000000009a */
[----:B------:R-:W-:Y:S02]  /*0ed0*/  ISETP.GE.U32.AND.EX P0, PT, R17, UR5, PT, P0 ;  /* 0x0000000511007c0c */ /* 0x000fe4000bf06100 */
[----:B------:R-:W-:Y:S02]  /*0ee0*/  MOV R160, 0xffffffff ;  /* 0xffffffff00a07802 */ /* 0x000fe40000000f00 */
[----:B------:R-:W-:-:S09]  /*0ef0*/  PRMT R0, RZ, 0x7610, R0 ;  /* 0x00007610ff007816 */ /* 0x000fd20000000000 */
[----:B------:R-:W-:Y:S05]  /*0f00*/  @P0 BRA `(.L_x_15) ;  /* 0x00000004002c0947 */ /* 0x000fea0003800000 */
[----:B------:R-:W2:Y:S01]  /*0f10*/  LDC.64 R20, c[0x0][0x8d0] ;  /* 0x00023400ff147b82 */ /* 0x000ea20000000a00 */
[----:B------:R-:W-:Y:S02]  /*0f20*/  IMAD.MOV.U32 R4, RZ, RZ, R16 ;  /* 0x000000ffff047224 */ /* 0x000fe400078e0010 */
[----:B------:R-:W-:-:S05]  /*0f30*/  IMAD.MOV.U32 R5, RZ, RZ, R17 ;  /* 0x000000ffff057224 */ /* 0x000fca00078e0011 */
[----:B------:R-:W3:Y:S08]  /*0f40*/  LDC R0, c[0x0][0x8d8] ;  /* 0x00023600ff007b82 */ /* 0x000ef00000000800 */
[----:B------:R-:W4:Y:S01]  /*0f50*/  LDC.64 R26, c[0x0][0x8c8] ;  /* 0x00023200ff1a7b82 */ /* 0x000f220000000a00 */
[----:B--2---:R-:W-:-:S04]  /*0f60*/  ISETP.NE.U32.AND P0, PT, R20, RZ, PT ;  /* 0x000000ff1400720c */ /* 0x004fc80003f05070 */
[----:B------:R-:W-:-:S13]  /*0f70*/  ISETP.NE.AND.EX P0, PT, R21, RZ, PT, P0 ;  /* 0x000000ff1500720c */ /* 0x000fda0003f05300 */
[----:B---34-:R-:W-:Y:S05]  /*0f80*/  @!P0 BRA `(.L_x_16) ;  /* 0x0000000000288947 */ /* 0x018fea0003800000 */
[----:B------:R-:W2:Y:S02]  /*0f90*/  LDC R13, c[0x0][0x8dc] ;  /* 0x00023700ff0d7b82 */ /* 0x000ea40000000800 */
[----:B--2---:R-:W-:-:S04]  /*0fa0*/  IADD3 R13, P0, R16, R13, RZ ;  /* 0x0000000d100d7210 */ /* 0x004fc80007f1e0ff */
[----:B------:R-:W-:-:S05]  /*0fb0*/  IADD3.X R15, RZ, R17, RZ, P0, !PT ;  /* 0x00000011ff0f7210 */ /* 0x000fca00007fe4ff */
[----:B------:R-:W-:-:S04]  /*0fc0*/  IMAD.WIDE.U32 R4, R15, R20, RZ ;  /* 0x000000140f047225 */ /* 0x000fc800078e00ff */
[----:B------:R-:W-:-:S04]  /*0fd0*/  IMAD.WIDE.U32 R10, P0, R13, R21, R4 ;  /* 0x000000150d0a7225 */ /* 0x000fc80007800004 */
[----:B------:R-:W-:-:S04]  /*0fe0*/  IMAD.WIDE.U32 R4, R13, R20, RZ ;  /* 0x000000140d047225 */ /* 0x000fc800078e00ff */
[----:B------:R-:W-:Y:S01]  /*0ff0*/  IMAD.X R13, RZ, RZ, RZ, P0 ;  /* 0x000000ffff0d7224 */ /* 0x000fe200000e06ff */
[----:B------:R-:W-:Y:S01]  /*1000*/  IADD3 RZ, P0, R5, R10, RZ ;  /* 0x0000000a05ff7210 */ /* 0x000fe20007f1e0ff */
[----:B------:R-:W-:-:S04]  /*1010*/  IMAD.MOV.U32 R12, RZ, RZ, R11 ;  /* 0x000000ffff0c7224 */ /* 0x000fc800078e000b */
[----:B------:R-:W-:-:S08]  /*1020*/  IMAD.WIDE.U32.X R4, R15, R21, R12, P0 ;  /* 0x000000150f047225 */ /* 0x000fd000000e040c */
.L_x_16:
[----:B------:R-:W2:Y:S01]  /*1030*/  LDC.64 R28, c[0x0][0x8e8] ;  /* 0x00023a00ff1c7b82 */ /* 0x000ea20000000a00 */
[-CC-:B------:R-:W-:Y:S02]  /*1040*/  SHF.R.U64 R25, R4, R0.reuse, R5.reuse ;  /* 0x0000000004197219 */ /* 0x180fe40000001205 */
[----:B------:R-:W-:Y:S02]  /*1050*/  SHF.R.U32.HI R0, RZ, R0, R5 ;  /* 0x00000000ff007219 */ /* 0x000fe40000011605 */
[----:B------:R-:W-:Y:S02]  /*1060*/  IADD3 R7, P0, RZ, -R25, RZ ;  /* 0x80000019ff077210 */ /* 0x000fe40007f1e0ff */
[----:B------:R-:W-:Y:S01]  /*1070*/  MOV R30, 0x1 ;  /* 0x00000001001e7802 */ /* 0x000fe20000000f00 */
[----:B------:R-:W3:Y:S01]  /*1080*/  LDC R8, c[0x0][0x8c0] ;  /* 0x00023000ff087b82 */ /* 0x000ee20000000800 */
[----:B------:R-:W-:-:S05]  /*1090*/  IADD3.X R5, RZ, ~R0, RZ, P0, !PT ;  /* 0x80000000ff057210 */ /* 0x000fca00007fe4ff */
[-C--:B------:R-:W-:Y:S02]  /*10a0*/  IMAD R0, R5, R26.reuse, RZ ;  /* 0x0000001a05007224 */ /* 0x080fe400078e02ff */
[----:B------:R-:W4:Y:S01]  /*10b0*/  LDC R11, c[0x0][0x8b0] ;  /* 0x00022c00ff0b7b82 */ /* 0x000f220000000800 */
[----:B------:R-:W-:-:S04]  /*10c0*/  IMAD.WIDE.U32 R4, R7, R26, R16 ;  /* 0x0000001a07047225 */ /* 0x000fc800078e0010 */
[----:B------:R-:W-:Y:S02]  /*10d0*/  IMAD R7, R7, R27, R0 ;  /* 0x0000001b07077224 */ /* 0x000fe400078e0200 */
[----:B------:R-:W-:Y:S01]  /*10e0*/  IMAD.MOV.U32 R0, RZ, RZ, -0x1 ;  /* 0xffffffffff007424 */ /* 0x000fe200078e00ff */
[----:B------:R-:W5:Y:S01]  /*10f0*/  LDC R21, c[0x0][0x900] ;  /* 0x00024000ff157b82 */ /* 0x000f620000000800 */
[----:B------:R-:W-:Y:S01]  /*1100*/  IMAD.IADD R5, R5, 0x1, R7 ;  /* 0x0000000105057824 */ /* 0x000fe200078e0207 */
[----:B--2---:R-:W-:Y:S01]  /*1110*/  ISETP.NE.U32.AND P0, PT, R28, RZ, PT ;  /* 0x000000ff1c00720c */ /* 0x004fe20003f05070 */
[----:B------:R-:W-:-:S03]  /*1120*/  IMAD R26, R9, R24, R6 ;  /* 0x00000018091a7224 */ /* 0x000fc600078e0206 */
[----:B------:R-:W-:Y:S02]  /*1130*/  ISETP.NE.AND.EX P0, PT, R29, RZ, PT, P0 ;  /* 0x000000ff1d00720c */ /* 0x000fe40003f05300 */
[----:B------:R-:W2:Y:S01]  /*1140*/  LDC R15, c[0x0][0x8a8] ;  /* 0x00022a00ff0f7b82 */ /* 0x000ea20000000800 */
[-CC-:B---3--:R-:W-:Y:S02]  /*1150*/  SHF.R.U64 R13, R4, R8.reuse, R5.reuse ;  /* 0x00000008040d7219 */ /* 0x188fe40000001205 */
[----:B------:R-:W-:-:S05]  /*1160*/  SHF.R.U32.HI R4, RZ, R8, R5 ;  /* 0x00000008ff047219 */ /* 0x000fca0000011605 */
[----:B------:R-:W3:Y:S01]  /*1170*/  LDC R12, c[0x0][0x8f0] ;  /* 0x00023c00ff0c7b82 */ /* 0x000ee20000000800 */
[-CC-:B----4-:R-:W-:Y:S02]  /*1180*/  SHF.R.U64 R23, R13, R11.reuse, R4.reuse ;  /* 0x0000000b0d177219 */ /* 0x190fe40000001204 */
[----:B------:R-:W-:-:S05]  /*1190*/  SHF.R.U32.HI R4, RZ, R11, R4 ;  /* 0x0000000bff047219 */ /* 0x000fca0000011604 */
[----:B------:R-:W4:Y:S01]  /*11a0*/  LDC R14, c[0x0][0x8e0] ;  /* 0x00023800ff0e7b82 */ /* 0x000f220000000800 */
[-CC-:B-----5:R-:W-:Y:S02]  /*11b0*/  SHF.R.U64 R24, R23, R21.reuse, R4.reuse ;  /* 0x0000001517187219 */ /* 0x1a0fe40000001204 */
[-C--:B------:R-:W-:Y:S02]  /*11c0*/  SHF.L.U32 R0, R0, R21.reuse, RZ ;  /* 0x0000001500007219 */ /* 0x080fe400000006ff */
[----:B------:R-:W-:Y:S01]  /*11d0*/  SHF.R.U32.HI R5, RZ, R21, R4 ;  /* 0x00000015ff057219 */ /* 0x000fe20000011604 */
[----:B------:R-:W-:Y:S01]  /*11e0*/  IMAD.MOV.U32 R4, RZ, RZ, R24 ;  /* 0x000000ffff047224 */ /* 0x000fe200078e0018 */
[----:B------:R-:W-:Y:S01]  /*11f0*/  LOP3.LUT R10, RZ, R0, RZ, 0x33, !PT ;  /* 0x00000000ff0a7212 */ /* 0x000fe200078e33ff */
[----:B------:R-:W1:Y:S01]  /*1200*/  LDC R20, c[0x0][0x8b8] ;  /* 0x00022e00ff147b82 */ /* 0x000e620000000800 */
[----:B------:R-:W-:Y:S05]  /*1210*/  @!P0 BRA `(.L_x_17) ;  /* 0x0000000000288947 */ /* 0x000fea0003800000 */
[----:B------:R-:W5:Y:S02]  /*1220*/  LDC R9, c[0x0][0x8f4] ;  /* 0x00023d00ff097b82 */ /* 0x000f640000000800 */
[----:B-----5:R-:W-:-:S05]  /*1230*/  IADD3 R9, P0, R24, R9, RZ ;  /* 0x0000000918097210 */ /* 0x020fca0007f1e0ff */
[----:B------:R-:W-:-:S04]  /*1240*/  IMAD.X R11, RZ, RZ, R5, P0 ;  /* 0x000000ffff0b7224 */ /* 0x000fc800000e0605 */
[----:B------:R-:W-:-:S04]  /*1250*/  IMAD.WIDE.U32 R4, R11, R28, RZ ;  /* 0x0000001c0b047225 */ /* 0x000fc800078e00ff */
[----:B------:R-:W-:-:S04]  /*1260*/  IMAD.WIDE.U32 R6, P0, R9, R29, R4 ;  /* 0x0000001d09067225 */ /* 0x000fc80007800004 */
[----:B------:R-:W-:Y:S01]  /*1270*/  IMAD.WIDE.U32 R4, R9, R28, RZ ;  /* 0x0000001c09047225 */ /* 0x000fe200078e00ff */
[----:B------:R-:W-:-:S03]  /*1280*/  IADD3.X R9, RZ, RZ, RZ, P0, !PT ;  /* 0x000000ffff097210 */ /* 0x000fc600007fe4ff */
[----:B------:R-:W-:Y:S01]  /*1290*/  IMAD.MOV.U32 R8, RZ, RZ, R7 ;  /* 0x000000ffff087224 */ /* 0x000fe200078e0007 */
[----:B------:R-:W-:-:S05]  /*12a0*/  IADD3 RZ, P0, R5, R6, RZ ;  /* 0x0000000605ff7210 */ /* 0x000fca0007f1e0ff */
[----:B------:R-:W-:-:S08]  /*12b0*/  IMAD.WIDE.U32.X R4, R11, R29, R8, P0 ;  /* 0x0000001d0b047225 */ /* 0x000fd000000e0408 */
.L_x_17:
[----:B---3--:R-:W-:Y:S01]  /*12c0*/  SHF.R.U64 R4, R4, R12, R5 ;  /* 0x0000000c04047219 */ /* 0x008fe20000001205 */
[----:B--2---:R-:W-:Y:S01]  /*12d0*/  VIADD R6, R15, 0xffffffff ;  /* 0xffffffff0f067836 */ /* 0x004fe20000000000 */
[----:B------:R-:W-:Y:S02]  /*12e0*/  SHF.L.U32 R0, R30, R21, RZ ;  /* 0x000000151e007219 */ /* 0x000fe400000006ff */
[----:B------:R-:W-:Y:S02]  /*12f0*/  LOP3.LUT R5, R23, R10, RZ, 0xc0, !PT ;  /* 0x0000000a17057212 */ /* 0x000fe400078ec0ff */
[----:B------:R-:W-:Y:S02]  /*1300*/  IADD3 R7, -R4, RZ, RZ ;  /* 0x000000ff04077210 */ /* 0x000fe40007ffe1ff */
[----:B------:R-:W-:Y:S01]  /*1310*/  SEL R3, R3, R26, !P1 ;  /* 0x0000001a03037207 */ /* 0x000fe20004800000 */
[----:B------:R-:W-:Y:S01]  /*1320*/  IMAD R4, R0, R4, R5 ;  /* 0x0000000400047224 */ /* 0x000fe200078e0205 */
[----:B------:R-:W-:Y:S01]  /*1330*/  LOP3.LUT R6, R13, R6, RZ, 0xc0, !PT ;  /* 0x000000060d067212 */ /* 0x000fe200078ec0ff */
[----:B----4-:R-:W-:Y:S01]  /*1340*/  IMAD R0, R7, R14, R24 ;  /* 0x0000000e07007224 */ /* 0x010fe200078e0218 */
[----:B------:R-:W-:Y:S01]  /*1350*/  R2UR UR51, R25 ;  /* 0x00000000193372ca */ /* 0x000fe200000e0000 */
[----:B-1----:R-:W-:-:S02]  /*1360*/  IMAD R3, R4, R20, R3 ;  /* 0x0000001404037224 */ /* 0x002fc400078e0203 */
[----:B------:R-:W-:Y:S02]  /*1370*/  IMAD R0, R0, R15, R6 ;  /* 0x0000000f00007224 */ /* 0x000fe400078e0206 */
[----:B------:R-:W-:-:S03]  /*1380*/  IMAD.MOV.U32 R4, RZ, RZ, 0x1 ;  /* 0x00000001ff047424 */ /* 0x000fc600078e00ff */
[----:B------:R-:W-:Y:S02]  /*1390*/  SEL R160, R0, R3, !P1 ;  /* 0x0000000300a07207 */ /* 0x000fe40004800000 */
[----:B------:R-:W-:Y:S02]  /*13a0*/  SEL R23, R3, R0, !P1 ;  /* 0x0000000003177207 */ /* 0x000fe40004800000 */
[----:B------:R-:W-:-:S07]  /*13b0*/  PRMT R0, R4, 0x7610, R0 ;  /* 0x0000761004007816 */ /* 0x000fce0000000000 */
.L_x_15:
[----:B------:R-:W-:-:S08]  /*13c0*/  NOP ;  /* 0x0000000000007918 */ /* 0x000fd00000000000 */
[----:B------:R-:W2:Y:S02]  /*13d0*/  USETMAXREG.TRY_ALLOC.CTAPOOL UP0, 0xe8 ;  /* 0x000000e8000079c8 */ /* 0x000ea40008000600 */
[----:B--2---:R-:W-:-:S13]  /*13e0*/  PLOP3.LUT P0, PT, PT, PT, UP0, 0x80, 0x0 ;  /* 0x000000000000781c */ /* 0x004fda0003f0f008 */
[----:B------:R-:W-:Y:S05]  /*13f0*/  @!P0 BRA `(.L_x_15) ;  /* 0xfffffffc00f08947 */ /* 0x000fea000383ffff */
[----:B------:R-:W-:Y:S02]  /*1400*/  ULDC.64 UR4, c[0x0][0x590] ;  /* 0x0001640000047ab9 */ /* 0x000fe40000000a00 */
[----:B------:R-:W-:Y:S01]  /*1410*/  IMAD.U32 R166, RZ, RZ, UR4 ;  /* 0x00000004ffa67e24 */ /* 0x000fe2000f8e00ff */
[----:B------:R-:W-:-:S04]  /*1420*/  MOV R164, UR5 ;  /* 0x0000000500a47c02 */ /* 0x000fc80008000f00 */
[----:B------:R-:W-:-:S04]  /*1430*/  ISETP.NE.U32.AND P1, PT, R166, RZ, PT ;  /* 0x000000ffa600720c */ /* 0x000fc80003f25070 */
[----:B------:R-:W-:-:S13]  /*1440*/  ISETP.NE.AND.EX P0, PT, R164, RZ, PT, P1 ;  /* 0x000000ffa400720c */ /* 0x000fda0003f05310 */
[----:B------:R-:W-:Y:S05]  /*1450*/  @P0 BRA `(.L_x_18) ;  /* 0x00000000002c0947 */ /* 0x000fea0003800000 */
[----:B------:R-:W-:Y:S02]  /*1460*/  ULDC.64 UR4, c[0x0][0x588] ;  /* 0x0001620000047ab9 */ /* 0x000fe40000000a00 */
[----:B------:R-:W-:-:S04]  /*1470*/  ISETP.NE.U32.AND P0, PT, RZ, UR4, PT ;  /* 0x00000004ff007c0c */ /* 0x000fc8000bf05070 */
[----:B------:R-:W-:-:S13]  /*1480*/  ISETP.NE.AND.EX P0, PT, RZ, UR5, PT, P0 ;  /* 0x00000005ff007c0c */ /* 0x000fda000bf05300 */
[----:B------:R-:W-:Y:S05]  /*1490*/  @!P0 BRA `(.L_x_19) ;  /* 0x0000000000108947 */ /* 0x000fea0003800000 */
[----:B------:R-:W2:Y:S02]  /*14a0*/  LDC.64 R4, c[0x0][0x588] ;  /* 0x00016200ff047b82 */ /* 0x000ea40000000a00 */
[----:B--2---:R2:W5:Y:S01]  /*14b0*/  LDG.E R155, desc[UR42][R4.64] ;  /* 0x0000002a049b7981 */ /* 0x004562000c1e1900 */
[----:B------:R-:W-:Y:S01]  /*14c0*/  IMAD.MOV.U32 R154, RZ, RZ, 0x1 ;  /* 0x00000001ff9a7424 */ /* 0x000fe200078e00ff */
[----:B------:R-:W-:Y:S06]  /*14d0*/  BRA `(.L_x_18) ;  /* 0x00000000000c7947 */ /* 0x000fec0003800000 */
.L_x_19:
[----:B------:R-:W-:Y:S01]  /*14e0*/  ULDC UR4, c[0x0][0x580] ;  /* 0x0001600000047ab9 */ /* 0x000fe20000000800 */
[----:B------:R-:W-:Y:S01]  /*14f0*/  IMAD.MOV.U32 R154, RZ, RZ, 0x1 ;  /* 0x00000001ff9a7424 */ /* 0x000fe200078e00ff */
[----:B------:R-:W-:-:S07]  /*1500*/  MOV R155, UR4 ;  /* 0x00000004009b7c02 */ /* 0x000fce0008000f00 */
.L_x_18:
[----:B------:R-:W-:Y:S02]  /*1510*/  ULDC.64 UR4, c[0x0][0x5b0] ;  /* 0x00016c0000047ab9 */ /* 0x000fe40000000a00 */
[----:B------:R-:W-:-:S04]  /*1520*/  ISETP.NE.U32.AND P0, PT, RZ, UR4, PT ;  /* 0x00000004ff007c0c */ /* 0x000fc8000bf05070 */
[----:B------:R-:W-:-:S13]  /*1530*/  ISETP.NE.AND.EX P0, PT, RZ, UR5, PT, P0 ;  /* 0x00000005ff007c0c */ /* 0x000fda000bf05300 */
[----:B------:R-:W-:Y:S05]  /*1540*/  @P0 BRA `(.L_x_20) ;  /* 0x0000000000240947 */ /* 0x000fea0003800000 */
[----:B------:R-:W-:Y:S02]  /*1550*/  ULDC.64 UR4, c[0x0][0x5a8] ;  /* 0x00016a0000047ab9 */ /* 0x000fe40000000a00 */
[----:B------:R-:W-:-:S04]  /*1560*/  ISETP.NE.U32.AND P0, PT, RZ, UR4, PT ;  /* 0x00000004ff007c0c */ /* 0x000fc8000bf05070 */
[----:B------:R-:W-:-:S13]  /*1570*/  ISETP.NE.AND.EX P0, PT, RZ, UR5, PT, P0 ;  /* 0x00000005ff007c0c */ /* 0x000fda000bf05300 */
[----:B------:R-:W-:Y:S05]  /*1580*/  @!P0 BRA `(.L_x_21) ;  /* 0x00000000000c8947 */ /* 0x000fea0003800000 */
[----:B------:R-:W3:Y:S02]  /*1590*/  LDC.64 R156, c[0x0][0x5a8] ;  /* 0x00016a00ff9c7b82 */ /* 0x000ee40000000a00 */
[----:B---3--:R3:W5:Y:S01]  /*15a0*/  LDG.E R156, desc[UR42][R156.64] ;  /* 0x0000002a9c9c7981 */ /* 0x008762000c1e1900 */
[----:B------:R-:W-:Y:S05]  /*15b0*/  BRA `(.L_x_20) ;  /* 0x0000000000087947 */ /* 0x000fea0003800000 */
.L_x_21:
[----:B------:R-:W-:Y:S02]  /*15c0*/  ULDC UR4, c[0x0][0x5a0] ;  /* 0x0001680000047ab9 */ /* 0x000fe40000000800 */
[----:B------:R-:W-:-:S07]  /*15d0*/  IMAD.U32 R156, RZ, RZ, UR4 ;  /* 0x00000004ff9c7e24 */ /* 0x000fce000f8e00ff */
.L_x_20:
[----:B------:R-:W-:Y:S01]  /*15e0*/  LOP3.LUT P2, RZ, R0, 0xff, RZ, 0xc0, !PT ;  /* 0x000000ff00ff7812 */ /* 0x000fe2000784c0ff */
[----:B------:R-:W-:Y:S01]  /*15f0*/  UMOV UR36, URZ ;  /* 0x0000003f00247c82 */ /* 0x000fe20008000000 */
[----:B------:R-:W-:-:S11]  /*1600*/  PLOP3.LUT P0, PT, PT, PT, PT, 0x80, 0x0 ;  /* 0x000000000000781c */ /* 0x000fd60003f0f070 */
[----:B------:R-:W-:Y:S05]  /*1610*/  @!P2 BRA `(.L_x_22) ;  /* 0x0000011c00d0a947 */ /* 0x000fea0003800000 */
[----:B------:R-:W4:Y:S01]  /*1620*/  LDC R0, c[0x0][0x28c] ;  /* 0x0000a300ff007b82 */ /* 0x000f220000000800 */
[----:B------:R-:W-:Y:S01]  /*1630*/  LOP3.LUT P0, RZ, R18, 0x4, RZ, 0xc0, !PT ;  /* 0x0000000412ff7812 */ /* 0x000fe2000780c0ff */
[----:B---3--:R-:W-:Y:S01]  /*1640*/  IMAD.MOV.U32 R157, RZ, RZ, RZ ;  /* 0x000000ffff9d7224 */ /* 0x008fe200078e00ff */
[----:B------:R-:W-:Y:S01]  /*1650*/  MOV R158, 0x10 ;  /* 0x00000010009e7802 */ /* 0x000fe20000000f00 */
[----:B------:R-:W-:Y:S01]  /*1660*/  ULDC.64 UR44, c[0x0][0x198] ;  /* 0x00006600002c7ab9 */ /* 0x000fe20000000a00 */
[----:B------:R-:W-:Y:S01]  /*1670*/  LOP3.LUT R161, R22, 0x1, RZ, 0xfc, !PT ;  /* 0x0000000116a17812 */ /* 0x000fe200078efcff */
[----:B------:R-:W-:Y:S01]  /*1680*/  UMOV UR39, URZ ;  /* 0x0000003f00277c82 */ /* 0x000fe20008000000 */
[----:B------:R-:W-:Y:S01]  /*1690*/  LOP3.LUT R162, R19, 0x1, RZ, 0xfc, !PT ;  /* 0x0000000113a27812 */ /* 0x000fe200078efcff */
[----:B------:R-:W-:Y:S01]  /*16a0*/  UMOV UR46, URZ ;  /* 0x0000003f002e7c82 */ /* 0x000fe20008000000 */
[----:B------:R-:W-:Y:S01]  /*16b0*/  SEL R158, R158, 0xfffffff0, !P0 ;  /* 0xfffffff09e9e7807 */ /* 0x000fe20004000000 */
[----:B------:R-:W-:Y:S01]  /*16c0*/  UMOV UR36, URZ ;  /* 0x0000003f00247c82 */ /* 0x000fe20008000000 */
[----:B----4-:R-:W-:-:S05]  /*16d0*/  VIADD R0, R0, 0x3f ;  /* 0x0000003f00007836 */ /* 0x010fca0000000000 */
[----:B------:R-:W-:-:S04]  /*16e0*/  SHF.R.S32.HI R3, RZ, 0x1f, R0 ;  /* 0x0000001fff037819 */ /* 0x000fc80000011400 */
[----:B------:R-:W-:-:S04]  /*16f0*/  LEA.HI R3, R3, R0, RZ, 0x6 ;  /* 0x0000000003037211 */ /* 0x000fc800078f30ff */
[----:B------:R-:W-:-:S07]  /*1700*/  SHF.R.S32.HI R159, RZ, 0x6, R3 ;  /* 0x00000006ff9f7819 */ /* 0x000fce0000011403 */
.L_x_139:
[----:B------:R-:W-:Y:S01]  /*1710*/  LOP3.LUT R0, R18, 0x80, RZ, 0xc0, !PT ;  /* 0x0000008012007812 */ /* 0x000fe200078ec0ff */
[----:B------:R-:W3:Y:S01]  /*1720*/  S2UR UR52, SR_CgaCtaId ;  /* 0x00000000003479c3 */ /* 0x000ee20000008800 */
[----:B------:R-:W-:Y:S02]  /*1730*/  UMOV UR47, 0x400 ;  /* 0x00000400002f7882 */ /* 0x000fe40000000000 */
[----:B------:R-:W-:-:S06]  /*1740*/  SHF.R.U32.HI R0, RZ, 0x7, R0 ;  /* 0x00000007ff007819 */ /* 0x000fcc0000011600 */
[----:B------:R-:W4:Y:S01]  /*1750*/  SHFL.IDX PT, R0, R0, RZ, 0x1f ;  /* 0x00001fff00007589 */ /* 0x000f2200000e0000 */
[----:B---3--:R-:W-:Y:S01]  /*1760*/  ULEA UR47, UR52, UR47, 0x18 ;  /* 0x0000002f342f7291 */ /* 0x008fe2000f8ec03f */
[----:B----4-:R-:W-:-:S13]  /*1770*/  R2UR UR4, R0 ;  /* 0x00000000000472ca */ /* 0x010fda00000e0000 */
[----:B------:R-:W-:-:S04]  /*1780*/  ULEA.HI UR5, UR4, UR4, URZ, 0x1 ;  /* 0x0000000404057291 */ /* 0x000fc8000f8f083f */
[----:B------:R-:W-:-:S04]  /*1790*/  ULOP3.LUT UR5, UR5, 0x7fffe, URZ, 0xc0, !UPT ;  /* 0x0007fffe05057892 */ /* 0x000fc8000f8ec03f */
[----:B------:R-:W-:-:S03]  /*17a0*/  UIADD3 UR5, UR4, -UR5, URZ ;  /* 0x8000000504057290 */ /* 0x000fc6000fffe03f */
[----:B------:R-:W-:Y:S01]  /*17b0*/  ULDC UR4, c[0x0][0x28c] ;  /* 0x0000a30000047ab9 */ /* 0x000fe20000000800 */
[----:B------:R-:W-:Y:S01]  /*17c0*/  ULEA UR5, UR5, UR47, 0xd ;  /* 0x0000002f05057291 */ /* 0x000fe2000f8e683f */
[----:B------:R-:W-:-:S03]  /*17d0*/  ISETP.LT.AND P0, PT, RZ, UR4, PT ;  /* 0x00000004ff007c0c */ /* 0x000fc6000bf01270 */
[----:B------:R-:W-:-:S04]  /*17e0*/  UIADD3 UR5, UR5, 0x8400, URZ ;  /* 0x0000840005057890 */ /* 0x000fc8000fffe03f */
[----:B------:R-:W-:-:S04]  /*17f0*/  USHF.R.U32.HI UR5, URZ, 0x4, UR5 ;  /* 0x000000043f057899 */ /* 0x000fc80008011605 */
[----:B------:R-:W-:-:S04]  /*1800*/  ULOP3.LUT UR5, UR5, 0x3fff, URZ, 0xc0, !UPT ;  /* 0x00003fff05057892 */ /* 0x000fc8000f8ec03f */
[----:B------:R-:W-:Y:S01]  /*1810*/  ULOP3.LUT UR48, UR5, 0x10000, URZ, 0xfc, !UPT ;  /* 0x0001000005307892 */ /* 0x000fe2000f8efc3f */
[----:B-1----:R-:W-:Y:S11]  /*1820*/  @P0 BRA `(.L_x_23) ;  /* 0x0000000000400947 */ /* 0x002ff60003800000 */
[----:B------:R-:W-:Y:S01]  /*1830*/  MOV R0, 0x0 ;  /* 0x0000000000007802 */ /* 0x000fe20000000f00 */
[----:B------:R-:W-:Y:S01]  /*1840*/  ULDC.64 UR4, c[0x4][0x70] ;  /* 0x01001c0000047ab9 */ /* 0x000fe20000000a00 */
[----:B------:R-:W-:Y:S01]  /*1850*/  ULDC.64 UR6, c[0x4][0x8] ;  /* 0x0100020000067ab9 */ /* 0x000fe20000000a00 */
[----:B--2---:R-:W-:Y:S01]  /*1860*/  IMAD.U32 R4, RZ, RZ, UR4 ;  /* 0x00000004ff047e24 */ /* 0x004fe2000f8e00ff */
[----:B------:R2:W3:Y:S01]  /*1870*/  LDC.64 R14, c[0x4][R0] ;  /* 0x01000000000e7b82 */ /* 0x0004e20000000a00 */
[----:B------:R-:W-:Y:S01]  /*1880*/  MOV R5, UR5 ;  /* 0x0000000500057c02 */ /* 0x000fe20008000f00 */
[----:B------:R-:W-:Y:S01]  /*1890*/  ULDC.64 UR4, c[0x4][0x78] ;  /* 0x01001e0000047ab9 */ /* 0x000fe20000000a00 */
[----:B------:R-:W-:Y:S01]  /*18a0*/  MOV R10, UR6 ;  /* 0x00000006000a7c02 */ /* 0x000fe20008000f00 */
[----:B------:R-:W-:Y:S01]  /*18b0*/  IMAD.U32 R6, RZ, RZ, UR4 ;  /* 0x00000004ff067e24 */ /* 0x000fe2000f8e00ff */
[----:B------:R-:W-:Y:S01]  /*18c0*/  MOV R12, 0x1 ;  /* 0x00000001000c7802 */ /* 0x000fe20000000f00 */
[----:B------:R-:W-:-:S02]  /*18d0*/  IMAD.U32 R7, RZ, RZ, UR5 ;  /* 0x00000005ff077e24 */ /* 0x000fc4000f8e00ff */
[----:B------:R-:W-:Y:S02]  /*18e0*/  IMAD.U32 R11, RZ, RZ, UR7 ;  /* 0x00000007ff0b7e24 */ /* 0x000fe4000f8e00ff */
[----:B------:R-:W-:Y:S02]  /*18f0*/  IMAD.MOV.U32 R8, RZ, RZ, 0x1e1 ;  /* 0x000001e1ff087424 */ /* 0x000fe400078e00ff */
[----:B--2---:R-:W-:-:S07]  /*1900*/  IMAD.MOV.U32 R13, RZ, RZ, RZ ;  /* 0x000000ffff0d7224 */ /* 0x004fce00078e00ff */
[----:B------:R-:W-:-:S07]  /*1910*/  LEPC R20, `(.L_x_23) ;  /* 0x000000001014794e */ /* 0x000fce0000000000 */
[----:B-1-3-5:R-:W-:Y:S05]  /*1920*/  CALL.ABS.NOINC R14 ;  /* 0x000000000e007343 */ /* 0x02afea0003c00000 */
.L_x_23:
[----:B------:R-:W-:-:S13]  /*1930*/  ISETP.NE.AND P0, PT, R161, 0x3, PT ;  /* 0x00000003a100780c */ /* 0x000fda0003f05270 */
[----:B------:R-:W-:Y:S05]  /*1940*/  @!P0 BRA `(.L_x_24) ;  /* 0x0000000000048947 */ /* 0x000fea0003800000 */
[----:B-1----:R-:W-:Y:S01]  /*1950*/  BPT.TRAP 0x1 ;  /* 0x000000040000795c */ /* 0x002fe20000300000 */
.L_x_24:
[----:B--2---:R-:W-:Y:S01]  /*1960*/  IMAD.U32 R4, RZ, RZ, UR46 ;  /* 0x0000002eff047e24 */ /* 0x004fe2000f8e00ff */
[----:B------:R-:W-:-:S04]  /*1970*/  SHF.L.U32 R3, R157, 0x1f, RZ ;  /* 0x0000001f9d037819 */ /* 0x000fc800000006ff */
[----:B------:R-:W-:-:S04]  /*1980*/  LEA R4, R4, UR47, 0x3 ;  /* 0x0000002f04047c11 */ /* 0x000fc8000f8e18ff */
[----:B------:R2:W3:Y:S01]  /*1990*/  SYNCS.PHASECHK.TRANS64.TRYWAIT P1, [R4+URZ], R3 ;  /* 0x00000003040075a7 */ /* 0x0004e2000802017f */
[----:B------:R-:W-:Y:S05]  /*19a0*/  @!P0 BRA `(.L_x_25) ;  /* 0x0000000000048947 */ /* 0x000fea0003800000 */
[----:B-1----:R-:W-:Y:S01]  /*19b0*/  BPT.TRAP 0x1 ;  /* 0x000000040000795c */ /* 0x002fe20000300000 */
.L_x_25:
[----:B------:R-:W-:-:S04]  /*19c0*/  VIMNMX R0, R159, 0x1, PT ;  /* 0x000000019f007848 */ /* 0x000fc80003fe0100 */
[----:B------:R-:W-:-:S04]  /*19d0*/  IADD3 R0, R159, -R0, RZ ;  /* 0x800000009f007210 */ /* 0x000fc80007ffe0ff */
[----:B------:R-:W-:Y:S01]  /*19e0*/  ISETP.GE.AND P2, PT, R0, 0x1, PT ;  /* 0x000000010000780c */ /* 0x000fe20003f46270 */
[----:B---3--:R-:W-:-:S12]  /*19f0*/  @P1 BRA `(.L_x_26) ;  /* 0x0000000000081947 */ /* 0x008fd80003800000 */
[----:B------:R-:W3:Y:S02]  /*1a00*/  SYNCS.PHASECHK.TRANS64.TRYWAIT P1, [R4+URZ], R3 ;  /* 0x00000003040075a7 */ /* 0x000ee4000802017f */
[----:B---3--:R-:W-:Y:S05]  /*1a10*/  @!P1 BRA `(.L_x_27) ;  /* 0x0000014800d09947 */ /* 0x008fea0003800000 */
.L_x_26:
[----:B------:R-:W-:Y:S05]  /*1a20*/  WARPSYNC.ALL ;  /* 0x0000000000007948 */ /* 0x000fea0003800000 */
[----:B------:R-:W-:Y:S01]  /*1a30*/  UIADD3 UR4, UR47, 0x28400, URZ ;  /* 0x000284002f047890 */ /* 0x000fe2000fffe03f */
[----:B------:R-:W-:Y:S01]  /*1a40*/  WARPGROUP.ARRIVE ;  /* 0x00000000000079c5 */ /* 0x000fe20000000000 */
[----:B------:R-:W-:Y:S02]  /*1a50*/  ULEA UR5, UR46, UR48, 0xb ;  /* 0x000000302e057291 */ /* 0x000fe4000f8e583f */
[----:B------:R-:W-:Y:S01]  /*1a60*/  USHF.R.U32.HI UR4, URZ, 0x4, UR4 ;  /* 0x000000043f047899 */ /* 0x000fe20008011604 */
[----:B------:R-:W-:Y:S01]  /*1a70*/  UMOV UR9, 0x40000040 ;  /* 0x4000004000097882 */ /* 0x000fe20000000000 */
[----:B------:R-:W-:-:S02]  /*1a80*/  UMOV UR11, 0x40000040 ;  /* 0x40000040000b7882 */ /* 0x000fc40000000000 */
[----:B------:R-:W-:Y:S01]  /*1a90*/  ULOP3.LUT UR4, UR4, 0x3fff, URZ, 0xc0, !UPT ;  /* 0x00003fff04047892 */ /* 0x000fe2000f8ec03f */
[----:B------:R-:W-:-:S03]  /*1aa0*/  UMOV UR8, UR5 ;  /* 0x0000000500087c82 */ /* 0x000fc60008000000 */
[----:B------:R-:W-:-:S04]  /*1ab0*/  ULOP3.LUT UR4, UR4, 0x10000, URZ, 0xfc, !UPT ;  /* 0x0001000004047892 */ /* 0x000fc8000f8efc3f */
[----:B------:R-:W-:-:S07]  /*1ac0*/  ULEA UR6, UR46, UR4, 0xa ;  /* 0x000000042e067291 */ /* 0x000fce000f8e503f */
[----:B------:R-:W-:Y:S02]  /*1ad0*/  UMOV UR10, UR6 ;  /* 0x00000006000a7c82 */ /* 0x000fe40008000000 */
[----:B------:R-:W-:Y:S01]  /*1ae0*/  HGMMA.64x128x16.F32.BF16 R88, gdesc[UR8], RZ, !UPT, gsb0 ;  /* 0x01e00000085879f0 */ /* 0x000fe2000c0018ff */
[----:B------:R-:W-:Y:S01]  /*1af0*/  UIADD3 UR8, UR5, 0x400, URZ ;  /* 0x0000040005087890 */ /* 0x000fe2000fffe03f */
[----:B------:R-:W-:Y:S01]  /*1b00*/  UMOV UR9, 0x40000040 ;  /* 0x4000004000097882 */ /* 0x000fe20000000000 */
[----:B------:R-:W-:Y:S02]  /*1b10*/  WARPGROUP.DEPBAR.LE gsb0, 0x0 ;  /* 0x00008000000079c5 */ /* 0x000fe40000010000 */
[----:B------:R-:W-:-:S07]  /*1b20*/  WARPGROUP.ARRIVE ;  /* 0x00000000000079c5 */ /* 0x000fce0000000000 */
[----:B------:R-:W-:Y:S01]  /*1b30*/  HGMMA.64x128x16.F32.BF16 R24, gdesc[UR8], RZ, !UPT, gsb0 ;  /* 0x01e00000081879f0 */ /* 0x000fe2000c0018ff */
[----:B------:R-:W-:Y:S02]  /*1b40*/  UIADD3 UR8, UR5, 0x2, URZ ;  /* 0x0000000205087890 */ /* 0x000fe4000fffe03f */
[----:B------:R-:W-:Y:S01]  /*1b50*/  UIADD3 UR10, UR6, 0x2, URZ ;  /* 0x00000002060a7890 */ /* 0x000fe2000fffe03f */
[----:B------:R-:W-:Y:S01]  /*1b60*/  UMOV UR9, 0x40000040 ;  /* 0x4000004000097882 */ /* 0x000fe20000000000 */
[----:B------:R-:W-:Y:S01]  /*1b70*/  UMOV UR11, 0x40000040 ;  /* 0x40000040000b7882 */ /* 0x000fe20000000000 */
[----:B------:R-:W-:Y:S02]  /*1b80*/  WARPGROUP.DEPBAR.LE gsb0, 0x0 ;  /* 0x00008000000079c5 */ /* 0x000fe40000010000 */
[----:B------:R-:W-:-:S06]  /*1b90*/  WARPGROUP.ARRIVE ;  /* 0x00000000000079c5 */ /* 0x000fcc0000000000 */
[----:B------:R-:W-:Y:S01]  /*1ba0*/  HGMMA.64x128x16.F32.BF16 R88, gdesc[UR8], R88, gsb0 ;  /* 0x01e00000085879f0 */ /* 0x000fe20008001858 */
[----:B------:R-:W-:Y:S01]  /*1bb0*/  UIADD3 UR8, UR5, 0x402, URZ ;  /* 0x0000040205087890 */ /* 0x000fe2000fffe03f */
[----:B------:R-:W-:Y:S01]  /*1bc0*/  UMOV UR9, 0x40000040 ;  /* 0x4000004000097882 */ /* 0x000fe20000000000 */
[----:B------:R-:W-:Y:S02]  /*1bd0*/  WARPGROUP.DEPBAR.LE gsb0, 0x0 ;  /* 0x00008000000079c5 */ /* 0x000fe40000010000 */
[----:B------:R-:W-:-:S07]  /*1be0*/  WARPGROUP.ARRIVE ;  /* 0x00000000000079c5 */ /* 0x000fce0000000000 */
[----:B------:R-:W-:Y:S01]  /*1bf0*/  HGMMA.64x128x16.F32.BF16 R24, gdesc[UR8], R24, gsb0 ;  /* 0x01e00000081879f0 */ /* 0x000fe20008001818 */
        /* <DEDUP_REMOVED lines=23> */
[----:B------:R-:W-:Y:S03]  /*1d70*/  HGMMA.64x128x16.F32.BF16 R24, gdesc[UR8], R24, gsb0 ;  /* 0x01e00000081879f0 */ /* 0x000fe60008001818 */
[----:B------:R-:W-:Y:S02]  /*1d80*/  WARPGROUP.DEPBAR.LE gsb0, 0x0 ;  /* 0x00008000000079c5 */ /* 0x000fe40000010000 */
[----:B------:R-:W-:Y:S05]  /*1d90*/  @!P2 BRA `(.L_x_28) ;  /* 0x00000004005ca947 */ /* 0x000fea0003800000 */
[----:B------:R-:W-:Y:S02]  /*1da0*/  UIADD3 UR5, UR46, 0x1, URZ ;  /* 0x000000012e057890 */ /* 0x000fe4000fffe03f */
[----:B--23--:R-:W-:Y:S02]  /*1db0*/  IMAD.U32 R3, RZ, RZ, UR46 ;  /* 0x0000002eff037e24 */ /* 0x00cfe4000f8e00ff */
[----:B------:R-:W-:-:S04]  /*1dc0*/  UISETP.NE.AND UP0, UPT, UR5, 0x4, UPT ;  /* 0x000000040500788c */ /* 0x000fc8000bf05270 */
[----:B------:R-:W-:Y:S02]  /*1dd0*/  USEL UR6, URZ, 0x1, UP0 ;  /* 0x000000013f067887 */ /* 0x000fe40008000000 */
[----:B------:R-:W-:-:S04]  /*1de0*/  USEL UR5, UR5, URZ, UP0 ;  /* 0x0000003f05057287 */ /* 0x000fc80008000000 */
[----:B------:R-:W-:-:S08]  /*1df0*/  LOP3.LUT R6, R157, UR6, RZ, 0x3c, !PT ;  /* 0x000000069d067c12 */ /* 0x000fd0000f8e3cff */
.L_x_35:
[----:B------:R-:W-:Y:S05]  /*1e00*/  @!P0 BRA `(.L_x_29) ;  /* 0x0000000000048947 */ /* 0x000fea0003800000 */
[----:B-1----:R-:W-:Y:S01]  /*1e10*/  BPT.TRAP 0x1 ;  /* 0x000000040000795c */ /* 0x002fe20000300000 */
.L_x_29:
[----:B------:R-:W-:Y:S01]  /*1e20*/  ULEA UR6, UR5, UR47, 0x3 ;  /* 0x0000002f05067291 */ /* 0x000fe2000f8e183f */
[----:B------:R-:W-:-:S08]  /*1e30*/  SHF.L.U32 R4, R6, 0x1f, RZ ;  /* 0x0000001f06047819 */ /* 0x000fd000000006ff */
[----:B------:R2:W3:Y:S01]  /*1e40*/  SYNCS.PHASECHK.TRANS64.TRYWAIT P1, [UR6], R4 ;  /* 0x00000004ff0075a7 */ /* 0x0004e20008020146 */
[----:B------:R-:W-:Y:S05]  /*1e50*/  @!P0 BRA `(.L_x_30) ;  /* 0x0000000000048947 */ /* 0x000fea0003800000 */
[----:B-1----:R-:W-:Y:S01]  /*1e60*/  BPT.TRAP 0x1 ;  /* 0x000000040000795c */ /* 0x002fe20000300000 */
.L_x_30:
[----:B---3--:R-:W-:Y:S05]  /*1e70*/  @P1 BRA `(.L_x_31) ;  /* 0x0000000000081947 */ /* 0x008fea0003800000 */
[----:B------:R-:W3:Y:S02]  /*1e80*/  SYNCS.PHASECHK.TRANS64.TRYWAIT P1, [UR6], R4 ;  /* 0x00000004ff0075a7 */ /* 0x000ee40008020146 */
[----:B---3--:R-:W-:Y:S05]  /*1e90*/  @!P1 BRA `(.L_x_32) ;  /* 0x0000014400c49947 */ /* 0x008fea0003800000 */
.L_x_31:
[----:B------:R-:W-:Y:S01]  /*1ea0*/  ULEA UR6, UR5, UR48, 0xb ;  /* 0x0000003005067291 */ /* 0x000fe2000f8e583f */
[----:B------:R-:W-:Y:S01]  /*1eb0*/  WARPGROUP.ARRIVE ;  /* 0x00000000000079c5 */ /* 0x000fe20000000000 */
[----:B------:R-:W-:Y:S01]  /*1ec0*/  ULEA UR7, UR5, UR4, 0xa ;  /* 0x0000000405077291 */ /* 0x000fe2000f8e503f */
[----:B------:R-:W-:Y:S01]  /*1ed0*/  UMOV UR9, 0x40000040 ;  /* 0x4000004000097882 */ /* 0x000fe20000000000 */
[----:B------:R-:W-:-:S03]  /*1ee0*/  UMOV UR11, 0x40000040 ;  /* 0x40000040000b7882 */ /* 0x000fc60000000000 */
[----:B------:R-:W-:Y:S02]  /*1ef0*/  UMOV UR8, UR6 ;  /* 0x0000000600087c82 */ /* 0x000fe40008000000 */
[----:B------:R-:W-:Y:S02]  /*1f00*/  UMOV UR10, UR7 ;  /* 0x00000007000a7c82 */ /* 0x000fe40008000000 */
        /* <DEDUP_REMOVED lines=44> */
[----:B-1----:R-:W-:Y:S01]  /*21d0*/  BPT.TRAP 0x1 ;  /* 0x000000040000795c */ /* 0x002fe20000300000 */
.L_x_33:
[----:B------:R-:W-:-:S13]  /*21e0*/  ISETP.NE.AND P1, PT, R152, RZ, PT ;  /* 0x000000ff9800720c */ /* 0x000fda0003f25270 */
[----:B--23--:R-:W-:-:S05]  /*21f0*/  @P1 LEA R4, R3, UR47, 0x3 ;  /* 0x0000002f03041c11 */ /* 0x00cfca000f8e18ff */
[----:B------:R-:W-:-:S05]  /*2200*/  @P1 VIADD R4, R4, 0x20 ;  /* 0x0000002004041836 */ /* 0x000fca0000000000 */
[----:B------:R-:W-:-:S04]  /*2210*/  @P1 PRMT R4, R153, 0x654, R4 ;  /* 0x0000065499041816 */ /* 0x000fc80000000004 */
[----:B------:R2:W-:Y:S01]  /*2220*/  @P1 SYNCS.ARRIVE.TRANS64.RED.A1T0 RZ, [R4+URZ], RZ ;  /* 0x000000ff04ff19a7 */ /* 0x0005e2000810043f */
[----:B------:R-:W-:-:S13]  /*2230*/  ISETP.GT.U32.AND P1, PT, R22, 0x1, PT ;  /* 0x000000011600780c */ /* 0x000fda0003f24070 */
[----:B--2---:R-:W-:Y:S05]  /*2240*/  @P1 BRA `(.L_x_34) ;  /* 0x0000000000041947 */ /* 0x004fea0003800000 */
[----:B-1----:R-:W-:Y:S01]  /*2250*/  BPT.TRAP 0x1 ;  /* 0x000000040000795c */ /* 0x002fe20000300000 */
.L_x_34:
[----:B------:R-:W-:Y:S01]  /*2260*/  UIADD3 UR5, UR5, 0x1, URZ ;  /* 0x0000000105057890 */ /* 0x000fe2000fffe03f */
[C---:B------:R-:W-:Y:S01]  /*2270*/  ISETP.GT.AND P2, PT, R0.reuse, 0x1, PT ;  /* 0x000000010000780c */ /* 0x040fe20003f44270 */
[----:B------:R-:W-:Y:S01]  /*2280*/  VIADD R0, R0, 0xffffffff ;  /* 0xffffffff00007836 */ /* 0x000fe20000000000 */
[----:B------:R-:W-:Y:S01]  /*2290*/  IADD3 R3, R3, 0x1, RZ ;  /* 0x0000000103037810 */ /* 0x000fe20007ffe0ff */
[----:B------:R-:W-:-:S03]  /*22a0*/  UISETP.NE.AND UP0, UPT, UR5, 0x4, UPT ;  /* 0x000000040500788c */ /* 0x000fc6000bf05270 */
[C---:B------:R-:W-:Y:S01]  /*22b0*/  ISETP.NE.AND P1, PT, R3.reuse, 0x4, PT ;  /* 0x000000040300780c */ /* 0x040fe20003f25270 */
[----:B------:R-:W-:Y:S02]  /*22c0*/  USEL UR6, URZ, 0x1, UP0 ;  /* 0x000000013f067887 */ /* 0x000fe40008000000 */
[----:B------:R-:W-:Y:S01]  /*22d0*/  USEL UR5, UR5, URZ, UP0 ;  /* 0x0000003f05057287 */ /* 0x000fe20008000000 */
[----:B------:R-:W-:-:S03]  /*22e0*/  SEL R3, R3, RZ, P1 ;  /* 0x000000ff03037207 */ /* 0x000fc60000800000 */
[----:B------:R-:W-:Y:S01]  /*22f0*/  LOP3.LUT R6, R6, UR6, RZ, 0x3c, !PT ;  /* 0x0000000606067c12 */ /* 0x000fe2000f8e3cff */
[----:B------:R-:W-:Y:S07]  /*2300*/  @P2 BRA `(.L_x_35) ;  /* 0xfffffff800bc2947 */ /* 0x000fee000383ffff */
.L_x_28:
[----:B------:R-:W4:Y:S02]  /*2310*/  LDC R0, c[0x0][0x28c] ;  /* 0x0000a300ff007b82 */ /* 0x000f240000000800 */
[----:B----4-:R-:W-:-:S13]  /*2320*/  ISETP.GE.AND P1, PT, R0, 0x1, PT ;  /* 0x000000010000780c */ /* 0x010fda0003f26270 */
[----:B------:R-:W-:Y:S05]  /*2330*/  @!P1 BRA `(.L_x_36) ;  /* 0x0000000000389947 */ /* 0x000fea0003800000 */
[----:B------:R-:W-:Y:S05]  /*2340*/  @!P0 BRA `(.L_x_37) ;  /* 0x0000000000048947 */ /* 0x000fea0003800000 */
[----:B-1----:R-:W-:Y:S01]  /*2350*/  BPT.TRAP 0x1 ;  /* 0x000000040000795c */ /* 0x002fe20000300000 */
.L_x_37:
[----:B------:R-:W-:Y:S02]  /*2360*/  ISETP.NE.AND P0, PT, R152, RZ, PT ;  /* 0x000000ff9800720c */ /* 0x000fe40003f05270 */
[----:B--23--:R-:W-:-:S11]  /*2370*/  MOV R3, UR47 ;  /* 0x0000002f00037c02 */ /* 0x00cfd60008000f00 */
[----:B------:R-:W-:-:S04]  /*2380*/  @P0 VIMNMX R0, R159, 0x1, PT ;  /* 0x000000019f000848 */ /* 0x000fc80003fe0100 */
[----:B------:R-:W-:-:S05]  /*2390*/  @P0 IADD3 R0, R159, UR46, -R0 ;  /* 0x0000002e9f000c10 */ /* 0x000fca000fffe800 */
[----:B------:R-:W-:-:S05]  /*23a0*/  @P0 IMAD.SHL.U32 R0, R0, 0x8, RZ ;  /* 0x0000000800000824 */ /* 0x000fca00078e00ff */
[----:B------:R-:W-:-:S04]  /*23b0*/  @P0 LOP3.LUT R0, R0, 0x18, RZ, 0xc0, !PT ;  /* 0x0000001800000812 */ /* 0x000fc800078ec0ff */
[----:B------:R-:W-:-:S04]  /*23c0*/  @P0 IADD3 R0, R3, 0x20, R0 ;  /* 0x0000002003000810 */ /* 0x000fc80007ffe000 */
[----:B------:R-:W-:-:S04]  /*23d0*/  @P0 PRMT R0, R153, 0x654, R0 ;  /* 0x0000065499000816 */ /* 0x000fc80000000000 */
[----:B------:R4:W-:Y:S01]  /*23e0*/  @P0 SYNCS.ARRIVE.TRANS64.RED.A1T0 RZ, [R0+URZ], RZ ;  /* 0x000000ff00ff09a7 */ /* 0x0009e2000810043f */
[----:B------:R-:W-:-:S13]  /*23f0*/  ISETP.GT.U32.AND P0, PT, R22, 0x1, PT ;  /* 0x000000011600780c */ /* 0x000fda0003f04070 */
[----:B----4-:R-:W-:Y:S05]  /*2400*/  @P0 BRA `(.L_x_36) ;  /* 0x0000000000040947 */ /* 0x010fea0003800000 */
[----:B-1----:R-:W-:Y:S01]  /*2410*/  BPT.TRAP 0x1 ;  /* 0x000000040000795c */ /* 0x002fe20000300000 */
.L_x_36:
[----:B------:R-:W-:Y:S01]  /*2420*/  UIADD3 UR4, UR47, 0x200, URZ ;  /* 0x000002002f047890 */ /* 0x000fe2000fffe03f */
[----:B------:R-:W-:Y:S02]  /*2430*/  R2UR UR50, R23 ;  /* 0x00000000173272ca */ /* 0x000fe400000e0000 */
[----:B------:R-:W-:Y:S01]  /*2440*/  R2UR UR49, R160 ;  /* 0x00000000a03172ca */ /* 0x000fe200000e0000 */
[----:B------:R-:W-:-:S06]  /*2450*/  ULOP3.LUT UP0, URZ, UR4, 0x1bf, URZ, 0xc0, !UPT ;  /* 0x000001bf043f7892 */ /* 0x000fcc000f80c03f */
[----:B------:R-:W-:-:S04]  /*2460*/  PLOP3.LUT P0, PT, PT, PT, UP0, 0x80, 0x0 ;  /* 0x000000000000781c */ /* 0x000fc80003f0f008 */
[----:B------:R-:W-:Y:S02]  /*2470*/  USHF.L.U32 UR50, UR50, 0x8, URZ ;  /* 0x0000000832327899 */ /* 0x000fe4000800063f */
[----:B------:R-:W-:-:S07]  /*2480*/  USHF.L.U32 UR49, UR49, 0x7, URZ ;  /* 0x0000000731317899 */ /* 0x000fce000800063f */
[----:B------:R-:W-:Y:S05]  /*2490*/  @!P0 BRA `(.L_x_38) ;  /* 0x00000000007c8947 */ /* 0x000fea0003800000 */
[----:B------:R-:W-:Y:S01]  /*24a0*/  MOV R23, 0x0 ;  /* 0x0000000000177802 */ /* 0x000fe20000000f00 */
[----:B------:R-:W-:Y:S01]  /*24b0*/  ULDC.64 UR4, c[0x4][0x80] ;  /* 0x0100200000047ab9 */ /* 0x000fe20000000a00 */
[----:B------:R-:W-:Y:S01]  /*24c0*/  ULDC.64 UR6, c[0x4][0x10] ;  /* 0x0100040000067ab9 */ /* 0x000fe20000000a00 */
[----:B--23--:R-:W-:Y:S01]  /*24d0*/  IMAD.U32 R4, RZ, RZ, UR4 ;  /* 0x00000004ff047e24 */ /* 0x00cfe2000f8e00ff */
[----:B------:R2:W3:Y:S01]  /*24e0*/  LDC.64 R14, c[0x4][R23] ;  /* 0x01000000170e7b82 */ /* 0x0004e20000000a00 */
[----:B------:R-:W-:Y:S01]  /*24f0*/  IMAD.U32 R5, RZ, RZ, UR5 ;  /* 0x00000005ff057e24 */ /* 0x000fe2000f8e00ff */
[----:B------:R-:W-:Y:S01]  /*2500*/  ULDC.64 UR4, c[0x4][0x88] ;  /* 0x0100220000047ab9 */ /* 0x000fe20000000a00 */
[----:B------:R-:W-:Y:S01]  /*2510*/  IMAD.U32 R10, RZ, RZ, UR6 ;  /* 0x00000006ff0a7e24 */ /* 0x000fe2000f8e00ff */
[----:B------:R-:W-:Y:S01]  /*2520*/  MOV R6, UR4 ;  /* 0x0000000400067c02 */ /* 0x000fe20008000f00 */
[----:B------:R-:W-:Y:S01]  /*2530*/  IMAD.U32 R7, RZ, RZ, UR5 ;  /* 0x00000005ff077e24 */ /* 0x000fe2000f8e00ff */
[----:B------:R-:W-:Y:S01]  /*2540*/  MOV R11, UR7 ;  /* 0x00000007000b7c02 */ /* 0x000fe20008000f00 */
[----:B------:R-:W-:Y:S01]  /*2550*/  IMAD.MOV.U32 R8, RZ, RZ, 0x70 ;  /* 0x00000070ff087424 */ /* 0x000fe200078e00ff */
[----:B------:R-:W-:Y:S01]  /*2560*/  MOV R13, RZ ;  /* 0x000000ff000d7202 */ /* 0x000fe20000000f00 */
[----:B--2---:R-:W-:-:S07]  /*2570*/  IMAD.MOV.U32 R12, RZ, RZ, 0x1 ;  /* 0x00000001ff0c7424 */ /* 0x004fce00078e00ff */
[----:B------:R-:W-:-:S07]  /*2580*/  LEPC R20, `(.L_x_39) ;  /* 0x000000001014794e */ /* 0x000fce0000000000 */
[----:B-1-3-5:R-:W-:Y:S05]  /*2590*/  CALL.ABS.NOINC R14 ;  /* 0x000000000e007343 */ /* 0x02afea0003c00000 */
.L_x_39:
[----:B------:R1:W2:Y:S01]  /*25a0*/  LDC.64 R14, c[0x4][R23] ;  /* 0x01000000170e7b82 */ /* 0x0002a20000000a00 */
[----:B------:R-:W-:Y:S01]  /*25b0*/  ULDC.64 UR4, c[0x4][0x80] ;  /* 0x0100200000047ab9 */ /* 0x000fe20000000a00 */
[----:B------:R-:W-:Y:S01]  /*25c0*/  ULDC.64 UR6, c[0x4][0x10] ;  /* 0x0100040000067ab9 */ /* 0x000fe20000000a00 */
[----:B------:R-:W-:Y:S01]  /*25d0*/  IMAD.U32 R4, RZ, RZ, UR4 ;  /* 0x00000004ff047e24 */ /* 0x000fe2000f8e00ff */
[----:B------:R-:W-:Y:S01]  /*25e0*/  MOV R11, UR7 ;  /* 0x00000007000b7c02 */ /* 0x000fe20008000f00 */
[----:B------:R-:W-:Y:S01]  /*25f0*/  IMAD.U32 R5, RZ, RZ, UR5 ;  /* 0x00000005ff057e24 */ /* 0x000fe2000f8e00ff */
[----:B------:R-:W-:Y:S01]  /*2600*/  ULDC.64 UR4, c[0x4][0x88] ;  /* 0x0100220000047ab9 */ /* 0x000fe20000000a00 */
[----:B------:R-:W-:Y:S01]  /*2610*/  IMAD.U32 R10, RZ, RZ, UR6 ;  /* 0x00000006ff0a7e24 */ /* 0x000fe2000f8e00ff */
[----:B------:R-:W-:Y:S01]  /*2620*/  MOV R6, UR4 ;  /* 0x0000000400067c02 */ /* 0x000fe20008000f00 */
[----:B------:R-:W-:Y:S01]  /*2630*/  IMAD.U32 R7, RZ, RZ, UR5 ;  /* 0x00000005ff077e24 */ /* 0x000fe2000f8e00ff */
[----:B------:R-:W-:Y:S01]  /*2640*/  MOV R13, RZ ;  /* 0x000000ff000d7202 */ /* 0x000fe20000000f00 */
[----:B------:R-:W-:-:S02]  /*2650*/  IMAD.MOV.U32 R8, RZ, RZ, 0x70 ;  /* 0x00000070ff087424 */ /* 0x000fc400078e00ff */
[----:B-1----:R-:W-:-:S07]  /*2660*/  IMAD.MOV.U32 R12, RZ, RZ, 0x1 ;  /* 0x00000001ff0c7424 */ /* 0x002fce00078e00ff */
[----:B------:R-:W-:-:S07]  /*2670*/  LEPC R20, `(.L_x_38) ;  /* 0x000000001014794e */ /* 0x000fce0000000000 */
[----:B--2---:R-:W-:Y:S05]  /*2680*/  CALL.ABS.NOINC R14 ;  /* 0x000000000e007343 */ /* 0x004fea0003c00000 */
.L_x_38:
[----:B------:R-:W-:Y:S02]  /*2690*/  ULDC.64 UR4, c[0x0][0x590] ;  /* 0x0001640000047ab9 */ /* 0x000fe40000000a00 */
[----:B------:R-:W-:Y:S02]  /*26a0*/  IMAD.U32 R166, RZ, RZ, UR4 ;  /* 0x00000004ffa67e24 */ /* 0x000fe4000f8e00ff */
[----:B------:R-:W-:-:S03]  /*26b0*/  IMAD.U32 R164, RZ, RZ, UR5 ;  /* 0x00000005ffa47e24 */ /* 0x000fc6000f8e00ff */
[----:B------:R-:W-:-:S04]  /*26c0*/  ISETP.NE.U32.AND P3, PT, R166, RZ, PT ;  /* 0x000000ffa600720c */ /* 0x000fc80003f65070 */
[----:B------:R-:W-:-:S13]  /*26d0*/  ISETP.NE.AND.EX P3, PT, R164, RZ, PT, P3 ;  /* 0x000000ffa400720c */ /* 0x000fda0003f65330 */
[----:B------:R-:W-:Y:S05]  /*26e0*/  @!P3 BRA `(.L_x_40) ;  /* 0x000000000034b947 */ /* 0x000fea0003800000 */
[----:B------:R-:W-:Y:S02]  /*26f0*/  ULDC.64 UR4, c[0x0][0x588] ;  /* 0x0001620000047ab9 */ /* 0x000fe40000000a00 */
[----:B------:R-:W-:-:S04]  /*2700*/  ISETP.NE.U32.AND P0, PT, RZ, UR4, PT ;  /* 0x00000004ff007c0c */ /* 0x000fc8000bf05070 */
[----:B------:R-:W-:-:S13]  /*2710*/  ISETP.NE.AND.EX P0, PT, RZ, UR5, PT, P0 ;  /* 0x00000005ff007c0c */ /* 0x000fda000bf05300 */
[----:B------:R-:W-:Y:S05]  /*2720*/  @!P0 BRA `(.L_x_41) ;  /* 0x0000000000188947 */ /* 0x000fea0003800000 */
[----:B--23--:R-:W2:Y:S01]  /*2730*/  LDC.64 R4, c[0x0][0x588] ;  /* 0x00016200ff047b82 */ /* 0x00cea20000000a00 */
[----:B------:R-:W-:-:S04]  /*2740*/  IMAD R3, R166, UR51, RZ ;  /* 0x00000033a6037c24 */ /* 0x000fc8000f8e02ff */
[----:B--2---:R-:W-:-:S05]  /*2750*/  IMAD.WIDE R4, R3, 0x4, R4 ;  /* 0x0000000403047825 */ /* 0x004fca00078e0204 */
[----:B-----5:R4:W5:Y:S01]  /*2760*/  LDG.E R155, desc[UR42][R4.64] ;  /* 0x0000002a049b7981 */ /* 0x020962000c1e1900 */
[----:B------:R-:W-:Y:S01]  /*2770*/  MOV R154, 0x1 ;  /* 0x00000001009a7802 */ /* 0x000fe20000000f00 */
[----:B------:R-:W-:Y:S06]  /*2780*/  BRA `(.L_x_40) ;  /* 0x00000000000c7947 */ /* 0x000fec0003800000 */
.L_x_41:
[----:B------:R-:W-:Y:S01]  /*2790*/  ULDC UR4, c[0x0][0x580] ;  /* 0x0001600000047ab9 */ /* 0x000fe20000000800 */
[----:B------:R-:W-:Y:S02]  /*27a0*/  IMAD.MOV.U32 R154, RZ, RZ, 0x1 ;  /* 0x00000001ff9a7424 */ /* 0x000fe400078e00ff */
[----:B-----5:R-:W-:-:S07]  /*27b0*/  IMAD.U32 R155, RZ, RZ, UR4 ;  /* 0x00000004ff9b7e24 */ /* 0x020fce000f8e00ff */
.L_x_40:
[----:B------:R-:W1:Y:S02]  /*27c0*/  LDC.64 R6, c[0x0][0x5b0] ;  /* 0x00016c00ff067b82 */ /* 0x000e640000000a00 */
[----:B-1----:R-:W-:-:S04]  /*27d0*/  ISETP.NE.U32.AND P0, PT, R6, RZ, PT ;  /* 0x000000ff0600720c */ /* 0x002fc80003f05070 */
[----:B------:R-:W-:-:S13]  /*27e0*/  ISETP.NE.AND.EX P0, PT, R7, RZ, PT, P0 ;  /* 0x000000ff0700720c */ /* 0x000fda0003f05300 */
[----:B------:R-:W-:Y:S05]  /*27f0*/  @!P0 BRA `(.L_x_42) ;  /* 0x00000000002c8947 */ /* 0x000fea0003800000 */
[----:B------:R-:W-:Y:S02]  /*2800*/  ULDC.64 UR4, c[0x0][0x5a8] ;  /* 0x00016a0000047ab9 */ /* 0x000fe40000000a00 */
[----:B------:R-:W-:-:S04]  /*2810*/  ISETP.NE.U32.AND P0, PT, RZ, UR4, PT ;  /* 0x00000004ff007c0c */ /* 0x000fc8000bf05070 */
[----:B------:R-:W-:-:S13]  /*2820*/  ISETP.NE.AND.EX P0, PT, RZ, UR5, PT, P0 ;  /* 0x00000005ff007c0c */ /* 0x000fda000bf05300 */
[----:B------:R-:W-:Y:S05]  /*2830*/  @!P0 BRA `(.L_x_43) ;  /* 0x0000000000148947 */ /* 0x000fea0003800000 */
[----:B--234-:R-:W1:Y:S01]  /*2840*/  LDC.64 R4, c[0x0][0x5a8] ;  /* 0x00016a00ff047b82 */ /* 0x01ce620000000a00 */
[----:B------:R-:W-:-:S04]  /*2850*/  IMAD R3, R6, UR51, RZ ;  /* 0x0000003306037c24 */ /* 0x000fc8000f8e02ff */
[----:B-1----:R-:W-:-:S05]  /*2860*/  IMAD.WIDE R4, R3, 0x4, R4 ;  /* 0x0000000403047825 */ /* 0x002fca00078e0204 */
[----:B-----5:R1:W5:Y:S01]  /*2870*/  LDG.E R156, desc[UR42][R4.64] ;  /* 0x0000002a049c7981 */ /* 0x020362000c1e1900 */
[----:B------:R-:W-:Y:S05]  /*2880*/  BRA `(.L_x_42) ;  /* 0x0000000000087947 */ /* 0x000fea0003800000 */
.L_x_43:
[----:B------:R-:W-:Y:S02]  /*2890*/  ULDC UR4, c[0x0][0x5a0] ;  /* 0x0001680000047ab9 */ /* 0x000fe40000000800 */
[----:B-----5:R-:W-:-:S07]  /*28a0*/  MOV R156, UR4 ;  /* 0x00000004009c7c02 */ /* 0x020fce0008000f00 */
.L_x_42:
[----:B------:R-:W-:Y:S01]  /*28b0*/  ULDC.64 UR4, c[0x0][0x588] ;  /* 0x0001620000047ab9 */ /* 0x000fe20000000a00 */
[----:B------:R-:W-:Y:S01]  /*28c0*/  ISETP.NE.U32.AND P1, PT, R166, RZ, PT ;  /* 0x000000ffa600720c */ /* 0x000fe20003f25070 */
[----:B------:R-:W-:Y:S02]  /*28d0*/  UISETP.NE.U32.AND UP0, UPT, UR4, URZ, UPT ;  /* 0x0000003f0400728c */ /* 0x000fe4000bf05070 */
[----:B------:R-:W-:Y:S02]  /*28e0*/  ISETP.NE.U32.AND P4, PT, RZ, UR4, PT ;  /* 0x00000004ff007c0c */ /* 0x000fe4000bf85070 */
[----:B------:R-:W-:Y:S01]  /*28f0*/  ISETP.NE.AND.EX P5, PT, R164, RZ, PT, P1 ;  /* 0x000000ffa400720c */ /* 0x000fe20003fa5310 */
[----:B------:R-:W-:Y:S02]  /*2900*/  UISETP.NE.AND.EX UP0, UPT, UR5, URZ, UPT, UP0 ;  /* 0x0000003f0500728c */ /* 0x000fe4000bf05300 */
[----:B------:R-:W-:Y:S02]  /*2910*/  ISETP.NE.AND.EX P4, PT, RZ, UR5, PT, P4 ;  /* 0x00000005ff007c0c */ /* 0x000fe4000bf85340 */
[----:B------:R-:W-:-:S02]  /*2920*/  PLOP3.LUT P0, PT, PT, PT, PT, 0x8, 0x0 ;  /* 0x000000000000781c */ /* 0x000fc40003f0e170 */
[----:B------:R-:W-:-:S04]  /*2930*/  PLOP3.LUT P2, PT, PT, PT, UP0, 0x80, 0x0 ;  /* 0x000000000000781c */ /* 0x000fc80003f4f008 */
[----:B------:R-:W-:-:S05]  /*2940*/  PLOP3.LUT P2, PT, P2, PT, PT, 0x8, 0x0 ;  /* 0x000000000000781c */ /* 0x000fca000174e170 */
[----:B------:R-:W-:Y:S08]  /*2950*/  @P4 BRA P5, `(.L_x_44) ;  /* 0x0000000000244947 */ /* 0x000ff00002800000 */
[----:B------:R-:W-:Y:S04]  /*2960*/  BSSY B0, `(.L_x_44) ;  /* 0x0000008000007945 */ /* 0x000fe80003800000 */
[----:B------:R-:W-:Y:S05]  /*2970*/  @!P3 BRA `(.L_x_45) ;  /* 0x000000000014b947 */ /* 0x000fea0003800000 */
[----:B------:R-:W-:Y:S02]  /*2980*/  LOP3.LUT P4, RZ, R154, 0xff, RZ, 0xc0, !PT ;  /* 0x000000ff9aff7812 */ /* 0x000fe4000788c0ff */
[----:B------:R-:W-:-:S11]  /*2990*/  PLOP3.LUT P0, PT, P2, PT, PT, 0x80, 0x0 ;  /* 0x000000000000781c */ /* 0x000fd6000170f070 */
[----:B------:R-:W-:Y:S05]  /*29a0*/  @!P4 BRA `(.L_x_46) ;  /* 0x00000000000cc947 */ /* 0x000fea0003800000 */
[----:B-----5:R-:W-:Y:S01]  /*29b0*/  FSETP.EQ.AND P0, PT, R155, RZ, PT ;  /* 0x000000ff9b00720b */ /* 0x020fe20003f02000 */
[----:B------:R-:W-:-:S12]  /*29c0*/  BRA `(.L_x_46) ;  /* 0x0000000000047947 */ /* 0x000fd80003800000 */
.L_x_45:
[----:B-----5:R-:W-:-:S13]  /*29d0*/  FSETP.EQ.AND P0, PT, R155, RZ, PT ;  /* 0x000000ff9b00720b */ /* 0x020fda0003f02000 */
.L_x_46:
[----:B------:R-:W-:Y:S05]  /*29e0*/  BSYNC B0 ;  /* 0x0000000000007941 */ /* 0x000fea0003800000 */
.L_x_44:
[----:B------:R-:W-:Y:S04]  /*29f0*/  BSSY B0, `(.L_x_47) ;  /* 0x0000007000007945 */ /* 0x000fe80003800000 */
[----:B------:R-:W-:Y:S05]  /*2a00*/  @!P3 BRA `(.L_x_48) ;  /* 0x000000000010b947 */ /* 0x000fea0003800000 */
[----:B------:R-:W-:-:S13]  /*2a10*/  LOP3.LUT P3, RZ, R154, 0xff, RZ, 0xc0, !PT ;  /* 0x000000ff9aff7812 */ /* 0x000fda000786c0ff */
[----:B------:R-:W-:Y:S05]  /*2a20*/  @!P3 BRA `(.L_x_49) ;  /* 0x00000000000cb947 */ /* 0x000fea0003800000 */
[----:B-----5:R-:W-:Y:S01]  /*2a30*/  FSETP.EQ.AND P2, PT, R155, RZ, PT ;  /* 0x000000ff9b00720b */ /* 0x020fe20003f42000 */
[----:B------:R-:W-:-:S12]  /*2a40*/  BRA `(.L_x_49) ;  /* 0x0000000000047947 */ /* 0x000fd80003800000 */
.L_x_48:
[----:B-----5:R-:W-:-:S13]  /*2a50*/  FSETP.EQ.AND P2, PT, R155, RZ, PT ;  /* 0x000000ff9b00720b */ /* 0x020fda0003f42000 */
.L_x_49:
[----:B------:R-:W-:Y:S05]  /*2a60*/  BSYNC B0 ;  /* 0x0000000000007941 */ /* 0x000fea0003800000 */
.L_x_47:
[----:B------:R-:W-:Y:S01]  /*2a70*/  BSSY B0, `(.L_x_50) ;  /* 0x0000024000007945 */ /* 0x000fe20003800000 */
[----:B------:R-:W-:Y:S01]  /*2a80*/  IMAD.MOV.U32 R0, RZ, RZ, RZ ;  /* 0x000000ffff007224 */ /* 0x000fe200078e00ff */
[----:B------:R-:W-:Y:S02]  /*2a90*/  CS2R R6, SRZ ;  /* 0x0000000000067805 */ /* 0x000fe4000001ff00 */
[----:B-1234-:R-:W-:Y:S02]  /*2aa0*/  CS2R R4, SRZ ;  /* 0x0000000000047805 */ /* 0x01efe4000001ff00 */
[----:B------:R-:W-:Y:S02]  /*2ab0*/  CS2R R10, SRZ ;  /* 0x00000000000a7805 */ /* 0x000fe4000001ff00 */
[----:B------:R-:W-:Y:S01]  /*2ac0*/  CS2R R8, SRZ ;  /* 0x0000000000087805 */ /* 0x000fe2000001ff00 */
[----:B------:R-:W-:Y:S06]  /*2ad0*/  @P0 BRA `(.L_x_51) ;  /* 0x0000000000740947 */ /* 0x000fec0003800000 */
[----:B------:R-:W-:-:S13]  /*2ae0*/  ISETP.NE.AND P3, PT, R162, 0x3, PT ;  /* 0x00000003a200780c */ /* 0x000fda0003f65270 */
[----:B------:R-:W-:Y:S05]  /*2af0*/  @!P3 BRA `(.L_x_52) ;  /* 0x000000000004b947 */ /* 0x000fea0003800000 */
[----:B------:R-:W-:Y:S01]  /*2b00*/  BPT.TRAP 0x1 ;  /* 0x000000040000795c */ /* 0x000fe20000300000 */
.L_x_52:
[----:B------:R-:W-:Y:S01]  /*2b10*/  SHF.L.U32 R3, RZ, 0x1f, RZ ;  /* 0x0000001fff037819 */ /* 0x000fe200000006ff */
[----:B------:R-:W-:Y:S01]  /*2b20*/  IMAD.MOV.U32 R0, RZ, RZ, 0x1 ;  /* 0x00000001ff007424 */ /* 0x000fe200078e00ff */
[----:B------:R-:W-:Y:S02]  /*2b30*/  MOV R7, RZ ;  /* 0x000000ff00077202 */ /* 0x000fe40000000f00 */
[----:B------:R-:W1:Y:S02]  /*2b40*/  SYNCS.PHASECHK.TRANS64.TRYWAIT P3, [UR47+0x40], R3 ;  /* 0x00004003ff0075a7 */ /* 0x000e64000806016f */
[----:B-1----:R-:W-:Y:S05]  /*2b50*/  @!P3 BRA `(.L_x_53) ;  /* 0x0000013800acb947 */ /* 0x002fea0003800000 */
.L_x_236:
[----:B------:R-:W-:Y:S01]  /*2b60*/  IMAD.MOV.U32 R6, RZ, RZ, RZ ;  /* 0x000000ffff067224 */ /* 0x000fe200078e00ff */
[----:B-1----:R-:W-:Y:S02]  /*2b70*/  CS2R R4, SRZ ;  /* 0x0000000000047805 */ /* 0x002fe4000001ff00 */
[----:B------:R-:W-:Y:S02]  /*2b80*/  CS2R R10, SRZ ;  /* 0x00000000000a7805 */ /* 0x000fe4000001ff00 */
[----:B------:R-:W-:Y:S01]  /*2b90*/  CS2R R8, SRZ ;  /* 0x0000000000087805 */ /* 0x000fe2000001ff00 */
[----:B------:R-:W-:Y:S06]  /*2ba0*/  @P2 BRA `(.L_x_51) ;  /* 0x0000000000402947 */ /* 0x000fec0003800000 */
[C---:B------:R-:W-:Y:S01]  /*2bb0*/  IMAD.SHL.U32 R3, R18.reuse, 0x10, RZ ;  /* 0x0000001012037824 */ /* 0x040fe200078e00ff */
[C---:B------:R-:W-:Y:S01]  /*2bc0*/  SHF.L.U32 R4, R18.reuse, 0x5, RZ ;  /* 0x0000000512047819 */ /* 0x040fe200000006ff */
[----:B------:R-:W-:Y:S01]  /*2bd0*/  IMAD.SHL.U32 R8, R18, 0x4, RZ ;  /* 0x0000000412087824 */ /* 0x000fe200078e00ff */
[----:B------:R-:W-:Y:S01]  /*2be0*/  SHF.R.U32.HI R6, RZ, 0x1, R18 ;  /* 0x00000001ff067819 */ /* 0x000fe20000011612 */
[----:B------:R-:W-:Y:S05]  /*2bf0*/  WARPSYNC.ALL ;  /* 0x0000000000007948 */ /* 0x000fea0003800000 */
[----:B------:R-:W-:Y:S02]  /*2c00*/  LOP3.LUT R3, R3, 0xe00, RZ, 0xc0, !PT ;  /* 0x00000e0003037812 */ /* 0x000fe400078ec0ff */
[----:B------:R-:W-:-:S02]  /*2c10*/  LOP3.LUT R5, R4, 0xc0, RZ, 0xc0, !PT ;  /* 0x000000c004057812 */ /* 0x000fc400078ec0ff */
[----:B------:R-:W-:Y:S02]  /*2c20*/  LOP3.LUT R3, R3, 0x20, R4, 0xf8, !PT ;  /* 0x0000002003037812 */ /* 0x000fe400078ef804 */
[----:B------:R-:W-:Y:S02]  /*2c30*/  LOP3.LUT R5, R5, 0x8, R6, 0xf8, !PT ;  /* 0x0000000805057812 */ /* 0x000fe400078ef806 */
[----:B------:R-:W-:Y:S02]  /*2c40*/  LOP3.LUT R3, R3, 0x100, R4, 0xf8, !PT ;  /* 0x0000010003037812 */ /* 0x000fe400078ef804 */
[----:B------:R-:W-:-:S04]  /*2c50*/  LOP3.LUT R8, R5, 0x18, R8, 0x78, !PT ;  /* 0x0000001805087812 */ /* 0x000fc800078e7808 */
[----:B------:R-:W-:-:S04]  /*2c60*/  LOP3.LUT R3, R3, R8, RZ, 0xfc, !PT ;  /* 0x0000000803037212 */ /* 0x000fc800078efcff */
[----:B------:R-:W-:-:S04]  /*2c70*/  LEA R3, R3, UR47, 0x1 ;  /* 0x0000002f03037c11 */ /* 0x000fc8000f8e08ff */
[----:B------:R-:W-:Y:S01]  /*2c80*/  LEA R4, R158, R3, 0x1 ;  /* 0x000000039e047211 */ /* 0x000fe200078e08ff */
[----:B------:R1:W2:Y:S05]  /*2c90*/  LDSM.16.M88.4 R8, [R3+0x200] ;  /* 0x000200000308783b */ /* 0x0002aa0000000200 */
[----:B------:R-:W3:Y:S02]  /*2ca0*/  LDSM.16.M88.4 R4, [R4+0x200] ;  /* 0x000200000404783b */ /* 0x000ee40000000200 */
.L_x_51:
[----:B------:R-:W-:Y:S05]  /*2cb0*/  BSYNC B0 ;  /* 0x0000000000007941 */ /* 0x000fea0003800000 */
.L_x_50:
[----:B--2---:R-:W-:Y:S01]  /*2cc0*/  IMAD.U32 R12, R9, 0x10000, RZ ;  /* 0x00010000090c7824 */ /* 0x004fe200078e00ff */
[----:B------:R-:W-:Y:S01]  /*2cd0*/  MOV R21, 0x38eb4c3a ;  /* 0x38eb4c3a00157802 */ /* 0x000fe20000000f00 */
[----:B------:R-:W-:Y:S01]  /*2ce0*/  IMAD.MOV.U32 R20, RZ, RZ, 0x3aae005b ;  /* 0x3aae005bff147424 */ /* 0x000fe200078e00ff */
[----:B------:R-:W-:Y:S01]  /*2cf0*/  MOV R15, 0x3c09919f ;  /* 0x3c09919f000f7802 */ /* 0x000fe20000000f00 */
[----:B-----5:R-:W-:Y:S01]  /*2d00*/  FMUL R23, R155, R12 ;  /* 0x0000000c9b177220 */ /* 0x020fe20000400000 */
[----:B------:R-:W-:Y:S01]  /*2d10*/  IMAD.MOV.U32 R14, RZ, RZ, 0x3d24d99a ;  /* 0x3d24d99aff0e7424 */ /* 0x000fe200078e00ff */
[----:B------:R-:W-:Y:S05]  /*2d20*/  WARPSYNC.ALL ;  /* 0x0000000000007948 */ /* 0x000fea0003800000 */
[----:B------:R-:W-:Y:S01]  /*2d30*/  FFMA R168, R156, R90, R23 ;  /* 0x0000005a9ca87223 */ /* 0x000fe20000000017 */
[----:B------:R-:W-:Y:S03]  /*2d40*/  BSSY B0, `(.L_x_54) ;  /* 0x00001ec000007945 */ /* 0x000fe60003800000 */
[----:B------:R-:W-:-:S04]  /*2d50*/  FMUL R172, R168, 0.70710676908493041992 ;  /* 0x3f3504f3a8ac7820 */ /* 0x000fc80000400000 */
[C---:B-1----:R-:W-:Y:S01]  /*2d60*/  FMUL R3, R172.reuse, R172 ;  /* 0x000000acac037220 */ /* 0x042fe20000400000 */
[----:B------:R-:W-:-:S04]  /*2d70*/  FSETP.GE.AND P3, PT, |R172|, 1.0029599666595458984, PT ;  /* 0x3f8060feac00780b */ /* 0x000fc80003f66200 */
[----:B------:R-:W-:Y:S02]  /*2d80*/  FSEL R90, |R172|, R3, P3 ;  /* 0x00000003ac5a7208 */ /* 0x000fe40001800200 */
[----:B------:R-:W-:Y:S02]  /*2d90*/  FSEL R3, R21, 8.4834944573231041431e-05, P3 ;  /* 0x38b1e96a15037808 */ /* 0x000fe40001800000 */
[----:B------:R-:W-:Y:S02]  /*2da0*/  FSEL R13, -R20, -0.00082130916416645050049, P3 ;  /* 0xba574d20140d7808 */ /* 0x000fe40001800100 */
[----:B------:R-:W-:Y:S02]  /*2db0*/  FSEL R12, R15, 0.0052134888246655464172, P3 ;  /* 0x3baad5ea0f0c7808 */ /* 0x000fe40001800000 */
[----:B------:R-:W-:Y:S01]  /*2dc0*/  FSEL R160, -R14, -0.026868773624300956726, P3 ;  /* 0xbcdc1be70ea07808 */ /* 0x000fe20001800100 */
[----:B------:R-:W-:Y:S01]  /*2dd0*/  FFMA R3, R90, R3, R13 ;  /* 0x000000035a037223 */ /* 0x000fe2000000000d */
[----:B------:R-:W-:-:S03]  /*2de0*/  MOV R13, 0x3e235519 ;  /* 0x3e235519000d7802 */ /* 0x000fc60000000f00 */
[C---:B------:R-:W-:Y:S01]  /*2df0*/  FFMA R3, R90.reuse, R3, R12 ;  /* 0x000000035a037223 */ /* 0x040fe2000000000c */
[----:B------:R-:W-:Y:S01]  /*2e00*/  IMAD.MOV.U32 R12, RZ, RZ, 0x3f69b4f9 ;  /* 0x3f69b4f9ff0c7424 */ /* 0x000fe200078e00ff */
[----:B------:R-:W-:Y:S02]  /*2e10*/  FSEL R170, R13, 0.11284004896879196167, P3 ;  /* 0x3de718af0daa7808 */ /* 0x000fe40001800000 */
[----:B------:R-:W-:Y:S01]  /*2e20*/  FFMA R163, R90, R3, R160 ;  /* 0x000000035aa37223 */ /* 0x000fe200000000a0 */
[----:B------:R-:W-:Y:S02]  /*2e30*/  MOV R3, 0x3f210a14 ;  /* 0x3f210a1400037802 */ /* 0x000fe40000000f00 */
[----:B------:R-:W-:Y:S01]  /*2e40*/  FSEL R160, R12, -0.37612664699554443359, P3 ;  /* 0xbec093ac0ca07808 */ /* 0x000fe20001800000 */
[----:B------:R-:W-:Y:S01]  /*2e50*/  FFMA R163, R90, R163, R170 ;  /* 0x000000a35aa37223 */ /* 0x000fe200000000aa */
[----:B------:R-:W-:-:S03]  /*2e60*/  FSEL R170, R3, 0.12837915122509002686, P3 ;  /* 0x3e0375d303aa7808 */ /* 0x000fc60001800000 */
[----:B------:R-:W-:Y:S01]  /*2e70*/  FFMA R163, R90, R163, R160 ;  /* 0x000000a35aa37223 */ /* 0x000fe200000000a0 */
[----:B------:R-:W-:-:S03]  /*2e80*/  FSEL R160, -|R172|, R172, P3 ;  /* 0x000000acaca07208 */ /* 0x000fc60001800300 */
[----:B------:R-:W-:Y:S01]  /*2e90*/  FFMA R163, R90, R163, R170 ;  /* 0x000000a35aa37223 */ /* 0x000fe200000000aa */
[----:B------:R-:W-:Y:S01]  /*2ea0*/  LOP3.LUT R90, R9, 0xffff0000, RZ, 0xc0, !PT ;  /* 0xffff0000095a7812 */ /* 0x000fe200078ec0ff */
[C---:B------:R-:W-:Y:S01]  /*2eb0*/  IMAD.U32 R170, R10.reuse, 0x10000, RZ ;  /* 0x000100000aaa7824 */ /* 0x040fe200078e00ff */
[----:B------:R-:W-:Y:S01]  /*2ec0*/  LOP3.LUT R10, R10, 0xffff0000, RZ, 0xc0, !PT ;  /* 0xffff00000a0a7812 */ /* 0x000fe200078ec0ff */
[----:B------:R-:W-:Y:S02]  /*2ed0*/  FFMA R160, R163, R160, R160 ;  /* 0x000000a0a3a07223 */ /* 0x000fe400000000a0 */
[C---:B------:R-:W-:Y:S01]  /*2ee0*/  FMUL R90, R155.reuse, R90 ;  /* 0x0000005a9b5a7220 */ /* 0x040fe20000400000 */
[C---:B------:R-:W-:Y:S01]  /*2ef0*/  FMUL R165, R155.reuse, R170 ;  /* 0x000000aa9ba57220 */ /* 0x040fe20000400000 */
[----:B------:R-:W1:Y:S01]  /*2f00*/  @P3 MUFU.EX2 R167, R160 ;  /* 0x000000a000a73308 */ /* 0x000e620000000800 */
[----:B------:R-:W-:Y:S01]  /*2f10*/  FMUL R163, R155, R10 ;  /* 0x0000000a9ba37220 */ /* 0x000fe20000400000 */
[C---:B------:R-:W-:Y:S01]  /*2f20*/  FFMA R9, R156.reuse, R91, R90 ;  /* 0x0000005b9c097223 */ /* 0x040fe2000000005a */
[----:B------:R-:W-:-:S02]  /*2f30*/  FFMA R92, R156, R92, R165 ;  /* 0x0000005c9c5c7223 */ /* 0x000fc400000000a5 */
[----:B------:R-:W-:Y:S01]  /*2f40*/  FFMA R10, R156, R93, R163 ;  /* 0x0000005d9c0a7223 */ /* 0x000fe200000000a3 */
[C---:B------:R-:W-:Y:S01]  /*2f50*/  FMUL R186, R9.reuse, 0.70710676908493041992 ;  /* 0x3f3504f309ba7820 */ /* 0x040fe20000400000 */
[----:B------:R-:W-:Y:S01]  /*2f60*/  FMUL R171, R92, 0.70710676908493041992 ;  /* 0x3f3504f35cab7820 */ /* 0x000fe20000400000 */
[----:B------:R-:W-:Y:S01]  /*2f70*/  FMUL R9, R9, 0.5 ;  /* 0x3f00000009097820 */ /* 0x000fe20000400000 */
[----:B------:R-:W-:Y:S01]  /*2f80*/  FMUL R169, R10, 0.70710676908493041992 ;  /* 0x3f3504f30aa97820 */ /* 0x000fe20000400000 */
[----:B------:R-:W-:Y:S01]  /*2f90*/  FMUL R91, R186, R186 ;  /* 0x000000baba5b7220 */ /* 0x000fe20000400000 */
[C---:B------:R-:W-:Y:S01]  /*2fa0*/  FMUL R174, R171.reuse, R171 ;  /* 0x000000ababae7220 */ /* 0x040fe20000400000 */
[----:B------:R-:W-:Y:S01]  /*2fb0*/  FSETP.GE.AND P4, PT, |R171|, 1.0029599666595458984, PT ;  /* 0x3f8060feab00780b */ /* 0x000fe20003f86200 */
[C---:B------:R-:W-:Y:S01]  /*2fc0*/  FMUL R178, R169.reuse, R169 ;  /* 0x000000a9a9b27220 */ /* 0x040fe20000400000 */
[----:B------:R-:W-:Y:S02]  /*2fd0*/  FSETP.GE.AND P5, PT, |R169|, 1.0029599666595458984, PT ;  /* 0x3f8060fea900780b */ /* 0x000fe40003fa6200 */
[----:B------:R-:W-:Y:S01]  /*2fe0*/  FSEL R176, -R20, -0.00082130916416645050049, P4 ;  /* 0xba574d2014b07808 */ /* 0x000fe20002000100 */
[----:B-1----:R-:W-:Y:S01]  /*2ff0*/  @P3 FADD R167, -R167, 1 ;  /* 0x3f800000a7a73421 */ /* 0x002fe20000000100 */
[----:B------:R-:W-:-:S02]  /*3000*/  FSEL R173, |R169|, R178, P5 ;  /* 0x000000b2a9ad7208 */ /* 0x000fc40002800200 */
[----:B------:R-:W-:Y:S02]  /*3010*/  FSEL R180, R21, 8.4834944573231041431e-05, P5 ;  /* 0x38b1e96a15b47808 */ /* 0x000fe40002800000 */
[----:B------:R-:W-:Y:S02]  /*3020*/  @P3 LOP3.LUT R160, R167, 0x80000000, R172, 0xb8, !PT ;  /* 0x80000000a7a03812 */ /* 0x000fe400078eb8ac */
[----:B------:R-:W-:Y:S02]  /*3030*/  FSETP.GE.AND P3, PT, |R186|, 1.0029599666595458984, PT ;  /* 0x3f8060feba00780b */ /* 0x000fe40003f66200 */
[----:B------:R-:W-:Y:S01]  /*3040*/  FSEL R167, |R171|, R174, P4 ;  /* 0x000000aeaba77208 */ /* 0x000fe20002000200 */
[----:B------:R-:W-:Y:S01]  /*3050*/  FADD R160, R160, 1 ;  /* 0x3f800000a0a07421 */ /* 0x000fe20000000000 */
[----:B------:R-:W-:Y:S02]  /*3060*/  FSEL R91, |R186|, R91, P3 ;  /* 0x0000005bba5b7208 */ /* 0x000fe40001800200 */
[----:B------:R-:W-:-:S02]  /*3070*/  FSEL R170, R21, 8.4834944573231041431e-05, P3 ;  /* 0x38b1e96a15aa7808 */ /* 0x000fc40001800000 */
[C---:B------:R-:W-:Y:S02]  /*3080*/  FSEL R172, -R20.reuse, -0.00082130916416645050049, P3 ;  /* 0xba574d2014ac7808 */ /* 0x040fe40001800100 */
[----:B------:R-:W-:Y:S02]  /*3090*/  FSEL R174, R21, 8.4834944573231041431e-05, P4 ;  /* 0x38b1e96a15ae7808 */ /* 0x000fe40002000000 */
[----:B------:R-:W-:Y:S01]  /*30a0*/  FSEL R182, -R20, -0.00082130916416645050049, P5 ;  /* 0xba574d2014b67808 */ /* 0x000fe20002800100 */
[----:B------:R-:W-:Y:S01]  /*30b0*/  FFMA R170, R91, R170, R172 ;  /* 0x000000aa5baa7223 */ /* 0x000fe200000000ac */
[----:B------:R-:W-:Y:S01]  /*30c0*/  FSEL R172, R15, 0.0052134888246655464172, P3 ;  /* 0x3baad5ea0fac7808 */ /* 0x000fe20001800000 */
[----:B------:R-:W-:Y:S01]  /*30d0*/  FFMA R176, R167, R174, R176 ;  /* 0x000000aea7b07223 */ /* 0x000fe200000000b0 */
[----:B------:R-:W-:Y:S01]  /*30e0*/  FSEL R178, R15, 0.0052134888246655464172, P4 ;  /* 0x3baad5ea0fb27808 */ /* 0x000fe20002000000 */
[----:B------:R-:W-:Y:S01]  /*30f0*/  FFMA R180, R173, R180, R182 ;  /* 0x000000b4adb47223 */ /* 0x000fe200000000b6 */
[C---:B------:R-:W-:Y:S01]  /*3100*/  FSEL R174, -R14.reuse, -0.026868773624300956726, P3 ;  /* 0xbcdc1be70eae7808 */ /* 0x040fe20001800100 */
[----:B------:R-:W-:Y:S01]  /*3110*/  FFMA R170, R91, R170, R172 ;  /* 0x000000aa5baa7223 */ /* 0x000fe200000000ac */
[----:B------:R-:W-:Y:S01]  /*3120*/  FSEL R184, R15, 0.0052134888246655464172, P5 ;  /* 0x3baad5ea0fb87808 */ /* 0x000fe20002800000 */
[----:B------:R-:W-:Y:S01]  /*3130*/  FFMA R176, R167, R176, R178 ;  /* 0x000000b0a7b07223 */ /* 0x000fe200000000b2 */
[----:B------:R-:W-:Y:S01]  /*3140*/  FSEL R172, R13, 0.11284004896879196167, P3 ;  /* 0x3de718af0dac7808 */ /* 0x000fe20001800000 */
[----:B------:R-:W-:Y:S01]  /*3150*/  FFMA R170, R91, R170, R174 ;  /* 0x000000aa5baa7223 */ /* 0x000fe200000000ae */
[----:B------:R-:W-:Y:S01]  /*3160*/  FSEL R178, -R14, -0.026868773624300956726, P4 ;  /* 0xbcdc1be70eb27808 */ /* 0x000fe20002000100 */
[----:B------:R-:W-:Y:S01]  /*3170*/  FFMA R184, R173, R180, R184 ;  /* 0x000000b4adb87223 */ /* 0x000fe200000000b8 */
[----:B------:R-:W-:Y:S01]  /*3180*/  FSEL R174, R12, -0.37612664699554443359, P3 ;  /* 0xbec093ac0cae7808 */ /* 0x000fe20001800000 */
[----:B------:R-:W-:Y:S01]  /*3190*/  FFMA R170, R91, R170, R172 ;  /* 0x000000aa5baa7223 */ /* 0x000fe200000000ac */
[----:B------:R-:W-:Y:S01]  /*31a0*/  FSEL R180, R13, 0.11284004896879196167, P4 ;  /* 0x3de718af0db47808 */ /* 0x000fe20002000000 */
[----:B------:R-:W-:Y:S01]  /*31b0*/  FFMA R176, R167, R176, R178 ;  /* 0x000000b0a7b07223 */ /* 0x000fe200000000b2 */
[----:B------:R-:W-:Y:S01]  /*31c0*/  FSEL R182, -R14, -0.026868773624300956726, P5 ;  /* 0xbcdc1be70eb67808 */ /* 0x000fe20002800100 */
[----:B------:R-:W-:Y:S01]  /*31d0*/  FFMA R170, R91, R170, R174 ;  /* 0x000000aa5baa7223 */ /* 0x000fe200000000ae */
[----:B------:R-:W-:Y:S01]  /*31e0*/  FSEL R172, R3, 0.12837915122509002686, P3 ;  /* 0x3e0375d303ac7808 */ /* 0x000fe20001800000 */
[----:B------:R-:W-:Y:S01]  /*31f0*/  FFMA R176, R167, R176, R180 ;  /* 0x000000b0a7b07223 */ /* 0x000fe200000000b4 */
[----:B------:R-:W-:Y:S01]  /*3200*/  FSEL R174, R12, -0.37612664699554443359, P4 ;  /* 0xbec093ac0cae7808 */ /* 0x000fe20002000000 */
[----:B------:R-:W-:Y:S01]  /*3210*/  FFMA R182, R173, R184, R182 ;  /* 0x000000b8adb67223 */ /* 0x000fe200000000b6 */
[----:B------:R-:W-:Y:S01]  /*3220*/  FSEL R178, R13, 0.11284004896879196167, P5 ;  /* 0x3de718af0db27808 */ /* 0x000fe20002800000 */
[----:B------:R-:W-:Y:S01]  /*3230*/  FFMA R170, R91, R170, R172 ;  /* 0x000000aa5baa7223 */ /* 0x000fe200000000ac */
[----:B------:R-:W-:Y:S01]  /*3240*/  FSEL R93, -|R186|, R186, P3 ;  /* 0x000000baba5d7208 */ /* 0x000fe20001800300 */
[----:B------:R-:W-:Y:S01]  /*3250*/  FFMA R174, R167, R176, R174 ;  /* 0x000000b0a7ae7223 */ /* 0x000fe200000000ae */
[----:B------:R-:W-:Y:S01]  /*3260*/  FSEL R172, R3, 0.12837915122509002686, P4 ;  /* 0x3e0375d303ac7808 */ /* 0x000fe20002000000 */
[----:B------:R-:W-:Y:S01]  /*3270*/  FFMA R178, R173, R182, R178 ;  /* 0x000000b6adb27223 */ /* 0x000fe200000000b2 */
[----:B------:R-:W-:Y:S01]  /*3280*/  FSEL R176, R12, -0.37612664699554443359, P5 ;  /* 0xbec093ac0cb07808 */ /* 0x000fe20002800000 */
[----:B------:R-:W-:Y:S01]  /*3290*/  FFMA R170, R170, R93, R93 ;  /* 0x0000005daaaa7223 */ /* 0x000fe2000000005d */
[----:B------:R-:W-:Y:S01]  /*32a0*/  FSEL R93, -|R171|, R171, P4 ;  /* 0x000000abab5d7208 */ /* 0x000fe20002000300 */
[----:B------:R-:W-:Y:S01]  /*32b0*/  FFMA R174, R167, R174, R172 ;  /* 0x000000aea7ae7223 */ /* 0x000fe200000000ac */
[----:B------:R-:W-:Y:S01]  /*32c0*/  FSEL R167, R3, 0.12837915122509002686, P5 ;  /* 0x3e0375d303a77808 */ /* 0x000fe20002800000 */
[----:B------:R-:W-:Y:S01]  /*32d0*/  FFMA R176, R173, R178, R176 ;  /* 0x000000b2adb07223 */ /* 0x000fe200000000b0 */
[----:B------:R-:W1:Y:S01]  /*32e0*/  @P3 MUFU.EX2 R91, R170 ;  /* 0x000000aa005b3308 */ /* 0x000e620000000800 */
[----:B------:R-:W-:Y:S01]  /*32f0*/  FSEL R172, -|R169|, R169, P5 ;  /* 0x000000a9a9ac7208 */ /* 0x000fe20002800300 */
[----:B------:R-:W-:Y:S01]  /*3300*/  FFMA R174, R174, R93, R93 ;  /* 0x0000005daeae7223 */ /* 0x000fe2000000005d */
[----:B------:R-:W-:Y:S01]  /*3310*/  FFMA R167, R173, R176, R167 ;  /* 0x000000b0ada77223 */ /* 0x000fe200000000a7 */
[C---:B------:R-:W-:Y:S01]  /*3320*/  SHF.L.U32 R178, R11.reuse, 0x10, RZ ;  /* 0x000000100bb27819 */ /* 0x040fe200000006ff */
[C---:B------:R-:W-:Y:S01]  /*3330*/  IMAD.U32 R176, R8.reuse, 0x10000, RZ ;  /* 0x0001000008b07824 */ /* 0x040fe200078e00ff */
[----:B------:R-:W-:Y:S01]  /*3340*/  LOP3.LUT R180, R11, 0xffff0000, RZ, 0xc0, !PT ;  /* 0xffff00000bb47812 */ /* 0x000fe200078ec0ff */
[----:B------:R-:W-:Y:S01]  /*3350*/  FFMA R172, R167, R172, R172 ;  /* 0x000000aca7ac7223 */ /* 0x000fe200000000ac */
[----:B------:R-:W2:Y:S01]  /*3360*/  @P4 MUFU.EX2 R173, R174 ;  /* 0x000000ae00ad4308 */ /* 0x000ea20000000800 */
[C---:B------:R-:W-:Y:S01]  /*3370*/  FMUL R167, R155.reuse, R178 ;  /* 0x000000b29ba77220 */ /* 0x040fe20000400000 */
[----:B------:R-:W-:Y:S01]  /*3380*/  LOP3.LUT R8, R8, 0xffff0000, RZ, 0xc0, !PT ;  /* 0xffff000008087812 */ /* 0x000fe200078ec0ff */
[----:B------:R-:W-:-:S02]  /*3390*/  FMUL R93, R155, R180 ;  /* 0x000000b49b5d7220 */ /* 0x000fc40000400000 */
[C---:B------:R-:W-:Y:S02]  /*33a0*/  FFMA R94, R156.reuse, R94, R167 ;  /* 0x0000005e9c5e7223 */ /* 0x040fe400000000a7 */
[----:B------:R-:W-:Y:S01]  /*33b0*/  FFMA R11, R156, R95, R93 ;  /* 0x0000005f9c0b7223 */ /* 0x000fe2000000005d */
[----:B------:R-:W4:Y:S01]  /*33c0*/  @P5 MUFU.EX2 R175, R172 ;  /* 0x000000ac00af5308 */ /* 0x000f220000000800 */
[----:B-1----:R-:W-:Y:S01]  /*33d0*/  @P3 FADD R91, -R91, 1 ;  /* 0x3f8000005b5b3421 */ /* 0x002fe20000000100 */
[----:B------:R-:W-:-:S04]  /*33e0*/  FMUL R95, R94, 0.70710676908493041992 ;  /* 0x3f3504f35e5f7820 */ /* 0x000fc80000400000 */
[----:B------:R-:W-:Y:S01]  /*33f0*/  @P3 LOP3.LUT R170, R91, 0x80000000, R186, 0xb8, !PT ;  /* 0x800000005baa3812 */ /* 0x000fe200078eb8ba */
[----:B------:R-:W-:Y:S01]  /*3400*/  FMUL R91, R155, R176 ;  /* 0x000000b09b5b7220 */ /* 0x000fe20000400000 */
[----:B--2---:R-:W-:-:S03]  /*3410*/  @P4 FADD R176, -R173, 1 ;  /* 0x3f800000adb04421 */ /* 0x004fc60000000100 */
[----:B------:R-:W-:Y:S01]  /*3420*/  FFMA R88, R156, R88, R91 ;  /* 0x000000589c587223 */ /* 0x000fe2000000005b */
[----:B------:R-:W-:Y:S01]  /*3430*/  FADD R170, R170, 1 ;  /* 0x3f800000aaaa7421 */ /* 0x000fe20000000000 */
[----:B------:R-:W-:Y:S01]  /*3440*/  @P4 LOP3.LUT R174, R176, 0x80000000, R171, 0xb8, !PT ;  /* 0x80000000b0ae4812 */ /* 0x000fe200078eb8ab */
[C---:B------:R-:W-:Y:S01]  /*3450*/  FMUL R176, R95.reuse, R95 ;  /* 0x0000005f5fb07220 */ /* 0x040fe20000400000 */
[----:B------:R-:W-:Y:S01]  /*3460*/  FSETP.GE.AND P4, PT, |R95|, 1.0029599666595458984, PT ;  /* 0x3f8060fe5f00780b */ /* 0x000fe20003f86200 */
[----:B----4-:R-:W-:Y:S01]  /*3470*/  @P5 FADD R178, -R175, 1 ;  /* 0x3f800000afb25421 */ /* 0x010fe20000000100 */
[----:B------:R-:W-:Y:S01]  /*3480*/  FMUL R175, R11, 0.70710676908493041992 ;  /* 0x3f3504f30baf7820 */ /* 0x000fe20000400000 */
[----:B------:R-:W-:Y:S01]  /*3490*/  FMUL R173, R88, 0.70710676908493041992 ;  /* 0x3f3504f358ad7820 */ /* 0x000fe20000400000 */
[----:B------:R-:W-:Y:S01]  /*34a0*/  FSEL R171, |R95|, R176, P4 ;  /* 0x000000b05fab7208 */ /* 0x000fe20002000200 */
[----:B------:R-:W-:Y:S01]  /*34b0*/  FADD R174, R174, 1 ;  /* 0x3f800000aeae7421 */ /* 0x000fe20000000000 */
[----:B------:R-:W-:Y:S01]  /*34c0*/  @P5 LOP3.LUT R172, R178, 0x80000000, R169, 0xb8, !PT ;  /* 0x80000000b2ac5812 */ /* 0x000fe200078eb8a9 */
[C---:B------:R-:W-:Y:S01]  /*34d0*/  FMUL R182, R175.reuse, R175 ;  /* 0x000000afafb67220 */ /* 0x040fe20000400000 */
[----:B------:R-:W-:Y:S01]  /*34e0*/  FSETP.GE.AND P5, PT, |R175|, 1.0029599666595458984, PT ;  /* 0x3f8060feaf00780b */ /* 0x000fe20003fa6200 */
[----:B------:R-:W-:Y:S01]  /*34f0*/  FMUL R176, R173, R173 ;  /* 0x000000adadb07220 */ /* 0x000fe20000400000 */
[----:B------:R-:W-:Y:S01]  /*3500*/  FSEL R178, R21, 8.4834944573231041431e-05, P4 ;  /* 0x38b1e96a15b27808 */ /* 0x000fe20002000000 */
[----:B------:R-:W-:Y:S01]  /*3510*/  FADD R172, R172, 1 ;  /* 0x3f800000acac7421 */ /* 0x000fe20000000000 */
[----:B------:R-:W-:Y:S01]  /*3520*/  FSEL R180, -R20, -0.00082130916416645050049, P4 ;  /* 0xba574d2014b47808 */ /* 0x000fe20002000100 */
[----:B------:R-:W-:Y:S01]  /*3530*/  FMUL R11, R11, 0.5 ;  /* 0x3f0000000b0b7820 */ /* 0x000fe20000400000 */
[----:B------:R-:W-:Y:S01]  /*3540*/  FSETP.GE.AND P3, PT, |R173|, 1.0029599666595458984, PT ;  /* 0x3f8060fead00780b */ /* 0x000fe20003f66200 */
[----:B------:R-:W-:Y:S01]  /*3550*/  FMUL R88, R88, 0.5 ;  /* 0x3f00000058587820 */ /* 0x000fe20000400000 */
[----:B------:R-:W-:Y:S01]  /*3560*/  FSEL R179, |R175|, R182, P5 ;  /* 0x000000b6afb37208 */ /* 0x000fe20002800200 */
[----:B------:R-:W-:Y:S01]  /*3570*/  FFMA R182, R171, R178, R180 ;  /* 0x000000b2abb67223 */ /* 0x000fe200000000b4 */
[----:B------:R-:W-:-:S02]  /*3580*/  FSEL R184, R21, 8.4834944573231041431e-05, P5 ;  /* 0x38b1e96a15b87808 */ /* 0x000fc40002800000 */
[C---:B------:R-:W-:Y:S02]  /*3590*/  FSEL R186, -R20.reuse, -0.00082130916416645050049, P5 ;  /* 0xba574d2014ba7808 */ /* 0x040fe40002800100 */
[----:B------:R-:W-:Y:S02]  /*35a0*/  FSEL R169, |R173|, R176, P3 ;  /* 0x000000b0ada97208 */ /* 0x000fe40001800200 */
[----:B------:R-:W-:Y:S01]  /*35b0*/  FSEL R176, R21, 8.4834944573231041431e-05, P3 ;  /* 0x38b1e96a15b07808 */ /* 0x000fe20001800000 */
[----:B------:R-:W-:Y:S01]  /*35c0*/  FFMA R186, R179, R184, R186 ;  /* 0x000000b8b3ba7223 */ /* 0x000fe200000000ba */
[----:B------:R-:W-:Y:S02]  /*35d0*/  FSEL R178, -R20, -0.00082130916416645050049, P3 ;  /* 0xba574d2014b27808 */ /* 0x000fe40001800100 */
[C---:B------:R-:W-:Y:S02]  /*35e0*/  FSEL R184, R15.reuse, 0.0052134888246655464172, P4 ;  /* 0x3baad5ea0fb87808 */ /* 0x040fe40002000000 */
[----:B------:R-:W-:Y:S01]  /*35f0*/  FSEL R188, R15, 0.0052134888246655464172, P5 ;  /* 0x3baad5ea0fbc7808 */ /* 0x000fe20002800000 */
[----:B------:R-:W-:Y:S01]  /*3600*/  FFMA R176, R169, R176, R178 ;  /* 0x000000b0a9b07223 */ /* 0x000fe200000000b2 */
[----:B------:R-:W-:Y:S01]  /*3610*/  FSEL R180, R15, 0.0052134888246655464172, P3 ;  /* 0x3baad5ea0fb47808 */ /* 0x000fe20001800000 */
[----:B------:R-:W-:Y:S01]  /*3620*/  FFMA R182, R171, R182, R184 ;  /* 0x000000b6abb67223 */ /* 0x000fe200000000b8 */
[C---:B------:R-:W-:Y:S01]  /*3630*/  FSEL R178, -R14.reuse, -0.026868773624300956726, P4 ;  /* 0xbcdc1be70eb27808 */ /* 0x040fe20002000100 */
[----:B------:R-:W-:Y:S01]  /*3640*/  FFMA R186, R179, R186, R188 ;  /* 0x000000bab3ba7223 */ /* 0x000fe200000000bc */
[C---:B------:R-:W-:Y:S01]  /*3650*/  FSEL R184, -R14.reuse, -0.026868773624300956726, P5 ;  /* 0xbcdc1be70eb87808 */ /* 0x040fe20002800100 */
[----:B------:R-:W-:Y:S01]  /*3660*/  FFMA R176, R169, R176, R180 ;  /* 0x000000b0a9b07223 */ /* 0x000fe200000000b4 */
[----:B------:R-:W-:Y:S01]  /*3670*/  FSEL R180, R13, 0.11284004896879196167, P4 ;  /* 0x3de718af0db47808 */ /* 0x000fe20002000000 */
[----:B------:R-:W-:Y:S01]  /*3680*/  FFMA R182, R171, R182, R178 ;  /* 0x000000b6abb67223 */ /* 0x000fe200000000b2 */
[----:B------:R-:W-:Y:S01]  /*3690*/  FSEL R178, -R14, -0.026868773624300956726, P3 ;  /* 0xbcdc1be70eb27808 */ /* 0x000fe20001800100 */
[----:B------:R-:W-:Y:S01]  /*36a0*/  FFMA R186, R179, R186, R184 ;  /* 0x000000bab3ba7223 */ /* 0x000fe200000000b8 */
[C---:B------:R-:W-:Y:S01]  /*36b0*/  FSEL R184, R12.reuse, -0.37612664699554443359, P4 ;  /* 0xbec093ac0cb87808 */ /* 0x040fe20002000000 */
[----:B------:R-:W-:Y:S01]  /*36c0*/  FFMA R180, R171, R182, R180 ;  /* 0x000000b6abb47223 */ /* 0x000fe200000000b4 */
[----:B------:R-:W-:Y:S01]  /*36d0*/  FSEL R188, R13, 0.11284004896879196167, P5 ;  /* 0x3de718af0dbc7808 */ /* 0x000fe20002800000 */
[----:B------:R-:W-:Y:S01]  /*36e0*/  FFMA R176, R169, R176, R178 ;  /* 0x000000b0a9b07223 */ /* 0x000fe200000000b2 */
[----:B------:R-:W-:Y:S01]  /*36f0*/  FSEL R182, R3, 0.12837915122509002686, P4 ;  /* 0x3e0375d303b67808 */ /* 0x000fe20002000000 */
[----:B------:R-:W-:Y:S01]  /*3700*/  FFMA R180, R171, R180, R184 ;  /* 0x000000b4abb47223 */ /* 0x000fe200000000b8 */
[----:B------:R-:W-:Y:S01]  /*3710*/  FSEL R178, R13, 0.11284004896879196167, P3 ;  /* 0x3de718af0db27808 */ /* 0x000fe20001800000 */
[----:B------:R-:W-:Y:S01]  /*3720*/  FFMA R186, R179, R186, R188 ;  /* 0x000000bab3ba7223 */ /* 0x000fe200000000bc */
[----:B------:R-:W-:Y:S01]  /*3730*/  FSEL R184, R12, -0.37612664699554443359, P5 ;  /* 0xbec093ac0cb87808 */ /* 0x000fe20002800000 */
[----:B------:R-:W-:Y:S01]  /*3740*/  FFMA R180, R171, R180, R182 ;  /* 0x000000b4abb47223 */ /* 0x000fe200000000b6 */
[----:B------:R-:W-:Y:S01]  /*3750*/  FSEL R177, -|R95|, R95, P4 ;  /* 0x0000005f5fb17208 */ /* 0x000fe20002000300 */
[----:B------:R-:W-:Y:S01]  /*3760*/  FFMA R178, R169, R176, R178 ;  /* 0x000000b0a9b27223 */ /* 0x000fe200000000b2 */
[----:B------:R-:W-:Y:S01]  /*3770*/  FSEL R182, R3, 0.12837915122509002686, P5 ;  /* 0x3e0375d303b67808 */ /* 0x000fe20002800000 */
[----:B------:R-:W-:Y:S01]  /*3780*/  FFMA R184, R179, R186, R184 ;  /* 0x000000bab3b87223 */ /* 0x000fe200000000b8 */
[----:B------:R-:W-:Y:S01]  /*3790*/  FSEL R171, R3, 0.12837915122509002686, P3 ;  /* 0x3e0375d303ab7808 */ /* 0x000fe20001800000 */
[----:B------:R-:W-:Y:S01]  /*37a0*/  FFMA R176, R180, R177, R177 ;  /* 0x000000b1b4b07223 */ /* 0x000fe200000000b1 */
[----:B------:R-:W-:Y:S01]  /*37b0*/  FSEL R180, R12, -0.37612664699554443359, P3 ;  /* 0xbec093ac0cb47808 */ /* 0x000fe20001800000 */
[----:B------:R-:W-:Y:S01]  /*37c0*/  FFMA R182, R179, R184, R182 ;  /* 0x000000b8b3b67223 */ /* 0x000fe200000000b6 */
[----:B------:R-:W-:Y:S01]  /*37d0*/  FSEL R177, -|R175|, R175, P5 ;  /* 0x000000afafb17208 */ /* 0x000fe20002800300 */
[----:B------:R-:W1:Y:S02]  /*37e0*/  @P4 MUFU.EX2 R181, R176 ;  /* 0x000000b000b54308 */ /* 0x000e640000000800 */
[----:B------:R-:W-:-:S02]  /*37f0*/  FFMA R180, R169, R178, R180 ;  /* 0x000000b2a9b47223 */ /* 0x000fc400000000b4 */
[----:B------:R-:W-:Y:S01]  /*3800*/  FFMA R178, R182, R177, R177 ;  /* 0x000000b1b6b27223 */ /* 0x000fe200000000b1 */
[----:B------:R-:W-:Y:S01]  /*3810*/  FSEL R182, -|R173|, R173, P3 ;  /* 0x000000adadb67208 */ /* 0x000fe20001800300 */
[----:B------:R-:W-:Y:S01]  /*3820*/  FFMA R171, R169, R180, R171 ;  /* 0x000000b4a9ab7223 */ /* 0x000fe200000000ab */
[C---:B---3--:R-:W-:Y:S01]  /*3830*/  SHF.L.U32 R180, R4.reuse, 0x10, RZ ;  /* 0x0000001004b47819 */ /* 0x048fe200000006ff */
[----:B------:R-:W2:Y:S01]  /*3840*/  @P5 MUFU.EX2 R183, R178 ;  /* 0x000000b200b75308 */ /* 0x000ea20000000800 */
[----:B------:R-:W-:Y:S01]  /*3850*/  LOP3.LUT R4, R4, 0xffff0000, RZ, 0xc0, !PT ;  /* 0xffff000004047812 */ /* 0x000fe200078ec0ff */
[----:B------:R-:W-:Y:S01]  /*3860*/  FFMA R179, R171, R182, R182 ;  /* 0x000000b6abb37223 */ /* 0x000fe200000000b6 */
[C---:B------:R-:W-:Y:S01]  /*3870*/  FMUL R171, R155.reuse, R8 ;  /* 0x000000089bab7220 */ /* 0x040fe20000400000 */
[----:B------:R-:W-:-:S04]  /*3880*/  FMUL R169, R155, R180 ;  /* 0x000000b49ba97220 */ /* 0x000fc80000400000 */
[----:B------:R-:W3:Y:S01]  /*3890*/  @P3 MUFU.EX2 R177, R179 ;  /* 0x000000b300b13308 */ /* 0x000ee20000000800 */
[----:B-1----:R-:W-:Y:S01]  /*38a0*/  @P4 FADD R182, -R181, 1 ;  /* 0x3f800000b5b64421 */ /* 0x002fe20000000100 */
[----:B------:R-:W-:-:S04]  /*38b0*/  FFMA R96, R156, R96, R169 ;  /* 0x000000609c607223 */ /* 0x000fc800000000a9 */
[----:B------:R-:W-:Y:S01]  /*38c0*/  @P4 LOP3.LUT R176, R182, 0x80000000, R95, 0xb8, !PT ;  /* 0x80000000b6b04812 */ /* 0x000fe200078eb85f */
[----:B------:R-:W-:Y:S01]  /*38d0*/  FMUL R95, R155, R4 ;  /* 0x000000049b5f7220 */ /* 0x000fe20000400000 */
[C---:B------:R-:W-:Y:S01]  /*38e0*/  FFMA R4, R156.reuse, R89, R171 ;  /* 0x000000599c047223 */ /* 0x040fe200000000ab */
[----:B--2---:R-:W-:Y:S02]  /*38f0*/  @P5 FADD R182, -R183, 1 ;  /* 0x3f800000b7b65421 */ /* 0x004fe40000000100 */
[----:B------:R-:W-:Y:S01]  /*3900*/  FFMA R8, R156, R97, R95 ;  /* 0x000000619c087223 */ /* 0x000fe2000000005f */
[----:B------:R-:W-:Y:S01]  /*3910*/  FMUL R89, R4, 0.70710676908493041992 ;  /* 0x3f3504f304597820 */ /* 0x000fe20000400000 */
[----:B------:R-:W-:Y:S01]  /*3920*/  FADD R176, R176, 1 ;  /* 0x3f800000b0b07421 */ /* 0x000fe20000000000 */
[----:B------:R-:W-:Y:S01]  /*3930*/  @P5 LOP3.LUT R178, R182, 0x80000000, R175, 0xb8, !PT ;  /* 0x80000000b6b25812 */ /* 0x000fe200078eb8af */
[C---:B------:R-:W-:Y:S01]  /*3940*/  FMUL R175, R8.reuse, 0.70710676908493041992 ;  /* 0x3f3504f308af7820 */ /* 0x040fe20000400000 */
[----:B------:R-:W-:Y:S01]  /*3950*/  FMUL R8, R8, 0.5 ;  /* 0x3f00000008087820 */ /* 0x000fe20000400000 */
[----:B---3--:R-:W-:Y:S01]  /*3960*/  @P3 FADD R180, -R177, 1 ;  /* 0x3f800000b1b43421 */ /* 0x008fe20000000100 */
[----:B------:R-:W-:Y:S01]  /*3970*/  FMUL R177, R96, 0.70710676908493041992 ;  /* 0x3f3504f360b17820 */ /* 0x000fe20000400000 */
[C---:B------:R-:W-:Y:S01]  /*3980*/  FMUL R186, R175.reuse, R175 ;  /* 0x000000afafba7220 */ /* 0x040fe20000400000 */
[----:B------:R-:W-:Y:S01]  /*3990*/  FSETP.GE.AND P5, PT, |R175|, 1.0029599666595458984, PT ;  /* 0x3f8060feaf00780b */ /* 0x000fe20003fa6200 */
[----:B------:R-:W-:Y:S01]  /*39a0*/  FADD R178, R178, 1 ;  /* 0x3f800000b2b27421 */ /* 0x000fe20000000000 */
[----:B------:R-:W-:Y:S01]  /*39b0*/  @P3 LOP3.LUT R179, R180, 0x80000000, R173, 0xb8, !PT ;  /* 0x80000000b4b33812 */ /* 0x000fe200078eb8ad */
[----:B------:R-:W-:Y:S01]  /*39c0*/  FMUL R182, R177, R177 ;  /* 0x000000b1b1b67220 */ /* 0x000fe20000400000 */
[----:B------:R-:W-:Y:S01]  /*39d0*/  FMUL R180, R89, R89 ;  /* 0x0000005959b47220 */ /* 0x000fe20000400000 */
[----:B------:R-:W-:-:S02]  /*39e0*/  FSETP.GE.AND P4, PT, |R177|, 1.0029599666595458984, PT ;  /* 0x3f8060feb100780b */ /* 0x000fc40003f86200 */
[----:B------:R-:W-:Y:S01]  /*39f0*/  FSETP.GE.AND P3, PT, |R89|, 1.0029599666595458984, PT ;  /* 0x3f8060fe5900780b */ /* 0x000fe20003f66200 */
[----:B------:R-:W-:Y:S01]  /*3a00*/  FADD R179, R179, 1 ;  /* 0x3f800000b3b37421 */ /* 0x000fe20000000000 */
[----:B------:R-:W-:Y:S02]  /*3a10*/  FSEL R183, |R177|, R182, P4 ;  /* 0x000000b6b1b77208 */ /* 0x000fe40002000200 */
[----:B------:R-:W-:Y:S01]  /*3a20*/  FSEL R180, |R89|, R180, P3 ;  /* 0x000000b459b47208 */ /* 0x000fe20001800200 */
[----:B------:R-:W-:Y:S01]  /*3a30*/  FMUL R88, R179, R88 ;  /* 0x00000058b3587220 */ /* 0x000fe20000400000 */
[C---:B------:R-:W-:Y:S02]  /*3a40*/  FSEL R97, R21.reuse, 8.4834944573231041431e-05, P3 ;  /* 0x38b1e96a15617808 */ /* 0x040fe40001800000 */
[----:B------:R-:W-:Y:S02]  /*3a50*/  FSEL R173, -R20, -0.00082130916416645050049, P3 ;  /* 0xba574d2014ad7808 */ /* 0x000fe40001800100 */
[----:B------:R-:W-:-:S02]  /*3a60*/  FSEL R182, R21, 8.4834944573231041431e-05, P4 ;  /* 0x38b1e96a15b67808 */ /* 0x000fc40002000000 */
[----:B------:R-:W-:Y:S01]  /*3a70*/  FSEL R184, -R20, -0.00082130916416645050049, P4 ;  /* 0xba574d2014b87808 */ /* 0x000fe20002000100 */
[----:B------:R-:W-:Y:S01]  /*3a80*/  FFMA R97, R180, R97, R173 ;  /* 0x00000061b4617223 */ /* 0x000fe200000000ad */
        /* <DEDUP_REMOVED lines=11> */
[----:B------:R-:W-:Y:S01]  /*3b40*/  FSEL R184, -R14, -0.026868773624300956726, P4 ;  /* 0xbcdc1be70eb87808 */ /* 0x000fe20002000100 */
[----:B------:R-:W-:Y:S01]  /*3b50*/  FFMA R190, R185, R186, R190 ;  /* 0x000000bab9be7223 */ /* 0x000fe200000000be */
[----:B------:R-:W-:Y:S01]  /*3b60*/  FSEL R173, R13, 0.11284004896879196167, P3 ;  /* 0x3de718af0dad7808 */ /* 0x000fe20001800000 */
[----:B------:R-:W-:Y:S01]  /*3b70*/  FFMA R97, R180, R97, R181 ;  /* 0x00000061b4617223 */ /* 0x000fe200000000b5 */
[----:B------:R-:W-:Y:S01]  /*3b80*/  FSEL R188, -R14, -0.026868773624300956726, P5 ;  /* 0xbcdc1be70ebc7808 */ /* 0x000fe20002800100 */
[----:B------:R-:W-:Y:S01]  /*3b90*/  FFMA R182, R183, R182, R184 ;  /* 0x000000b6b7b67223 */ /* 0x000fe200000000b8 */
[----:B------:R-:W-:Y:S01]  /*3ba0*/  FSEL R186, R13, 0.11284004896879196167, P4 ;  /* 0x3de718af0dba7808 */ /* 0x000fe20002000000 */
[----:B------:R-:W-:Y:S01]  /*3bb0*/  FFMA R97, R180, R97, R173 ;  /* 0x00000061b4617223 */ /* 0x000fe200000000ad */
[C---:B------:R-:W-:Y:S01]  /*3bc0*/  FSEL R181, R12.reuse, -0.37612664699554443359, P3 ;  /* 0xbec093ac0cb57808 */ /* 0x040fe20001800000 */
[----:B------:R-:W-:Y:S01]  /*3bd0*/  FFMA R188, R185, R190, R188 ;  /* 0x000000beb9bc7223 */ /* 0x000fe200000000bc */
[----:B------:R-:W-:Y:S01]  /*3be0*/  FSEL R184, R12, -0.37612664699554443359, P4 ;  /* 0xbec093ac0cb87808 */ /* 0x000fe20002000000 */
[----:B------:R-:W-:Y:S01]  /*3bf0*/  FFMA R186, R183, R182, R186 ;  /* 0x000000b6b7ba7223 */ /* 0x000fe200000000ba */
[----:B------:R-:W-:Y:S01]  /*3c00*/  FSEL R173, R3, 0.12837915122509002686, P3 ;  /* 0x3e0375d303ad7808 */ /* 0x000fe20001800000 */
[----:B------:R-:W-:Y:S01]  /*3c10*/  FFMA R97, R180, R97, R181 ;  /* 0x00000061b4617223 */ /* 0x000fe200000000b5 */
[----:B------:R-:W-:Y:S01]  /*3c20*/  FSEL R190, R13, 0.11284004896879196167, P5 ;  /* 0x3de718af0dbe7808 */ /* 0x000fe20002800000 */
[----:B------:R-:W-:Y:S01]  /*3c30*/  FFMA R184, R183, R186, R184 ;  /* 0x000000bab7b87223 */ /* 0x000fe200000000b8 */
[----:B------:R-:W-:Y:S01]  /*3c40*/  FSEL R186, R12, -0.37612664699554443359, P5 ;  /* 0xbec093ac0cba7808 */ /* 0x000fe20002800000 */
[----:B------:R-:W-:Y:S01]  /*3c50*/  FFMA R97, R180, R97, R173 ;  /* 0x00000061b4617223 */ /* 0x000fe200000000ad */
[----:B------:R-:W-:Y:S01]  /*3c60*/  FSEL R180, R3, 0.12837915122509002686, P4 ;  /* 0x3e0375d303b47808 */ /* 0x000fe20002000000 */
[----:B------:R-:W-:Y:S01]  /*3c70*/  FFMA R188, R185, R188, R190 ;  /* 0x000000bcb9bc7223 */ /* 0x000fe200000000be */
[----:B------:R-:W-:-:S02]  /*3c80*/  FSEL R182, -|R89|, R89, P3 ;  /* 0x0000005959b67208 */ /* 0x000fc40001800300 */
[----:B------:R-:W-:Y:S01]  /*3c90*/  FSEL R181, R3, 0.12837915122509002686, P5 ;  /* 0x3e0375d303b57808 */ /* 0x000fe20002800000 */
[----:B------:R-:W-:Y:S01]  /*3ca0*/  FFMA R186, R185, R188, R186 ;  /* 0x000000bcb9ba7223 */ /* 0x000fe200000000ba */
[----:B------:R-:W-:Y:S01]  /*3cb0*/  FFMA R180, R183, R184, R180 ;  /* 0x000000b8b7b47223 */ /* 0x000fe200000000b4 */
[----:B------:R-:W-:Y:S01]  /*3cc0*/  FSEL R173, -|R177|, R177, P4 ;  /* 0x000000b1b1ad7208 */ /* 0x000fe20002000300 */
[----:B------:R-:W-:Y:S01]  /*3cd0*/  FFMA R182, R97, R182, R182 ;  /* 0x000000b661b67223 */ /* 0x000fe200000000b6 */
[----:B------:R-:W-:Y:S01]  /*3ce0*/  FSEL R184, -|R175|, R175, P5 ;  /* 0x000000afafb87208 */ /* 0x000fe20002800300 */
[----:B------:R-:W-:Y:S01]  /*3cf0*/  FFMA R181, R185, R186, R181 ;  /* 0x000000bab9b57223 */ /* 0x000fe200000000b5 */
[----:B------:R-:W-:Y:S01]  /*3d00*/  LOP3.LUT R186, R5, 0xffff0000, RZ, 0xc0, !PT ;  /* 0xffff000005ba7812 */ /* 0x000fe200078ec0ff */
[----:B------:R-:W1:Y:S01]  /*3d10*/  @P3 MUFU.EX2 R97, R182 ;  /* 0x000000b600613308 */ /* 0x000e620000000800 */
[----:B------:R-:W-:Y:S01]  /*3d20*/  FFMA R180, R180, R173, R173 ;  /* 0x000000adb4b47223 */ /* 0x000fe200000000ad */
[----:B------:R-:W-:Y:S01]  /*3d30*/  FFMA R181, R181, R184, R184 ;  /* 0x000000b8b5b57223 */ /* 0x000fe200000000b8 */
[----:B------:R-:W-:Y:S01]  /*3d40*/  IMAD.U32 R184, R5, 0x10000, RZ ;  /* 0x0001000005b87824 */ /* 0x000fe200078e00ff */
[----:B------:R-:W-:-:S02]  /*3d50*/  SHF.L.U32 R188, R6, 0x10, RZ ;  /* 0x0000001006bc7819 */ /* 0x000fc400000006ff */
[----:B------:R-:W-:Y:S01]  /*3d60*/  LOP3.LUT R6, R6, 0xffff0000, RZ, 0xc0, !PT ;  /* 0xffff000006067812 */ /* 0x000fe200078ec0ff */
[----:B------:R-:W-:Y:S01]  /*3d70*/  FMUL R173, R155, R184 ;  /* 0x000000b89bad7220 */ /* 0x000fe20000400000 */
[----:B------:R-:W2:Y:S03]  /*3d80*/  @P4 MUFU.EX2 R183, R180 ;  /* 0x000000b400b74308 */ /* 0x000ea60000000800 */
[----:B------:R-:W-:-:S05]  /*3d90*/  FFMA R98, R156, R98, R173 ;  /* 0x000000629c627223 */ /* 0x000fca00000000ad */
[----:B------:R-:W3:Y:S01]  /*3da0*/  @P5 MUFU.EX2 R185, R181 ;  /* 0x000000b500b95308 */ /* 0x000ee20000000800 */
[----:B-1----:R-:W-:Y:S01]  /*3db0*/  @P3 FADD R190, -R97, 1 ;  /* 0x3f80000061be3421 */ /* 0x002fe20000000100 */
[----:B------:R-:W-:-:S04]  /*3dc0*/  FMUL R97, R155, R186 ;  /* 0x000000ba9b617220 */ /* 0x000fc80000400000 */
[----:B------:R-:W-:Y:S01]  /*3dd0*/  FFMA R5, R156, R99, R97 ;  /* 0x000000639c057223 */ /* 0x000fe20000000061 */
[----:B------:R-:W-:Y:S01]  /*3de0*/  @P3 LOP3.LUT R182, R190, 0x80000000, R89, 0xb8, !PT ;  /* 0x80000000beb63812 */ /* 0x000fe200078eb859 */
[C---:B------:R-:W-:Y:S01]  /*3df0*/  FMUL R99, R98.reuse, 0.70710676908493041992 ;  /* 0x3f3504f362637820 */ /* 0x040fe20000400000 */
[----:B--2---:R-:W-:Y:S01]  /*3e00*/  @P4 FADD R184, -R183, 1 ;  /* 0x3f800000b7b84421 */ /* 0x004fe20000000100 */
[----:B------:R-:W-:Y:S01]  /*3e10*/  FMUL R89, R155, R188 ;  /* 0x000000bc9b597220 */ /* 0x000fe20000400000 */
[----:B------:R-:W-:Y:S01]  /*3e20*/  FMUL R98, R98, 0.5 ;  /* 0x3f00000062627820 */ /* 0x000fe20000400000 */
[----:B------:R-:W-:Y:S01]  /*3e30*/  FADD R182, R182, 1 ;  /* 0x3f800000b6b67421 */ /* 0x000fe20000000000 */
[----:B------:R-:W-:Y:S01]  /*3e40*/  FSETP.GE.AND P3, PT, |R99|, 1.0029599666595458984, PT ;  /* 0x3f8060fe6300780b */ /* 0x000fe20003f66200 */
[----:B------:R-:W-:Y:S01]  /*3e50*/  FFMA R100, R156, R100, R89 ;  /* 0x000000649c647223 */ /* 0x000fe20000000059 */
[----:B------:R-:W-:Y:S01]  /*3e60*/  @P4 LOP3.LUT R180, R184, 0x80000000, R177, 0xb8, !PT ;  /* 0x80000000b8b44812 */ /* 0x000fe200078eb8b1 */
[----:B------:R-:W-:Y:S01]  /*3e70*/  FMUL R184, R5, 0.70710676908493041992 ;  /* 0x3f3504f305b87820 */ /* 0x000fe20000400000 */
[----:B---3--:R-:W-:Y:S01]  /*3e80*/  @P5 FADD R186, -R185, 1 ;  /* 0x3f800000b9ba5421 */ /* 0x008fe20000000100 */
[----:B------:R-:W-:Y:S01]  /*3e90*/  FMUL R183, R100, 0.70710676908493041992 ;  /* 0x3f3504f364b77820 */ /* 0x000fe20000400000 */
[----:B------:R-:W-:Y:S01]  /*3ea0*/  FSEL R177, -R20, -0.00082130916416645050049, P3 ;  /* 0xba574d2014b17808 */ /* 0x000fe20001800100 */
[C---:B------:R-:W-:Y:S01]  /*3eb0*/  FMUL R185, R184.reuse, R184 ;  /* 0x000000b8b8b97220 */ /* 0x040fe20000400000 */
[----:B------:R-:W-:Y:S01]  /*3ec0*/  FSETP.GE.AND P4, PT, |R184|, 1.0029599666595458984, PT ;  /* 0x3f8060feb800780b */ /* 0x000fe20003f86200 */
[----:B------:R-:W-:Y:S01]  /*3ed0*/  FMUL R192, R183, R183 ;  /* 0x000000b7b7c07220 */ /* 0x000fe20000400000 */
[----:B------:R-:W-:Y:S01]  /*3ee0*/  @P5 LOP3.LUT R181, R186, 0x80000000, R175, 0xb8, !PT ;  /* 0x80000000bab55812 */ /* 0x000fe200078eb8af */
[----:B------:R-:W-:Y:S01]  /*3ef0*/  FMUL R186, R99, R99 ;  /* 0x0000006363ba7220 */ /* 0x000fe20000400000 */
[----:B------:R-:W-:Y:S01]  /*3f00*/  FSEL R175, R21, 8.4834944573231041431e-05, P3 ;  /* 0x38b1e96a15af7808 */ /* 0x000fe20001800000 */
[----:B------:R-:W-:Y:S01]  /*3f10*/  FADD R180, R180, 1 ;  /* 0x3f800000b4b47421 */ /* 0x000fe20000000000 */
[----:B------:R-:W-:Y:S01]  /*3f20*/  FSEL R187, |R184|, R185, P4 ;  /* 0x000000b9b8bb7208 */ /* 0x000fe20002000200 */
[----:B------:R-:W-:Y:S01]  /*3f30*/  FADD R181, R181, 1 ;  /* 0x3f800000b5b57421 */ /* 0x000fe20000000000 */
[----:B------:R-:W-:-:S02]  /*3f40*/  FSEL R186, |R99|, R186, P3 ;  /* 0x000000ba63ba7208 */ /* 0x000fc40001800200 */
[----:B------:R-:W-:Y:S01]  /*3f50*/  FSEL R188, R21, 8.4834944573231041431e-05, P4 ;  /* 0x38b1e96a15bc7808 */ /* 0x000fe20002000000 */
[----:B------:R-:W-:Y:S01]  /*3f60*/  FMUL R181, R181, R8 ;  /* 0x00000008b5b57220 */ /* 0x000fe20000400000 */
[----:B------:R-:W-:Y:S01]  /*3f70*/  FSEL R190, -R20, -0.00082130916416645050049, P4 ;  /* 0xba574d2014be7808 */ /* 0x000fe20002000100 */
[C---:B------:R-:W-:Y:S01]  /*3f80*/  FFMA R175, R186.reuse, R175, R177 ;  /* 0x000000afbaaf7223 */ /* 0x040fe200000000b1 */
[----:B------:R-:W-:Y:S02]  /*3f90*/  FSETP.GE.AND P5, PT, |R183|, 1.0029599666595458984, PT ;  /* 0x3f8060feb700780b */ /* 0x000fe40003fa6200 */
[----:B------:R-:W-:Y:S01]  /*3fa0*/  FSEL R177, R15, 0.0052134888246655464172, P3 ;  /* 0x3baad5ea0fb17808 */ /* 0x000fe20001800000 */
[----:B------:R-:W-:Y:S01]  /*3fb0*/  FFMA R188, R187, R188, R190 ;  /* 0x000000bcbbbc7223 */ /* 0x000fe200000000be */
[----:B------:R-:W-:Y:S02]  /*3fc0*/  FSEL R189, |R183|, R192, P5 ;  /* 0x000000c0b7bd7208 */ /* 0x000fe40002800200 */
[----:B------:R-:W-:Y:S01]  /*3fd0*/  FSEL R192, R21, 8.4834944573231041431e-05, P5 ;  /* 0x38b1e96a15c07808 */ /* 0x000fe20002800000 */
[----:B------:R-:W-:Y:S01]  /*3fe0*/  FFMA R175, R186, R175, R177 ;  /* 0x000000afbaaf7223 */ /* 0x000fe200000000b1 */
[----:B------:R-:W-:-:S02]  /*3ff0*/  FSEL R194, -R20, -0.00082130916416645050049, P5 ;  /* 0xba574d2014c27808 */ /* 0x000fc40002800100 */
[----:B------:R-:W-:Y:S02]  /*4000*/  FSEL R190, R15, 0.0052134888246655464172, P4 ;  /* 0x3baad5ea0fbe7808 */ /* 0x000fe40002000000 */
[----:B------:R-:W-:Y:S01]  /*4010*/  FSEL R185, -R14, -0.026868773624300956726, P3 ;  /* 0xbcdc1be70eb97808 */ /* 0x000fe20001800100 */
        /* <DEDUP_REMOVED lines=17> */
[----:B------:R-:W-:Y:S01]  /*4130*/  FSEL R188, -|R99|, R99, P3 ;  /* 0x0000006363bc7208 */ /* 0x000fe20001800300 */
[----:B------:R-:W-:Y:S01]  /*4140*/  FFMA R175, R186, R175, R177 ;  /* 0x000000afbaaf7223 */ /* 0x000fe200000000b1 */
[----:B------:R-:W-:Y:S01]  /*4150*/  FSEL R196, R13, 0.11284004896879196167, P5 ;  /* 0x3de718af0dc47808 */ /* 0x000fe20002800000 */
[----:B------:R-:W-:Y:S01]  /*4160*/  FFMA R190, R187, R192, R190 ;  /* 0x000000c0bbbe7223 */ /* 0x000fe200000000be */
[----:B------:R-:W-:Y:S01]  /*4170*/  FSEL R186, R3, 0.12837915122509002686, P4 ;  /* 0x3e0375d303ba7808 */ /* 0x000fe20002000000 */
[----:B------:R-:W-:Y:S01]  /*4180*/  FFMA R185, R175, R188, R188 ;  /* 0x000000bcafb97223 */ /* 0x000fe200000000bc */
[----:B------:R-:W-:Y:S01]  /*4190*/  FSEL R188, R12, -0.37612664699554443359, P5 ;  /* 0xbec093ac0cbc7808 */ /* 0x000fe20002800000 */
[----:B------:R-:W-:Y:S01]  /*41a0*/  FFMA R194, R189, R194, R196 ;  /* 0x000000c2bdc27223 */ /* 0x000fe200000000c4 */
[----:B------:R-:W-:Y:S01]  /*41b0*/  FSEL R177, R3, 0.12837915122509002686, P5 ;  /* 0x3e0375d303b17808 */ /* 0x000fe20002800000 */
[----:B------:R-:W-:Y:S01]  /*41c0*/  FFMA R186, R187, R190, R186 ;  /* 0x000000bebbba7223 */ /* 0x000fe200000000ba */
[----:B------:R-:W-:Y:S01]  /*41d0*/  FSEL R187, -|R184|, R184, P4 ;  /* 0x000000b8b8bb7208 */ /* 0x000fe20002000300 */
[----:B------:R-:W-:Y:S01]  /*41e0*/  FFMA R188, R189, R194, R188 ;  /* 0x000000c2bdbc7223 */ /* 0x000fe200000000bc */
[----:B------:R-:W1:Y:S01]  /*41f0*/  @P3 MUFU.EX2 R175, R185 ;  /* 0x000000b900af3308 */ /* 0x000e620000000800 */
[----:B------:R-:W-:-:S02]  /*4200*/  LOP3.LUT R190, R7, 0xffff0000, RZ, 0xc0, !PT ;  /* 0xffff000007be7812 */ /* 0x000fc400078ec0ff */
[----:B------:R-:W-:Y:S01]  /*4210*/  FFMA R187, R186, R187, R187 ;  /* 0x000000bbbabb7223 */ /* 0x000fe200000000bb */
[----:B------:R-:W-:Y:S01]  /*4220*/  FSEL R186, -|R183|, R183, P5 ;  /* 0x000000b7b7ba7208 */ /* 0x000fe20002800300 */
[----:B------:R-:W-:Y:S01]  /*4230*/  FFMA R177, R189, R188, R177 ;  /* 0x000000bcbdb17223 */ /* 0x000fe200000000b1 */
[----:B------:R-:W-:Y:S02]  /*4240*/  IMAD.U32 R188, R7, 0x10000, RZ ;  /* 0x0001000007bc7824 */ /* 0x000fe400078e00ff */
[----:B------:R-:W2:Y:S01]  /*4250*/  @P4 MUFU.EX2 R189, R187 ;  /* 0x000000bb00bd4308 */ /* 0x000ea20000000800 */
[----:B------:R-:W-:Y:S01]  /*4260*/  FFMA R186, R177, R186, R186 ;  /* 0x000000bab1ba7223 */ /* 0x000fe200000000ba */
[----:B------:R-:W-:-:S04]  /*4270*/  FMUL R177, R155, R6 ;  /* 0x000000069bb17220 */ /* 0x000fc80000400000 */
[----:B------:R-:W-:Y:S02]  /*4280*/  FFMA R101, R156, R101, R177 ;  /* 0x000000659c657223 */ /* 0x000fe400000000b1 */
[----:B------:R-:W3:Y:S01]  /*4290*/  @P5 MUFU.EX2 R191, R186 ;  /* 0x000000ba00bf5308 */ /* 0x000ee20000000800 */
[----:B-1----:R-:W-:Y:S01]  /*42a0*/  @P3 FADD R192, -R175, 1 ;  /* 0x3f800000afc03421 */ /* 0x002fe20000000100 */
[----:B------:R-:W-:-:S04]  /*42b0*/  FMUL R175, R155, R188 ;  /* 0x000000bc9baf7220 */ /* 0x000fc80000400000 */
        /* <DEDUP_REMOVED lines=8> */
[----:B------:R-:W-:Y:S01]  /*4340*/  FMUL R184, R101, 0.70710676908493041992 ;  /* 0x3f3504f365b87820 */ /* 0x000fe20000400000 */
[----:B------:R-:W-:Y:S01]  /*4350*/  FMUL R7, R103, 0.70710676908493041992 ;  /* 0x3f3504f367077820 */ /* 0x000fe20000400000 */
[----:B---3--:R-:W-:Y:S01]  /*4360*/  @P5 FADD R188, -R191, 1 ;  /* 0x3f800000bfbc5421 */ /* 0x008fe20000000100 */
[C---:B------:R-:W-:Y:S01]  /*4370*/  FMUL R189, R6.reuse, R6 ;  /* 0x0000000606bd7220 */ /* 0x040fe20000400000 */
[----:B------:R-:W-:Y:S01]  /*4380*/  FSETP.GE.AND P3, PT, |R6|, 1.0029599666595458984, PT ;  /* 0x3f8060fe0600780b */ /* 0x000fe20003f66200 */
[C---:B------:R-:W-:Y:S01]  /*4390*/  FMUL R196, R7.reuse, R7 ;  /* 0x0000000707c47220 */ /* 0x040fe20000400000 */
[----:B------:R-:W-:Y:S01]  /*43a0*/  FSETP.GE.AND P4, PT, |R7|, 1.0029599666595458984, PT ;  /* 0x3f8060fe0700780b */ /* 0x000fe20003f86200 */
[----:B------:R-:W-:Y:S01]  /*43b0*/  FADD R187, R187, 1 ;  /* 0x3f800000bbbb7421 */ /* 0x000fe20000000000 */
[----:B------:R-:W-:Y:S01]  /*43c0*/  @P5 LOP3.LUT R186, R188, 0x80000000, R183, 0xb8, !PT ;  /* 0x80000000bcba5812 */ /* 0x000fe200078eb8b7 */
[C---:B------:R-:W-:Y:S01]  /*43d0*/  FMUL R183, R184.reuse, R184 ;  /* 0x000000b8b8b77220 */ /* 0x040fe20000400000 */
[----:B------:R-:W-:Y:S01]  /*43e0*/  FSETP.GE.AND P5, PT, |R184|, 1.0029599666595458984, PT ;  /* 0x3f8060feb800780b */ /* 0x000fe20003fa6200 */
[----:B------:R-:W-:Y:S01]  /*43f0*/  FMUL R102, R102, 0.5 ;  /* 0x3f00000066667820 */ /* 0x000fe20000400000 */
[----:B------:R-:W-:Y:S01]  /*4400*/  FSEL R189, |R6|, R189, P3 ;  /* 0x000000bd06bd7208 */ /* 0x000fe20001800200 */
[----:B------:R-:W-:Y:S01]  /*4410*/  FMUL R103, R103, 0.5 ;  /* 0x3f00000067677820 */ /* 0x000fe20000400000 */
[----:B------:R-:W-:Y:S01]  /*4420*/  FSEL R183, |R184|, R183, P5 ;  /* 0x000000b7b8b77208 */ /* 0x000fe20002800200 */
[----:B------:R-:W-:Y:S01]  /*4430*/  FADD R186, R186, 1 ;  /* 0x3f800000baba7421 */ /* 0x000fe20000000000 */
[----:B------:R-:W-:Y:S01]  /*4440*/  FSEL R188, R21, 8.4834944573231041431e-05, P5 ;  /* 0x38b1e96a15bc7808 */ /* 0x000fe20002800000 */
[----:B------:R-:W-:Y:S01]  /*4450*/  FMUL R98, R185, R98 ;  /* 0x00000062b9627220 */ /* 0x000fe20000400000 */
[----:B------:R-:W-:-:S02]  /*4460*/  FSEL R190, -R20, -0.00082130916416645050049, P5 ;  /* 0xba574d2014be7808 */ /* 0x000fc40002800100 */
[----:B------:R-:W-:Y:S02]  /*4470*/  FSEL R192, R21, 8.4834944573231041431e-05, P3 ;  /* 0x38b1e96a15c07808 */ /* 0x000fe40001800000 */
[C---:B------:R-:W-:Y:S01]  /*4480*/  FSEL R194, -R20.reuse, -0.00082130916416645050049, P3 ;  /* 0xba574d2014c27808 */ /* 0x040fe20001800100 */
[----:B------:R-:W-:Y:S01]  /*4490*/  FFMA R190, R183, R188, R190 ;  /* 0x000000bcb7be7223 */ /* 0x000fe200000000be */
[----:B------:R-:W-:Y:S02]  /*44a0*/  FSEL R188, |R7|, R196, P4 ;  /* 0x000000c407bc7208 */ /* 0x000fe40002000200 */
[----:B------:R-:W-:Y:S01]  /*44b0*/  FSEL R191, R21, 8.4834944573231041431e-05, P4 ;  /* 0x38b1e96a15bf7808 */ /* 0x000fe20002000000 */
[----:B------:R-:W-:Y:S01]  /*44c0*/  FFMA R196, R189, R192, R194 ;  /* 0x000000c0bdc47223 */ /* 0x000fe200000000c2 */
[----:B------:R-:W-:Y:S02]  /*44d0*/  FSEL R192, R15, 0.0052134888246655464172, P5 ;  /* 0x3baad5ea0fc07808 */ /* 0x000fe40002800000 */
[----:B------:R-:W-:-:S02]  /*44e0*/  FSEL R193, -R20, -0.00082130916416645050049, P4 ;  /* 0xba574d2014c17808 */ /* 0x000fc40002000100 */
[----:B------:R-:W-:Y:S01]  /*44f0*/  FSEL R194, -R14, -0.026868773624300956726, P5 ;  /* 0xbcdc1be70ec27808 */ /* 0x000fe20002800100 */
[----:B------:R-:W-:Y:S01]  /*4500*/  FFMA R190, R183, R190, R192 ;  /* 0x000000beb7be7223 */ /* 0x000fe200000000c0 */
[----:B------:R-:W-:Y:S01]  /*4510*/  FSEL R195, R15, 0.0052134888246655464172, P4 ;  /* 0x3baad5ea0fc37808 */ /* 0x000fe20002000000 */
[----:B------:R-:W-:Y:S01]  /*4520*/  FFMA R191, R188, R191, R193 ;  /* 0x000000bfbcbf7223 */ /* 0x000fe200000000c1 */
[----:B------:R-:W-:Y:S01]  /*4530*/  FSEL R192, R13, 0.11284004896879196167, P5 ;  /* 0x3de718af0dc07808 */ /* 0x000fe20002800000 */
[C---:B------:R-:W-:Y:S01]  /*4540*/  FFMA R190, R183.reuse, R190, R194 ;  /* 0x000000beb7be7223 */ /* 0x040fe200000000c2 */
[----:B------:R-:W-:Y:S01]  /*4550*/  FSEL R193, -R14, -0.026868773624300956726, P4 ;  /* 0xbcdc1be70ec17808 */ /* 0x000fe20002000100 */
[----:B------:R-:W-:Y:S01]  /*4560*/  FFMA R191, R188, R191, R195 ;  /* 0x000000bfbcbf7223 */ /* 0x000fe200000000c3 */
[----:B------:R-:W-:Y:S01]  /*4570*/  FSEL R194, R12, -0.37612664699554443359, P5 ;  /* 0xbec093ac0cc27808 */ /* 0x000fe20002800000 */
[----:B------:R-:W-:Y:S01]  /*4580*/  FFMA R190, R183, R190, R192 ;  /* 0x000000beb7be7223 */ /* 0x000fe200000000c0 */
[----:B------:R-:W-:Y:S01]  /*4590*/  FSEL R198, R15, 0.0052134888246655464172, P3 ;  /* 0x3baad5ea0fc67808 */ /* 0x000fe20001800000 */
[----:B------:R-:W-:Y:S01]  /*45a0*/  FFMA R191, R188, R191, R193 ;  /* 0x000000bfbcbf7223 */ /* 0x000fe200000000c1 */
[----:B------:R-:W-:Y:S01]  /*45b0*/  FSEL R192, R3, 0.12837915122509002686, P5 ;  /* 0x3e0375d303c07808 */ /* 0x000fe20002800000 */
[----:B------:R-:W-:Y:S01]  /*45c0*/  FFMA R190, R183, R190, R194 ;  /* 0x000000beb7be7223 */ /* 0x000fe200000000c2 */
[----:B------:R-:W-:Y:S01]  /*45d0*/  FSEL R193, R13, 0.11284004896879196167, P4 ;  /* 0x3de718af0dc17808 */ /* 0x000fe20002000000 */
[----:B------:R-:W-:Y:S01]  /*45e0*/  FFMA R196, R189, R196, R198 ;  /* 0x000000c4bdc47223 */ /* 0x000fe200000000c6 */
[----:B------:R-:W-:Y:S01]  /*45f0*/  FSEL R194, -|R184|, R184, P5 ;  /* 0x000000b8b8c27208 */ /* 0x000fe20002800300 */
[----:B------:R-:W-:Y:S01]  /*4600*/  FFMA R183, R183, R190, R192 ;  /* 0x000000beb7b77223 */ /* 0x000fe200000000c0 */
[----:B------:R-:W-:Y:S01]  /*4610*/  FSEL R198, -R14, -0.026868773624300956726, P3 ;  /* 0xbcdc1be70ec67808 */ /* 0x000fe20001800100 */
[----:B------:R-:W-:Y:S01]  /*4620*/  FFMA R191, R188, R191, R193 ;  /* 0x000000bfbcbf7223 */ /* 0x000fe200000000c1 */
[----:B------:R-:W-:Y:S01]  /*4630*/  FSEL R193, R12, -0.37612664699554443359, P4 ;  /* 0xbec093ac0cc17808 */ /* 0x000fe20002000000 */
[----:B------:R-:W-:Y:S01]  /*4640*/  FFMA R183, R183, R194, R194 ;  /* 0x000000c2b7b77223 */ /* 0x000fe200000000c2 */
[----:B------:R-:W-:Y:S01]  /*4650*/  FSEL R200, R13, 0.11284004896879196167, P3 ;  /* 0x3de718af0dc87808 */ /* 0x000fe20001800000 */
        /* <DEDUP_REMOVED lines=8> */
[C---:B------:R-:W-:Y:S01]  /*46e0*/  FFMA R196, R189.reuse, R196, R198 ;  /* 0x000000c4bdc47223 */ /* 0x040fe200000000c6 */
[----:B------:R-:W-:Y:S01]  /*46f0*/  FSEL R192, -|R6|, R6, P3 ;  /* 0x0000000606c07208 */ /* 0x000fe20001800300 */
[----:B------:R-:W-:Y:S01]  /*4700*/  FFMA R188, R188, R193, R193 ;  /* 0x000000c1bcbc7223 */ /* 0x000fe200000000c1 */
[C---:B------:R-:W-:Y:S01]  /*4710*/  SHF.L.U32 R191, R18.reuse, 0x4, RZ ;  /* 0x0000000412bf7819 */ /* 0x040fe200000006ff */
[----:B------:R-:W-:Y:S01]  /*4720*/  FFMA R189, R189, R196, R190 ;  /* 0x000000c4bdbd7223 */ /* 0x000fe200000000be */
[----:B------:R-:W-:Y:S01]  /*4730*/  IMAD.SHL.U32 R196, R18, 0x20, RZ ;  /* 0x0000002012c47824 */ /* 0x000fe200078e00ff */
[----:B------:R-:W1:Y:S01]  /*4740*/  @P4 MUFU.EX2 R194, R188 ;  /* 0x000000bc00c24308 */ /* 0x000e620000000800 */
[----:B------:R-:W-:Y:S01]  /*4750*/  LOP3.LUT R191, R191, 0xe00, RZ, 0xc0, !PT ;  /* 0x00000e00bfbf7812 */ /* 0x000fe200078ec0ff */
[----:B------:R-:W-:Y:S01]  /*4760*/  FFMA R189, R189, R192, R192 ;  /* 0x000000c0bdbd7223 */ /* 0x000fe200000000c0 */
[----:B------:R-:W-:-:S02]  /*4770*/  SHF.R.U32.HI R198, RZ, 0x1, R18 ;  /* 0x00000001ffc67819 */ /* 0x000fc40000011612 */
[----:B------:R-:W-:Y:S02]  /*4780*/  LOP3.LUT R193, R196, 0xc0, RZ, 0xc0, !PT ;  /* 0x000000c0c4c17812 */ /* 0x000fe400078ec0ff */
[----:B------:R-:W-:Y:S01]  /*4790*/  LOP3.LUT R191, R191, 0x20, R196, 0xf8, !PT ;  /* 0x00000020bfbf7812 */ /* 0x000fe200078ef8c4 */
[----:B------:R-:W2:Y:S01]  /*47a0*/  @P5 MUFU.EX2 R190, R183 ;  /* 0x000000b700be5308 */ /* 0x000ea20000000800 */
[----:B------:R-:W-:Y:S02]  /*47b0*/  LOP3.LUT R198, R193, 0x8, R198, 0xf8, !PT ;  /* 0x00000008c1c67812 */ /* 0x000fe400078ef8c6 */
[C---:B------:R-:W-:Y:S02]  /*47c0*/  SHF.L.U32 R195, R18.reuse, 0x2, RZ ;  /* 0x0000000212c37819 */ /* 0x040fe400000006ff */
[----:B------:R-:W-:Y:S02]  /*47d0*/  LOP3.LUT R193, R18, 0xff, RZ, 0xc0, !PT ;  /* 0x000000ff12c17812 */ /* 0x000fe400078ec0ff */
[----:B------:R-:W-:Y:S01]  /*47e0*/  LOP3.LUT R196, R191, 0x100, R196, 0xf8, !PT ;  /* 0x00000100bfc47812 */ /* 0x000fe200078ef8c4 */
[----:B------:R-:W3:Y:S01]  /*47f0*/  @P3 MUFU.EX2 R192, R189 ;  /* 0x000000bd00c03308 */ /* 0x000ee20000000800 */
[----:B-1----:R-:W-:Y:S01]  /*4800*/  @P4 FADD R194, -R194, 1 ;  /* 0x3f800000c2c24421 */ /* 0x002fe20000000100 */
[----:B------:R-:W-:-:S04]  /*4810*/  LOP3.LUT R195, R198, 0x18, R195, 0x78, !PT ;  /* 0x00000018c6c37812 */ /* 0x000fc800078e78c3 */
[----:B------:R-:W-:Y:S01]  /*4820*/  @P4 LOP3.LUT R188, R194, 0x80000000, R7, 0xb8, !PT ;  /* 0x80000000c2bc4812 */ /* 0x000fe200078eb807 */
[----:B------:R-:W-:Y:S01]  /*4830*/  FMUL R7, R168, 0.5 ;  /* 0x3f000000a8077820 */ /* 0x000fe20000400000 */
[----:B--2---:R-:W-:Y:S01]  /*4840*/  @P5 FADD R191, -R190, 1 ;  /* 0x3f800000bebf5421 */ /* 0x004fe20000000100 */
[----:B------:R-:W-:Y:S02]  /*4850*/  VIADD R190, R193, 0x1f ;  /* 0x0000001fc1be7836 */ /* 0x000fe40000000000 */
[----:B------:R-:W-:Y:S01]  /*4860*/  FMUL R160, R160, R7 ;  /* 0x00000007a0a07220 */ /* 0x000fe20000400000 */
[----:B------:R-:W-:Y:S01]  /*4870*/  FMUL R7, R4, 0.5 ;  /* 0x3f00000004077820 */ /* 0x000fe20000400000 */
[----:B------:R-:W-:Y:S01]  /*4880*/  FMUL R4, R5, 0.5 ;  /* 0x3f00000005047820 */ /* 0x000fe20000400000 */
[----:B------:R-:W-:Y:S01]  /*4890*/  @P5 LOP3.LUT R183, R191, 0x80000000, R184, 0xb8, !PT ;  /* 0x80000000bfb75812 */ /* 0x000fe200078eb8b8 */
[----:B------:R-:W-:Y:S01]  /*48a0*/  FMUL R191, R92, 0.5 ;  /* 0x3f0000005cbf7820 */ /* 0x000fe20000400000 */
[----:B------:R-:W-:Y:S01]  /*48b0*/  LOP3.LUT R184, R196, R195, RZ, 0xfc, !PT ;  /* 0x000000c3c4b87212 */ /* 0x000fe200078efcff */
[----:B---3--:R-:W-:Y:S01]  /*48c0*/  @P3 FADD R193, -R192, 1 ;  /* 0x3f800000c0c13421 */ /* 0x008fe20000000100 */
[----:B------:R-:W-:Y:S01]  /*48d0*/  FMUL R195, R170, R9 ;  /* 0x00000009aac37220 */ /* 0x000fe20000400000 */
[----:B------:R-:W-:Y:S01]  /*48e0*/  FMUL R9, R94, 0.5 ;  /* 0x3f0000005e097820 */ /* 0x000fe20000400000 */
[----:B------:R-:W-:Y:S01]  /*48f0*/  FMUL R187, R187, R4 ;  /* 0x00000004bbbb7220 */ /* 0x000fe20000400000 */
[----:B------:R-:W-:Y:S01]  /*4900*/  FMUL R5, R100, 0.5 ;  /* 0x3f00000064057820 */ /* 0x000fe20000400000 */
[----:B------:R-:W-:Y:S01]  /*4910*/  @P3 LOP3.LUT R189, R193, 0x80000000, R6, 0xb8, !PT ;  /* 0x80000000c1bd3812 */ /* 0x000fe200078eb806 */
[----:B------:R-:W-:Y:S01]  /*4920*/  FMUL R176, R176, R9 ;  /* 0x00000009b0b07220 */ /* 0x000fe20000400000 */
[----:B------:R-:W-:Y:S01]  /*4930*/  FMUL R193, R10, 0.5 ;  /* 0x3f0000000ac17820 */ /* 0x000fe20000400000 */
[----:B------:R-:W-:Y:S01]  /*4940*/  FMUL R9, R182, R7 ;  /* 0x00000007b6097220 */ /* 0x000fe20000400000 */
[----:B------:R-:W-:Y:S01]  /*4950*/  FMUL R7, R96, 0.5 ;  /* 0x3f00000060077820 */ /* 0x000fe20000400000 */
[----:B------:R-:W-:Y:S01]  /*4960*/  FMUL R4, R101, 0.5 ;  /* 0x3f00000065047820 */ /* 0x000fe20000400000 */
[----:B------:R-:W-:Y:S01]  /*4970*/  FADD R183, R183, 1 ;  /* 0x3f800000b7b77421 */ /* 0x000fe20000000000 */
[----:B------:R-:W-:Y:S01]  /*4980*/  FADD R189, R189, 1 ;  /* 0x3f800000bdbd7421 */ /* 0x000fe20000000000 */
[----:B------:R-:W-:Y:S01]  /*4990*/  FADD R188, R188, 1 ;  /* 0x3f800000bcbc7421 */ /* 0x000fe20000000000 */
[----:B------:R-:W-:Y:S01]  /*49a0*/  FMUL R6, R174, R191 ;  /* 0x000000bfae067220 */ /* 0x000fe20000400000 */
[----:B------:R-:W-:Y:S01]  /*49b0*/  FMUL R193, R172, R193 ;  /* 0x000000c1acc17220 */ /* 0x000fe20000400000 */
[----:B------:R-:W-:Y:S01]  /*49c0*/  FMUL R191, R178, R11 ;  /* 0x0000000bb2bf7220 */ /* 0x000fe20000400000 */
[----:B------:R-:W-:Y:S01]  /*49d0*/  FMUL R180, R180, R7 ;  /* 0x00000007b4b47220 */ /* 0x000fe20000400000 */
[----:B------:R-:W-:Y:S01]  /*49e0*/  FMUL R10, R186, R5 ;  /* 0x00000005ba0a7220 */ /* 0x000fe20000400000 */
[----:B------:R-:W-:Y:S01]  /*49f0*/  FMUL R183, R183, R4 ;  /* 0x00000004b7b77220 */ /* 0x000fe20000400000 */
[----:B------:R-:W-:Y:S01]  /*4a00*/  FMUL R102, R189, R102 ;  /* 0x00000066bd667220 */ /* 0x000fe20000400000 */
[----:B------:R-:W-:Y:S01]  /*4a10*/  FMUL R11, R188, R103 ;  /* 0x00000067bc0b7220 */ /* 0x000fe20000400000 */
[----:B------:R-:W-:-:S02]  /*4a20*/  LEA R101, R184, UR47, 0x1 ;  /* 0x0000002fb8657c11 */ /* 0x000fc4000f8e08ff */
[----:B------:R-:W-:Y:S02]  /*4a30*/  F2FP.BF16.F32.PACK_AB R5, R195, R160 ;  /* 0x000000a0c305723e */ /* 0x000fe400000010ff */
[----:B------:R-:W-:Y:S01]  /*4a40*/  F2FP.BF16.F32.PACK_AB R6, R193, R6 ;  /* 0x00000006c106723e */ /* 0x000fe200000010ff */
[----:B------:R-:W-:Y:S01]  /*4a50*/  IMAD R92, R158, 0x2, R101 ;  /* 0x000000029e5c7824 */ /* 0x000fe200078e0265 */
[----:B------:R-:W-:Y:S02]  /*4a60*/  F2FP.BF16.F32.PACK_AB R7, R191, R176 ;  /* 0x000000b0bf07723e */ /* 0x000fe400000010ff */
[----:B------:R-:W-:Y:S02]  /*4a70*/  F2FP.BF16.F32.PACK_AB R4, R9, R88 ;  /* 0x000000580904723e */ /* 0x000fe400000010ff */
[----:B------:R-:W-:Y:S02]  /*4a80*/  F2FP.BF16.F32.PACK_AB R8, R181, R180 ;  /* 0x000000b4b508723e */ /* 0x000fe400000010ff */
[----:B------:R-:W-:Y:S01]  /*4a90*/  F2FP.BF16.F32.PACK_AB R9, R187, R98 ;  /* 0x00000062bb09723e */ /* 0x000fe200000010ff */
[----:B------:R1:W-:Y:S01]  /*4aa0*/  STSM.16.M88.4 [R101+0x200], R4 ;  /* 0x0002000465007844 */ /* 0x0003e20000000200 */
[----:B------:R-:W-:-:S02]  /*4ab0*/  F2FP.BF16.F32.PACK_AB R10, R183, R10 ;  /* 0x0000000ab70a723e */ /* 0x000fc400000010ff */
[----:B------:R-:W-:Y:S02]  /*4ac0*/  F2FP.BF16.F32.PACK_AB R11, R11, R102 ;  /* 0x000000660b0b723e */ /* 0x000fe400000010ff */
[----:B------:R-:W-:Y:S02]  /*4ad0*/  ISETP.GT.U32.AND P5, PT, R190, 0x3e, PT ;  /* 0x0000003ebe00780c */ /* 0x000fe40003fa4070 */
[----:B------:R-:W-:Y:S01]  /*4ae0*/  IADD3 R94, R159, UR46, RZ ;  /* 0x0000002e9f5e7c10 */ /* 0x000fe2000fffe0ff */
[----:B------:R1:W-:Y:S03]  /*4af0*/  STSM.16.M88.4 [R92+0x200], R8 ;  /* 0x000200085c007844 */ /* 0x0003e60000000200 */
[----:B------:R-:W-:Y:S01]  /*4b00*/  SHF.R.U32.HI R88, RZ, 0x2, R94 ;  /* 0x00000002ff587819 */ /* 0x000fe2000001165e */
[----:B------:R-:W-:Y:S01]  /*4b10*/  @!PT LDS RZ, [RZ] ;  /* 0x00000000fffff984 */ /* 0x000fe20000000800 */
[----:B------:R-:W-:Y:S01]  /*4b20*/  @!PT LDS RZ, [RZ] ;  /* 0x00000000fffff984 */ /* 0x000fe20000000800 */
[----:B------:R-:W-:Y:S01]  /*4b30*/  @!PT LDS RZ, [RZ] ;  /* 0x00000000fffff984 */ /* 0x000fe20000000800 */
[----:B------:R-:W-:Y:S01]  /*4b40*/  @!PT LDS RZ, [RZ] ;  /* 0x00000000fffff984 */ /* 0x000fe20000000800 */
[----:B------:R2:W-:Y:S06]  /*4b50*/  MEMBAR.ALL.CTA ;  /* 0x0000000000007992 */ /* 0x0005ec0000008000 */
[----:B--2---:R-:W2:Y:S01]  /*4b60*/  FENCE.VIEW.ASYNC.S ;  /* 0x00000000000073c6 */ /* 0x004ea20000000000 */
[----:B------:R-:W-:Y:S01]  /*4b70*/  LOP3.LUT R88, R88, 0x1, RZ, 0xc0, !PT ;  /* 0x0000000158587812 */ /* 0x000fe200078ec0ff */
[----:B--2---:R-:W-:Y:S06]  /*4b80*/  BAR.SYNC.DEFER_BLOCKING 0x1, 0x100 ;  /* 0x0044000000007b1d */ /* 0x004fec0000010000 */
[----:B-1----:R-:W-:Y:S05]  /*4b90*/  @P5 BRA `(.L_x_55) ;  /* 0x0000000000185947 */ /* 0x002fea0003800000 */
[----:B------:R-:W-:Y:S02]  /*4ba0*/  UIADD3 UR4, UP0, UR44, 0x4f0, URZ ;  /* 0x000004f02c047890 */ /* 0x000fe4000ff1e03f */
[----:B------:R-:W-:Y:S02]  /*4bb0*/  UIADD3 UR48, UR47, 0x200, URZ ;  /* 0x000002002f307890 */ /* 0x000fe4000fffe03f */
[----:B------:R-:W-:-:S09]  /*4bc0*/  UIADD3.X UR5, URZ, UR45, URZ, UP0, !UPT ;  /* 0x0000002d3f057290 */ /* 0x000fd200087fe43f */
[----:B------:R1:W-:Y:S01]  /*4bd0*/  UTMASTG.3D [UR48], [UR4] ;  /* 0x00000030040073b5 */ /* 0x0003e20008010000 */
[----:B------:R0:W-:Y:S01]  /*4be0*/  UTMACMDFLUSH ;  /* 0x00000000000079b7 */ /* 0x0001e20000000000 */
[----:B-1----:R-:W-:-:S04]  /*4bf0*/  DEPBAR.LE SB0, 0x1 ;  /* 0x000080400000791a */ /* 0x002fc80000000000 */
.L_x_55:
[----:B------:R-:W-:Y:S05]  /*4c00*/  BSYNC B0 ;  /* 0x0000000000007941 */ /* 0x000fea0003800000 */
.L_x_54:
[----:B------:R-:W-:Y:S01]  /*4c10*/  BAR.SYNC.DEFER_BLOCKING 0x1, 0x100 ;  /* 0x0044000000007b1d */ /* 0x000fe20000010000 */
[----:B------:R-:W-:Y:S02]  /*4c20*/  ISETP.NE.U32.AND P3, PT, R88, 0x1, PT ;  /* 0x000000015800780c */ /* 0x000fe40003f65070 */
[----:B------:R-:W-:Y:S02]  /*4c30*/  ISETP.GT.U32.AND P4, PT, R94, 0x3, PT ;  /* 0x000000035e00780c */ /* 0x000fe40003f84070 */
[C---:B------:R-:W-:Y:S02]  /*4c40*/  ISETP.GT.U32.AND P3, PT, R159.reuse, 0x3, !P3 ;  /* 0x000000039f00780c */ /* 0x040fe40005f64070 */
[----:B------:R-:W-:Y:S02]  /*4c50*/  ISETP.LT.U32.AND P4, PT, R159, 0x4, P4 ;  /* 0x000000049f00780c */ /* 0x000fe40002781070 */
[----:B------:R-:W-:Y:S02]  /*4c60*/  SEL R4, RZ, 0x1, !P3 ;  /* 0x00000001ff047807 */ /* 0x000fe40005800000 */
[----:B------:R-:W-:-:S02]  /*4c70*/  ISETP.NE.AND P3, PT, RZ, UR39, PT ;  /* 0x00000027ff007c0c */ /* 0x000fc4000bf65270 */
[----:B------:R-:W-:Y:S02]  /*4c80*/  IADD3 R103, R101, 0x200, RZ ;  /* 0x0000020065677810 */ /* 0x000fe40007ffe0ff */
[----:B------:R-:W-:-:S03]  /*4c90*/  SEL R5, RZ, 0x1, !P4 ;  /* 0x00000001ff057807 */ /* 0x000fc60006000000 */
[----:B------:R-:W-:Y:S01]  /*4ca0*/  IMAD R88, R158, 0x2, R103 ;  /* 0x000000029e587824 */ /* 0x000fe200078e0267 */
[----:B------:R-:W-:-:S05]  /*4cb0*/  LOP3.LUT R157, R4, R157, R5, 0x96, !PT ;  /* 0x0000009d049d7212 */ /* 0x000fca00078e9605 */
[----:B------:R-:W-:Y:S05]  /*4cc0*/  @!P3 BRA `(.L_x_56) ;  /* 0x000000000034b947 */ /* 0x000fea0003800000 */
[----:B------:R-:W-:Y:S04]  /*4cd0*/  BSSY B0, `(.L_x_57) ;  /* 0x0000009000007945 */ /* 0x000fe80003800000 */
[----:B------:R-:W-:Y:S05]  /*4ce0*/  @P0 BRA `(.L_x_58) ;  /* 0x00000000001c0947 */ /* 0x000fea0003800000 */
[----:B------:R-:W-:-:S13]  /*4cf0*/  ISETP.NE.AND P3, PT, R162, 0x3, PT ;  /* 0x00000003a200780c */ /* 0x000fda0003f65270 */
[----:B------:R-:W-:Y:S05]  /*4d00*/  @!P3 BRA `(.L_x_59) ;  /* 0x000000000004b947 */ /* 0x000fea0003800000 */
[----:B------:R-:W-:Y:S01]  /*4d10*/  BPT.TRAP 0x1 ;  /* 0x000000040000795c */ /* 0x000fe20000300000 */
.L_x_59:
[----:B------:R-:W-:-:S04]  /*4d20*/  ULEA UR4, UR36, UR47, 0x3 ;  /* 0x0000002f24047291 */ /* 0x000fc8000f8e183f */
[----:B------:R-:W-:-:S04]  /*4d30*/  UIADD3 UR4, UR4, 0x60, URZ ;  /* 0x0000006004047890 */ /* 0x000fc8000fffe03f */
[----:B------:R-:W-:-:S09]  /*4d40*/  UPRMT UR4, UR52, 0x654, UR4 ;  /* 0x0000065434047896 */ /* 0x000fd20008000004 */
[----:B------:R-:W-:Y:S03]  /*4d50*/  SYNCS.ARRIVE.TRANS64.RED.A1T0 RZ, [UR4], RZ ;  /* 0x000000ffffff79a7 */ /* 0x000fe60008100404 */
.L_x_58:
[----:B------:R-:W-:Y:S05]  /*4d60*/  BSYNC B0 ;  /* 0x0000000000007941 */ /* 0x000fea0003800000 */
.L_x_57:
[----:B------:R-:W-:-:S04]  /*4d70*/  UIADD3 UR36, UR36, 0x1, URZ ;  /* 0x0000000124247890 */ /* 0x000fc8000fffe03f */
[----:B------:R-:W-:-:S04]  /*4d80*/  UISETP.NE.AND UP0, UPT, UR36, 0x4, UPT ;  /* 0x000000042400788c */ /* 0x000fc8000bf05270 */
[----:B------:R-:W-:-:S12]  /*4d90*/  USEL UR36, UR36, URZ, UP0 ;  /* 0x0000003f24247287 */ /* 0x000fd80008000000 */
.L_x_56:
[----:B------:R-:W-:Y:S04]  /*4da0*/  BSSY B0, `(.L_x_60) ;  /* 0x0000032000007945 */ /* 0x000fe80003800000 */
[----:B------:R-:W-:Y:S05]  /*4db0*/  @P0 BRA `(.L_x_61) ;  /* 0x0000000000c00947 */ /* 0x000fea0003800000 */
[----:B------:R-:W-:-:S13]  /*4dc0*/  ISETP.NE.AND P3, PT, R162, 0x3, PT ;  /* 0x00000003a200780c */ /* 0x000fda0003f65270 */
[----:B------:R-:W-:Y:S05]  /*4dd0*/  @!P3 BRA `(.L_x_62) ;  /* 0x000000000004b947 */ /* 0x000fea0003800000 */
[----:B------:R-:W-:Y:S01]  /*4de0*/  BPT.TRAP 0x1 ;  /* 0x000000040000795c */ /* 0x000fe20000300000 */
.L_x_62:
[----:B------:R-:W-:Y:S01]  /*4df0*/  LEA R4, R0, UR47, 0x3 ;  /* 0x0000002f00047c11 */ /* 0x000fe2000f8e18ff */
[----:B------:R-:W-:Y:S01]  /*4e00*/  BSSY B1, `(.L_x_63) ;  /* 0x0000004000017945 */ /* 0x000fe20003800000 */
[----:B------:R-:W-:-:S04]  /*4e10*/  SHF.L.U32 R5, RZ, 0x1f, RZ ;  /* 0x0000001fff057819 */ /* 0x000fc800000006ff */
[----:B------:R-:W1:Y:S02]  /*4e20*/  SYNCS.PHASECHK.TRANS64.TRYWAIT P3, [R4+URZ+0x40], R5 ;  /* 0x00004005040075a7 */ /* 0x000e64000806017f */
[----:B-1----:R-:W-:Y:S05]  /*4e30*/  @!P3 BRA `(.L_x_64) ;  /* 0x00000118000cb947 */ /* 0x002fea0003800000 */
.L_x_237:
[----:B------:R-:W-:Y:S05]  /*4e40*/  BSYNC B1 ;  /* 0x0000000000017941 */ /* 0x000fea0003800000 */
.L_x_63:
[----:B------:R-:W-:Y:S05]  /*4e50*/  @P2 BRA `(.L_x_65) ;  /* 0x0000000000942947 */ /* 0x000fea0003800000 */
[----:B------:R-:W-:Y:S01]  /*4e60*/  LEA R23, R0, R103, 0xd ;  /* 0x0000006700177211 */ /* 0x000fe200078e68ff */
[----:B------:R-:W-:Y:S05]  /*4e70*/  WARPSYNC.ALL ;  /* 0x0000000000007948 */ /* 0x000fea0003800000 */
[----:B------:R-:W-:Y:S01]  /*4e80*/  IMAD R8, R158, 0x2, R23 ;  /* 0x000000029e087824 */ /* 0x000fe200078e0217 */
[----:B-1----:R-:W1:Y:S05]  /*4e90*/  LDSM.16.M88.4 R4, [R23] ;  /* 0x000000001704783b */ /* 0x002e6a0000000200 */
[----:B------:R-:W2:Y:S01]  /*4ea0*/  LDSM.16.M88.4 R8, [R8] ;  /* 0x000000000808783b */ /* 0x000ea20000000200 */
[----:B-1----:R-:W-:Y:S01]  /*4eb0*/  SHF.L.U32 R90, R4, 0x10, RZ ;  /* 0x00000010045a7819 */ /* 0x002fe200000006ff */
[----:B------:R-:W-:Y:S01]  /*4ec0*/  IMAD.U32 R96, R5, 0x10000, RZ ;  /* 0x0001000005607824 */ /* 0x000fe200078e00ff */
[----:B------:R-:W-:Y:S01]  /*4ed0*/  SHF.L.U32 R100, R6, 0x10, RZ ;  /* 0x0000001006647819 */ /* 0x000fe200000006ff */
[----:B------:R-:W-:Y:S01]  /*4ee0*/  IMAD.U32 R102, R7, 0x10000, RZ ;  /* 0x0001000007667824 */ /* 0x000fe200078e00ff */
[----:B------:R-:W-:Y:S01]  /*4ef0*/  LOP3.LUT R4, R4, 0xffff0000, RZ, 0xc0, !PT ;  /* 0xffff000004047812 */ /* 0x000fe200078ec0ff */
[----:B--2---:R-:W-:Y:S01]  /*4f00*/  IMAD.U32 R176, R11, 0x10000, RZ ;  /* 0x000100000bb07824 */ /* 0x004fe200078e00ff */
[----:B------:R-:W-:Y:S01]  /*4f10*/  SHF.L.U32 R174, R10, 0x10, RZ ;  /* 0x000000100aae7819 */ /* 0x000fe200000006ff */
[----:B------:R-:W-:Y:S01]  /*4f20*/  FMUL R91, R155, R90 ;  /* 0x0000005a9b5b7220 */ /* 0x000fe20000400000 */
[----:B------:R-:W-:Y:S01]  /*4f30*/  LOP3.LUT R98, R5, 0xffff0000, RZ, 0xc0, !PT ;  /* 0xffff000005627812 */ /* 0x000fe200078ec0ff */
[C---:B------:R-:W-:Y:S01]  /*4f40*/  FMUL R171, R155.reuse, R4 ;  /* 0x000000049bab7220 */ /* 0x040fe20000400000 */
[----:B------:R-:W-:Y:S01]  /*4f50*/  LOP3.LUT R6, R6, 0xffff0000, RZ, 0xc0, !PT ;  /* 0xffff000006067812 */ /* 0x000fe200078ec0ff */
[----:B------:R-:W-:Y:S01]  /*4f60*/  FMUL R23, R155, R96 ;  /* 0x000000609b177220 */ /* 0x000fe20000400000 */
[----:B------:R-:W-:Y:S01]  /*4f70*/  LOP3.LUT R160, R7, 0xffff0000, RZ, 0xc0, !PT ;  /* 0xffff000007a07812 */ /* 0x000fe200078ec0ff */
[C---:B------:R-:W-:Y:S01]  /*4f80*/  FMUL R90, R155.reuse, R98 ;  /* 0x000000629b5a7220 */ /* 0x040fe20000400000 */
[C---:B------:R-:W-:Y:S01]  /*4f90*/  SHF.L.U32 R168, R8.reuse, 0x10, RZ ;  /* 0x0000001008a87819 */ /* 0x040fe200000006ff */
[----:B------:R-:W-:Y:S01]  /*4fa0*/  FMUL R165, R155, R100 ;  /* 0x000000649ba57220 */ /* 0x000fe20000400000 */
[----:B------:R-:W-:Y:S01]  /*4fb0*/  LOP3.LUT R170, R8, 0xffff0000, RZ, 0xc0, !PT ;  /* 0xffff000008aa7812 */ /* 0x000fe200078ec0ff */
[C---:B------:R-:W-:Y:S01]  /*4fc0*/  IMAD.U32 R8, R9.reuse, 0x10000, RZ ;  /* 0x0001000009087824 */ /* 0x040fe200078e00ff */
[----:B------:R-:W-:Y:S01]  /*4fd0*/  LOP3.LUT R172, R9, 0xffff0000, RZ, 0xc0, !PT ;  /* 0xffff000009ac7812 */ /* 0x000fe200078ec0ff */
[C---:B------:R-:W-:Y:S01]  /*4fe0*/  FMUL R163, R155.reuse, R6 ;  /* 0x000000069ba37220 */ /* 0x040fe20000400000 */
[----:B------:R-:W-:Y:S01]  /*4ff0*/  LOP3.LUT R10, R10, 0xffff0000, RZ, 0xc0, !PT ;  /* 0xffff00000a0a7812 */ /* 0x000fe200078ec0ff */
[----:B------:R-:W-:Y:S01]  /*5000*/  FMUL R167, R155, R102 ;  /* 0x000000669ba77220 */ /* 0x000fe20000400000 */
[----:B------:R-:W-:Y:S01]  /*5010*/  LOP3.LUT R178, R11, 0xffff0000, RZ, 0xc0, !PT ;  /* 0xffff00000bb27812 */ /* 0x000fe200078ec0ff */
[C---:B------:R-:W-:Y:S01]  /*5020*/  FMUL R93, R155.reuse, R160 ;  /* 0x000000a09b5d7220 */ /* 0x040fe20000400000 */
[C---:B------:R-:W-:Y:S01]  /*5030*/  FMUL R169, R155.reuse, R168 ;  /* 0x000000a89ba97220 */ /* 0x040fe20000400000 */
[C---:B------:R-:W-:Y:S01]  /*5040*/  FMUL R95, R155.reuse, R170 ;  /* 0x000000aa9b5f7220 */ /* 0x040fe20000400000 */
[C---:B------:R-:W-:Y:S01]  /*5050*/  FMUL R173, R155.reuse, R8 ;  /* 0x000000089bad7220 */ /* 0x040fe20000400000 */
[C---:B------:R-:W-:Y:S01]  /*5060*/  FMUL R97, R155.reuse, R172 ;  /* 0x000000ac9b617220 */ /* 0x040fe20000400000 */
[C---:B------:R-:W-:Y:S01]  /*5070*/  FMUL R89, R155.reuse, R174 ;  /* 0x000000ae9b597220 */ /* 0x040fe20000400000 */
[C---:B------:R-:W-:Y:S01]  /*5080*/  FMUL R177, R155.reuse, R10 ;  /* 0x0000000a9bb17220 */ /* 0x040fe20000400000 */
[C---:B------:R-:W-:Y:S01]  /*5090*/  FMUL R175, R155.reuse, R176 ;  /* 0x000000b09baf7220 */ /* 0x040fe20000400000 */
[----:B------:R-:W-:-:S07]  /*50a0*/  FMUL R99, R155, R178 ;  /* 0x000000b29b637220 */ /* 0x000fce0000400000 */
.L_x_65:
[----:B------:R-:W-:-:S07]  /*50b0*/  IADD3 R0, R0, 0x1, RZ ;  /* 0x0000000100007810 */ /* 0x000fce0007ffe0ff */
.L_x_61:
[----:B------:R-:W-:Y:S05]  /*50c0*/  BSYNC B0 ;  /* 0x0000000000007941 */ /* 0x000fea0003800000 */
.L_x_60:
[C---:B------:R-:W-:Y:S01]  /*50d0*/  FFMA R26, R156.reuse, R26, R23 ;  /* 0x0000001a9c1a7223 */ /* 0x040fe20000000017 */
[C---:B------:R-:W-:Y:S01]  /*50e0*/  FFMA R27, R156.reuse, R27, R90 ;  /* 0x0000001b9c1b7223 */ /* 0x040fe2000000005a */
[C---:B------:R-:W-:Y:S01]  /*50f0*/  FFMA R28, R156.reuse, R28, R165 ;  /* 0x0000001c9c1c7223 */ /* 0x040fe200000000a5 */
[----:B------:R-:W-:Y:S01]  /*5100*/  FFMA R29, R156, R29, R163 ;  /* 0x0000001d9c1d7223 */ /* 0x000fe200000000a3 */
[----:B------:R-:W-:Y:S01]  /*5110*/  FMUL R183, R26, 0.70710676908493041992 ;  /* 0x3f3504f31ab77820 */ /* 0x000fe20000400000 */
[----:B------:R-:W-:Y:S01]  /*5120*/  FMUL R10, R27, 0.70710676908493041992 ;  /* 0x3f3504f31b0a7820 */ /* 0x000fe20000400000 */
[----:B------:R-:W-:Y:S01]  /*5130*/  FMUL R185, R28, 0.70710676908493041992 ;  /* 0x3f3504f31cb97820 */ /* 0x000fe20000400000 */
[----:B------:R-:W-:Y:S01]  /*5140*/  FMUL R96, R29, 0.70710676908493041992 ;  /* 0x3f3504f31d607820 */ /* 0x000fe20000400000 */
[C---:B-1----:R-:W-:Y:S01]  /*5150*/  FMUL R4, R183.reuse, R183 ;  /* 0x000000b7b7047220 */ /* 0x042fe20000400000 */
[C---:B------:R-:W-:Y:S01]  /*5160*/  FSETP.GE.AND P3, PT, |R183|.reuse, 1.0029599666595458984, PT ;  /* 0x3f8060feb700780b */ /* 0x040fe20003f66200 */
[C---:B------:R-:W-:Y:S01]  /*5170*/  FMUL R6, R10.reuse, R10 ;  /* 0x0000000a0a067220 */ /* 0x040fe20000400000 */
[----:B------:R-:W-:Y:S01]  /*5180*/  FSETP.GE.AND P4, PT, |R10|, 1.0029599666595458984, PT ;  /* 0x3f8060fe0a00780b */ /* 0x000fe20003f86200 */
[C---:B------:R-:W-:Y:S01]  /*5190*/  FFMA R30, R156.reuse, R30, R167 ;  /* 0x0000001e9c1e7223 */ /* 0x040fe200000000a7 */
[----:B------:R-:W-:Y:S01]  /*51a0*/  FSEL R4, |R183|, R4, P3 ;  /* 0x00000004b7047208 */ /* 0x000fe20001800200 */
[----:B------:R-:W-:Y:S01]  /*51b0*/  FFMA R31, R156, R31, R93 ;  /* 0x0000001f9c1f7223 */ /* 0x000fe2000000005d */
[----:B------:R-:W-:Y:S01]  /*51c0*/  FSEL R5, R21, 8.4834944573231041431e-05, P3 ;  /* 0x38b1e96a15057808 */ /* 0x000fe20001800000 */
[----:B------:R-:W-:Y:S01]  /*51d0*/  FMUL R187, R30, 0.70710676908493041992 ;  /* 0x3f3504f31ebb7820 */ /* 0x000fe20000400000 */
[----:B------:R-:W-:Y:S01]  /*51e0*/  FSEL R7, -R20, -0.00082130916416645050049, P3 ;  /* 0xba574d2014077808 */ /* 0x000fe20001800100 */
[----:B------:R-:W-:Y:S01]  /*51f0*/  FMUL R98, R31, 0.70710676908493041992 ;  /* 0x3f3504f31f627820 */ /* 0x000fe20000400000 */
[----:B------:R-:W-:Y:S01]  /*5200*/  FSEL R9, R15, 0.0052134888246655464172, P3 ;  /* 0x3baad5ea0f097808 */ /* 0x000fe20001800000 */
[----:B------:R-:W-:Y:S01]  /*5210*/  FFMA R32, R156, R32, R169 ;  /* 0x000000209c207223 */ /* 0x000fe200000000a9 */
[----:B------:R-:W-:Y:S01]  /*5220*/  FSEL R6, |R10|, R6, P4 ;  /* 0x000000060a067208 */ /* 0x000fe20002000200 */
[----:B------:R-:W-:Y:S01]  /*5230*/  FFMA R5, R4, R5, R7 ;  /* 0x0000000504057223 */ /* 0x000fe20000000007 */
[----:B------:R-:W-:Y:S01]  /*5240*/  FSEL R11, R21, 8.4834944573231041431e-05, P4 ;  /* 0x38b1e96a150b7808 */ /* 0x000fe20002000000 */
[----:B------:R-:W-:Y:S01]  /*5250*/  FMUL R189, R32, 0.70710676908493041992 ;  /* 0x3f3504f320bd7820 */ /* 0x000fe20000400000 */
[----:B------:R-:W-:Y:S01]  /*5260*/  FSEL R179, -R20, -0.00082130916416645050049, P4 ;  /* 0xba574d2014b37808 */ /* 0x000fe20002000100 */
[----:B------:R-:W-:Y:S01]  /*5270*/  FFMA R5, R4, R5, R9 ;  /* 0x0000000504057223 */ /* 0x000fe20000000009 */
[----:B------:R-:W-:Y:S01]  /*5280*/  FSEL R7, -R14, -0.026868773624300956726, P3 ;  /* 0xbcdc1be70e077808 */ /* 0x000fe20001800100 */
[----:B------:R-:W-:Y:S01]  /*5290*/  FFMA R33, R156, R33, R95 ;  /* 0x000000219c217223 */ /* 0x000fe2000000005f */
[----:B------:R-:W-:Y:S01]  /*52a0*/  FSEL R181, R15, 0.0052134888246655464172, P4 ;  /* 0x3baad5ea0fb57808 */ /* 0x000fe20002000000 */
[----:B------:R-:W-:Y:S01]  /*52b0*/  FFMA R11, R6, R11, R179 ;  /* 0x0000000b060b7223 */ /* 0x000fe200000000b3 */
[C---:B------:R-:W-:Y:S01]  /*52c0*/  FSEL R9, R13.reuse, 0.11284004896879196167, P3 ;  /* 0x3de718af0d097808 */ /* 0x040fe20001800000 */
        /* <DEDUP_REMOVED lines=15> */
[----:B------:R-:W-:Y:S01]  /*53c0*/  FSEL R5, -|R10|, R10, P4 ;  /* 0x0000000a0a057208 */ /* 0x000fe20002000300 */
[----:B------:R-:W-:Y:S01]  /*53d0*/  FFMA R4, R4, R7, R7 ;  /* 0x0000000704047223 */ /* 0x000fe20000000007 */
[----:B------:R-:W-:Y:S01]  /*53e0*/  FMUL R191, R33, 0.70710676908493041992 ;  /* 0x3f3504f321bf7820 */ /* 0x000fe20000400000 */
[----:B------:R-:W-:Y:S01]  /*53f0*/  FFMA R8, R6, R11, R8 ;  /* 0x0000000b06087223 */ /* 0x000fe20000000008 */
[C---:B------:R-:W-:Y:S01]  /*5400*/  FFMA R34, R156.reuse, R34, R173 ;  /* 0x000000229c227223 */ /* 0x040fe200000000ad */
[----:B------:R-:W1:Y:S01]  /*5410*/  @P3 MUFU.EX2 R6, R4 ;  /* 0x0000000400063308 */ /* 0x000e620000000800 */
[----:B------:R-:W-:Y:S01]  /*5420*/  FFMA R36, R156, R36, R89 ;  /* 0x000000249c247223 */ /* 0x000fe20000000059 */
[----:B------:R-:W-:Y:S01]  /*5430*/  FFMA R5, R8, R5, R5 ;  /* 0x0000000508057223 */ /* 0x000fe20000000005 */
[----:B------:R-:W-:Y:S01]  /*5440*/  FMUL R8, R96, R96 ;  /* 0x0000006060087220 */ /* 0x000fe20000400000 */
[----:B------:R-:W-:Y:S01]  /*5450*/  FMUL R168, R34, 0.70710676908493041992 ;  /* 0x3f3504f322a87820 */ /* 0x000fe20000400000 */
[C---:B------:R-:W-:Y:S01]  /*5460*/  FFMA R37, R156.reuse, R37, R177 ;  /* 0x000000259c257223 */ /* 0x040fe200000000b1 */
[C---:B------:R-:W-:Y:S01]  /*5470*/  FFMA R25, R156.reuse, R25, R171 ;  /* 0x000000199c197223 */ /* 0x040fe200000000ab */
[----:B------:R-:W-:Y:S01]  /*5480*/  FFMA R24, R156, R24, R91 ;  /* 0x000000189c187223 */ /* 0x000fe2000000005b */
[----:B------:R-:W2:Y:S01]  /*5490*/  @P4 MUFU.EX2 R7, R5 ;  /* 0x0000000500074308 */ /* 0x000ea20000000800 */
[----:B------:R-:W-:Y:S01]  /*54a0*/  FMUL R193, R37, 0.70710676908493041992 ;  /* 0x3f3504f325c17820 */ /* 0x000fe20000400000 */
[----:B------:R-:W-:Y:S01]  /*54b0*/  FMUL R29, R29, 0.5 ;  /* 0x3f0000001d1d7820 */ /* 0x000fe20000400000 */
[----:B------:R-:W-:Y:S01]  /*54c0*/  FMUL R28, R28, 0.5 ;  /* 0x3f0000001c1c7820 */ /* 0x000fe20000400000 */
[----:B------:R-:W-:Y:S01]  /*54d0*/  FMUL R32, R32, 0.5 ;  /* 0x3f00000020207820 */ /* 0x000fe20000400000 */
[----:B------:R-:W-:Y:S01]  /*54e0*/  FMUL R33, R33, 0.5 ;  /* 0x3f00000021217820 */ /* 0x000fe20000400000 */
[----:B------:R-:W-:Y:S01]  /*54f0*/  FMUL R34, R34, 0.5 ;  /* 0x3f00000022227820 */ /* 0x000fe20000400000 */
[----:B------:R-:W-:Y:S01]  /*5500*/  FMUL R37, R37, 0.5 ;  /* 0x3f00000025257820 */ /* 0x000fe20000400000 */
[----:B------:R-:W-:Y:S05]  /*5510*/  WARPSYNC.ALL ;  /* 0x0000000000007948 */ /* 0x000fea0003800000 */
[----:B-1----:R-:W-:Y:S01]  /*5520*/  @P3 FADD R6, -R6, 1 ;  /* 0x3f80000006063421 */ /* 0x002fe20000000100 */
[----:B------:R-:W-:Y:S01]  /*5530*/  BSSY B0, `(.L_x_66) ;  /* 0x0000177000007945 */ /* 0x000fe20003800000 */
[----:B--2---:R-:W-:-:S03]  /*5540*/  @P4 FADD R7, -R7, 1 ;  /* 0x3f80000007074421 */ /* 0x004fc60000000100 */
[----:B------:R-:W-:Y:S01]  /*5550*/  @P3 LOP3.LUT R4, R6, 0x80000000, R183, 0xb8, !PT ;  /* 0x8000000006043812 */ /* 0x000fe200078eb8b7 */
[C---:B------:R-:W-:Y:S01]  /*5560*/  FMUL R6, R185.reuse, R185 ;  /* 0x000000b9b9067220 */ /* 0x040fe20000400000 */
[----:B------:R-:W-:Y:S02]  /*5570*/  FSETP.GE.AND P3, PT, |R185|, 1.0029599666595458984, PT ;  /* 0x3f8060feb900780b */ /* 0x000fe40003f66200 */
[----:B------:R-:W-:Y:S01]  /*5580*/  @P4 LOP3.LUT R5, R7, 0x80000000, R10, 0xb8, !PT ;  /* 0x8000000007054812 */ /* 0x000fe200078eb80a */
[----:B------:R-:W-:Y:S01]  /*5590*/  FADD R4, R4, 1 ;  /* 0x3f80000004047421 */ /* 0x000fe20000000000 */
[----:B------:R-:W-:Y:S02]  /*55a0*/  FSEL R6, |R185|, R6, P3 ;  /* 0x00000006b9067208 */ /* 0x000fe40001800200 */
[----:B------:R-:W-:Y:S01]  /*55b0*/  FSEL R7, R21, 8.4834944573231041431e-05, P3 ;  /* 0x38b1e96a15077808 */ /* 0x000fe20001800000 */
[----:B------:R-:W-:Y:S01]  /*55c0*/  FADD R5, R5, 1 ;  /* 0x3f80000005057421 */ /* 0x000fe20000000000 */
[----:B------:R-:W-:-:S02]  /*55d0*/  FSEL R9, -R20, -0.00082130916416645050049, P3 ;  /* 0xba574d2014097808 */ /* 0x000fc40001800100 */
[----:B------:R-:W-:Y:S02]  /*55e0*/  FSETP.GE.AND P4, PT, |R96|, 1.0029599666595458984, PT ;  /* 0x3f8060fe6000780b */ /* 0x000fe40003f86200 */
[----:B------:R-:W-:Y:S01]  /*55f0*/  FSEL R11, -R14, -0.026868773624300956726, P3 ;  /* 0xbcdc1be70e0b7808 */ /* 0x000fe20001800100 */
[----:B------:R-:W-:Y:S01]  /*5600*/  FFMA R7, R6, R7, R9 ;  /* 0x0000000706077223 */ /* 0x000fe20000000009 */
[----:B------:R-:W-:Y:S02]  /*5610*/  FSEL R9, R15, 0.0052134888246655464172, P3 ;  /* 0x3baad5ea0f097808 */ /* 0x000fe40001800000 */
[----:B------:R-:W-:Y:S02]  /*5620*/  FSEL R10, |R96|, R8, P4 ;  /* 0x00000008600a7208 */ /* 0x000fe40002000200 */
[----:B------:R-:W-:Y:S01]  /*5630*/  FSEL R179, R21, 8.4834944573231041431e-05, P4 ;  /* 0x38b1e96a15b37808 */ /* 0x000fe20002000000 */
[----:B------:R-:W-:Y:S01]  /*5640*/  FFMA R7, R6, R7, R9 ;  /* 0x0000000706077223 */ /* 0x000fe20000000009 */
[----:B------:R-:W-:-:S02]  /*5650*/  FSEL R181, -R20, -0.00082130916416645050049, P4 ;  /* 0xba574d2014b57808 */ /* 0x000fc40002000100 */
[----:B------:R-:W-:Y:S01]  /*5660*/  FSEL R183, R15, 0.0052134888246655464172, P4 ;  /* 0x3baad5ea0fb77808 */ /* 0x000fe20002000000 */
[----:B------:R-:W-:Y:S01]  /*5670*/  FFMA R7, R6, R7, R11 ;  /* 0x0000000706077223 */ /* 0x000fe2000000000b */
[C---:B------:R-:W-:Y:S01]  /*5680*/  FSEL R9, R13.reuse, 0.11284004896879196167, P3 ;  /* 0x3de718af0d097808 */ /* 0x040fe20001800000 */
[----:B------:R-:W-:Y:S01]  /*5690*/  FFMA R179, R10, R179, R181 ;  /* 0x000000b30ab37223 */ /* 0x000fe200000000b5 */
[----:B------:R-:W-:Y:S02]  /*56a0*/  FSEL R181, -R14, -0.026868773624300956726, P4 ;  /* 0xbcdc1be70eb57808 */ /* 0x000fe40002000100 */
[----:B------:R-:W-:Y:S01]  /*56b0*/  FSEL R11, R12, -0.37612664699554443359, P3 ;  /* 0xbec093ac0c0b7808 */ /* 0x000fe20001800000 */
[----:B------:R-:W-:Y:S01]  /*56c0*/  FFMA R179, R10, R179, R183 ;  /* 0x000000b30ab37223 */ /* 0x000fe200000000b7 */
[----:B------:R-:W-:Y:S01]  /*56d0*/  FFMA R7, R6, R7, R9 ;  /* 0x0000000706077223 */ /* 0x000fe20000000009 */
[----:B------:R-:W-:Y:S02]  /*56e0*/  FSEL R183, R13, 0.11284004896879196167, P4 ;  /* 0x3de718af0db77808 */ /* 0x000fe40002000000 */
        /* <DEDUP_REMOVED lines=10> */
[----:B------:R-:W-:-:S02]  /*5790*/  FFMA R7, R7, R8, R8 ;  /* 0x0000000807077223 */ /* 0x000fc40000000008 */
[----:B------:R-:W-:Y:S01]  /*57a0*/  FFMA R6, R10, R11, R6 ;  /* 0x0000000b0a067223 */ /* 0x000fe20000000006 */
[----:B------:R-:W-:Y:S01]  /*57b0*/  FMUL R10, R98, R98 ;  /* 0x00000062620a7220 */ /* 0x000fe20000400000 */
[----:B------:R-:W1:Y:S02]  /*57c0*/  @P3 MUFU.EX2 R8, R7 ;  /* 0x0000000700083308 */ /* 0x000e640000000800 */
[----:B------:R-:W-:-:S06]  /*57d0*/  FFMA R6, R6, R9, R9 ;  /* 0x0000000906067223 */ /* 0x000fcc0000000009 */
[----:B------:R-:W2:Y:S01]  /*57e0*/  @P4 MUFU.EX2 R9, R6 ;  /* 0x0000000600094308 */ /* 0x000ea20000000800 */
[----:B-1----:R-:W-:-:S05]  /*57f0*/  @P3 FADD R8, -R8, 1 ;  /* 0x3f80000008083421 */ /* 0x002fca0000000100 */
[----:B------:R-:W-:Y:S01]  /*5800*/  @P3 LOP3.LUT R7, R8, 0x80000000, R185, 0xb8, !PT ;  /* 0x8000000008073812 */ /* 0x000fe200078eb8b9 */
[C---:B------:R-:W-:Y:S01]  /*5810*/  FMUL R8, R187.reuse, R187 ;  /* 0x000000bbbb087220 */ /* 0x040fe20000400000 */
[----:B------:R-:W-:Y:S01]  /*5820*/  FSETP.GE.AND P3, PT, |R187|, 1.0029599666595458984, PT ;  /* 0x3f8060febb00780b */ /* 0x000fe20003f66200 */
[----:B--2---:R-:W-:Y:S02]  /*5830*/  @P4 FADD R9, -R9, 1 ;  /* 0x3f80000009094421 */ /* 0x004fe40000000100 */
[----:B------:R-:W-:Y:S01]  /*5840*/  FADD R7, R7, 1 ;  /* 0x3f80000007077421 */ /* 0x000fe20000000000 */
[----:B------:R-:W-:Y:S02]  /*5850*/  FSEL R8, |R187|, R8, P3 ;  /* 0x00000008bb087208 */ /* 0x000fe40001800200 */
[----:B------:R-:W-:Y:S01]  /*5860*/  @P4 LOP3.LUT R6, R9, 0x80000000, R96, 0xb8, !PT ;  /* 0x8000000009064812 */ /* 0x000fe200078eb860 */
[----:B------:R-:W-:Y:S01]  /*5870*/  FMUL R28, R7, R28 ;  /* 0x0000001c071c7220 */ /* 0x000fe20000400000 */
[----:B------:R-:W-:Y:S01]  /*5880*/  FSEL R9, R21, 8.4834944573231041431e-05, P3 ;  /* 0x38b1e96a15097808 */ /* 0x000fe20001800000 */
[----:B------:R-:W-:Y:S01]  /*5890*/  FMUL R7, R36, 0.5 ;  /* 0x3f00000024077820 */ /* 0x000fe20000400000 */
[----:B------:R-:W-:Y:S01]  /*58a0*/  FSEL R11, -R20, -0.00082130916416645050049, P3 ;  /* 0xba574d20140b7808 */ /* 0x000fe20001800100 */
[----:B------:R-:W-:Y:S01]  /*58b0*/  FADD R6, R6, 1 ;  /* 0x3f80000006067421 */ /* 0x000fe20000000000 */
[----:B------:R-:W-:-:S02]  /*58c0*/  FSETP.GE.AND P4, PT, |R98|, 1.0029599666595458984, PT ;  /* 0x3f8060fe6200780b */ /* 0x000fc40003f86200 */
[----:B------:R-:W-:Y:S01]  /*58d0*/  FSEL R179, -R14, -0.026868773624300956726, P3 ;  /* 0xbcdc1be70eb37808 */ /* 0x000fe20001800100 */
[----:B------:R-:W-:Y:S01]  /*58e0*/  FFMA R9, R8, R9, R11 ;  /* 0x0000000908097223 */ /* 0x000fe2000000000b */
[----:B------:R-:W-:Y:S01]  /*58f0*/  FSEL R11, R15, 0.0052134888246655464172, P3 ;  /* 0x3baad5ea0f0b7808 */ /* 0x000fe20001800000 */
[----:B------:R-:W-:Y:S01]  /*5900*/  FMUL R29, R6, R29 ;  /* 0x0000001d061d7220 */ /* 0x000fe20000400000 */
[----:B------:R-:W-:Y:S02]  /*5910*/  FSEL R10, |R98|, R10, P4 ;  /* 0x0000000a620a7208 */ /* 0x000fe40002000200 */
[----:B------:R-:W-:Y:S01]  /*5920*/  FSEL R181, R21, 8.4834944573231041431e-05, P4 ;  /* 0x38b1e96a15b57808 */ /* 0x000fe20002000000 */
[----:B------:R-:W-:Y:S01]  /*5930*/  FFMA R9, R8, R9, R11 ;  /* 0x0000000908097223 */ /* 0x000fe2000000000b */
[----:B------:R-:W-:Y:S02]  /*5940*/  FSEL R183, -R20, -0.00082130916416645050049, P4 ;  /* 0xba574d2014b77808 */ /* 0x000fe40002000100 */
[----:B------:R-:W-:Y:S01]  /*5950*/  FSEL R185, R15, 0.0052134888246655464172, P4 ;  /* 0x3baad5ea0fb97808 */ /* 0x000fe20002000000 */
[----:B------:R-:W-:Y:S01]  /*5960*/  FFMA R9, R8, R9, R179 ;  /* 0x0000000908097223 */ /* 0x000fe200000000b3 */
[----:B------:R-:W-:Y:S01]  /*5970*/  FSEL R11, R13, 0.11284004896879196167, P3 ;  /* 0x3de718af0d0b7808 */ /* 0x000fe20001800000 */
[----:B------:R-:W-:Y:S01]  /*5980*/  FFMA R181, R10, R181, R183 ;  /* 0x000000b50ab57223 */ /* 0x000fe200000000b7 */
[----:B------:R-:W-:-:S02]  /*5990*/  FSEL R183, -R14, -0.026868773624300956726, P4 ;  /* 0xbcdc1be70eb77808 */ /* 0x000fc40002000100 */
        /* <DEDUP_REMOVED lines=15> */
[----:B------:R-:W-:Y:S02]  /*5a90*/  FFMA R96, R10, R181, R96 ;  /* 0x000000b50a607223 */ /* 0x000fe40000000060 */
[----:B------:R-:W1:Y:S02]  /*5aa0*/  @P3 MUFU.EX2 R10, R8 ;  /* 0x00000008000a3308 */ /* 0x000e640000000800 */
[----:B------:R-:W-:Y:S01]  /*5ab0*/  FFMA R9, R96, R9, R9 ;  /* 0x0000000960097223 */ /* 0x000fe20000000009 */
[----:B------:R-:W-:-:S05]  /*5ac0*/  FMUL R96, R191, R191 ;  /* 0x000000bfbf607220 */ /* 0x000fca0000400000 */
        /* <DEDUP_REMOVED lines=8> */
[----:B------:R-:W-:Y:S02]  /*5b50*/  @P4 LOP3.LUT R9, R11, 0x80000000, R98, 0xb8, !PT ;  /* 0x800000000b094812 */ /* 0x000fe400078eb862 */
[----:B------:R-:W-:-:S02]  /*5b60*/  FSEL R11, R21, 8.4834944573231041431e-05, P3 ;  /* 0x38b1e96a150b7808 */ /* 0x000fc40001800000 */
[----:B------:R-:W-:Y:S01]  /*5b70*/  FSEL R179, -R20, -0.00082130916416645050049, P3 ;  /* 0xba574d2014b37808 */ /* 0x000fe20001800100 */
[----:B------:R-:W-:Y:S01]  /*5b80*/  FADD R9, R9, 1 ;  /* 0x3f80000009097421 */ /* 0x000fe20000000000 */
[----:B------:R-:W-:Y:S02]  /*5b90*/  FSETP.GE.AND P4, PT, |R191|, 1.0029599666595458984, PT ;  /* 0x3f8060febf00780b */ /* 0x000fe40003f86200 */
[----:B------:R-:W-:Y:S01]  /*5ba0*/  FSEL R181, -R14, -0.026868773624300956726, P3 ;  /* 0xbcdc1be70eb57808 */ /* 0x000fe20001800100 */
[C---:B------:R-:W-:Y:S01]  /*5bb0*/  FFMA R11, R10.reuse, R11, R179 ;  /* 0x0000000b0a0b7223 */ /* 0x040fe200000000b3 */
        /* <DEDUP_REMOVED lines=27> */
[----:B------:R-:W-:-:S06]  /*5d70*/  FFMA R10, R10, R179, R179 ;  /* 0x000000b30a0a7223 */ /* 0x000fcc00000000b3 */
[----:B------:R-:W2:Y:S01]  /*5d80*/  @P4 MUFU.EX2 R98, R10 ;  /* 0x0000000a00624308 */ /* 0x000ea20000000800 */
[----:B-1----:R-:W-:-:S05]  /*5d90*/  @P3 FADD R96, -R96, 1 ;  /* 0x3f80000060603421 */ /* 0x002fca0000000100 */
[----:B------:R-:W-:Y:S01]  /*5da0*/  @P3 LOP3.LUT R11, R96, 0x80000000, R189, 0xb8, !PT ;  /* 0x80000000600b3812 */ /* 0x000fe200078eb8bd */
[----:B------:R-:W-:Y:S01]  /*5db0*/  FFMA R96, R156, R35, R97 ;  /* 0x000000239c607223 */ /* 0x000fe20000000061 */
[----:B------:R-:W-:Y:S01]  /*5dc0*/  FMUL R35, R168, R168 ;  /* 0x000000a8a8237220 */ /* 0x000fe20000400000 */
[----:B--2---:R-:W-:Y:S01]  /*5dd0*/  @P4 FADD R98, -R98, 1 ;  /* 0x3f80000062624421 */ /* 0x004fe20000000100 */
[----:B------:R-:W-:Y:S01]  /*5de0*/  FSETP.GE.AND P3, PT, |R168|, 1.0029599666595458984, PT ;  /* 0x3f8060fea800780b */ /* 0x000fe20003f66200 */
[----:B------:R-:W-:Y:S01]  /*5df0*/  FMUL R185, R96, 0.70710676908493041992 ;  /* 0x3f3504f360b97820 */ /* 0x000fe20000400000 */
[----:B------:R-:W-:Y:S02]  /*5e00*/  FADD R11, R11, 1 ;  /* 0x3f8000000b0b7421 */ /* 0x000fe40000000000 */
[----:B------:R-:W-:Y:S01]  /*5e10*/  @P4 LOP3.LUT R10, R98, 0x80000000, R191, 0xb8, !PT ;  /* 0x80000000620a4812 */ /* 0x000fe200078eb8bf */
[----:B------:R-:W-:Y:S01]  /*5e20*/  FMUL R102, R185, R185 ;  /* 0x000000b9b9667220 */ /* 0x000fe20000400000 */
[----:B------:R-:W-:Y:S01]  /*5e30*/  FSEL R35, |R168|, R35, P3 ;  /* 0x00000023a8237208 */ /* 0x000fe20001800200 */
[----:B------:R-:W-:Y:S01]  /*5e40*/  FMUL R191, R36, 0.70710676908493041992 ;  /* 0x3f3504f324bf7820 */ /* 0x000fe20000400000 */
[----:B------:R-:W-:Y:S01]  /*5e50*/  FSEL R98, R21, 8.4834944573231041431e-05, P3 ;  /* 0x38b1e96a15627808 */ /* 0x000fe20001800000 */
[----:B------:R-:W-:Y:S01]  /*5e60*/  FADD R10, R10, 1 ;  /* 0x3f8000000a0a7421 */ /* 0x000fe20000000000 */
[----:B------:R-:W-:-:S02]  /*5e70*/  FSEL R100, -R20, -0.00082130916416645050049, P3 ;  /* 0xba574d2014647808 */ /* 0x000fc40001800100 */
[----:B------:R-:W-:Y:S01]  /*5e80*/  FSETP.GE.AND P4, PT, |R185|, 1.0029599666595458984, PT ;  /* 0x3f8060feb900780b */ /* 0x000fe20003f86200 */
[----:B------:R-:W-:Y:S01]  /*5e90*/  FMUL R33, R10, R33 ;  /* 0x000000210a217220 */ /* 0x000fe20000400000 */
[----:B------:R-:W-:Y:S01]  /*5ea0*/  F2FP.BF16.F32.PACK_AB R10, R29, R28 ;  /* 0x0000001c1d0a723e */ /* 0x000fe200000010ff */
[----:B------:R-:W-:Y:S01]  /*5eb0*/  FFMA R98, R35, R98, R100 ;  /* 0x0000006223627223 */ /* 0x000fe20000000064 */
[----:B------:R-:W-:Y:S02]  /*5ec0*/  FSEL R100, R15, 0.0052134888246655464172, P3 ;  /* 0x3baad5ea0f647808 */ /* 0x000fe40001800000 */
[----:B------:R-:W-:Y:S02]  /*5ed0*/  FSEL R160, |R185|, R102, P4 ;  /* 0x00000066b9a07208 */ /* 0x000fe40002000200 */
[----:B------:R-:W-:Y:S01]  /*5ee0*/  FSEL R102, -R14, -0.026868773624300956726, P3 ;  /* 0xbcdc1be70e667808 */ /* 0x000fe20001800100 */
[----:B------:R-:W-:Y:S01]  /*5ef0*/  FFMA R98, R35, R98, R100 ;  /* 0x0000006223627223 */ /* 0x000fe20000000064 */
[----:B------:R-:W-:-:S02]  /*5f00*/  FSEL R179, R21, 8.4834944573231041431e-05, P4 ;  /* 0x38b1e96a15b37808 */ /* 0x000fc40002000000 */
[----:B------:R-:W-:Y:S01]  /*5f10*/  FSEL R181, -R20, -0.00082130916416645050049, P4 ;  /* 0xba574d2014b57808 */ /* 0x000fe20002000100 */
[----:B------:R-:W-:Y:S01]  /*5f20*/  FFMA R98, R35, R98, R102 ;  /* 0x0000006223627223 */ /* 0x000fe20000000066 */
[----:B------:R-:W-:Y:S02]  /*5f30*/  FSEL R100, R13, 0.11284004896879196167, P3 ;  /* 0x3de718af0d647808 */ /* 0x000fe40001800000 */
[----:B------:R-:W-:Y:S01]  /*5f40*/  FSEL R183, R15, 0.0052134888246655464172, P4 ;  /* 0x3baad5ea0fb77808 */ /* 0x000fe20002000000 */
[----:B------:R-:W-:Y:S01]  /*5f50*/  FFMA R179, R160, R179, R181 ;  /* 0x000000b3a0b37223 */ /* 0x000fe200000000b5 */
[----:B------:R-:W-:Y:S01]  /*5f60*/  FSEL R102, R12, -0.37612664699554443359, P3 ;  /* 0xbec093ac0c667808 */ /* 0x000fe20001800000 */
[----:B------:R-:W-:Y:S01]  /*5f70*/  FFMA R98, R35, R98, R100 ;  /* 0x0000006223627223 */ /* 0x000fe20000000064 */
[----:B------:R-:W-:Y:S01]  /*5f80*/  FSEL R181, -R14, -0.026868773624300956726, P4 ;  /* 0xbcdc1be70eb57808 */ /* 0x000fe20002000100 */
[C---:B------:R-:W-:Y:S01]  /*5f90*/  FFMA R179, R160.reuse, R179, R183 ;  /* 0x000000b3a0b37223 */ /* 0x040fe200000000b7 */
[----:B------:R-:W-:Y:S01]  /*5fa0*/  FSEL R100, R3, 0.12837915122509002686, P3 ;  /* 0x3e0375d303647808 */ /* 0x000fe20001800000 */
[----:B------:R-:W-:Y:S01]  /*5fb0*/  FFMA R98, R35, R98, R102 ;  /* 0x0000006223627223 */ /* 0x000fe20000000066 */
[----:B------:R-:W-:Y:S01]  /*5fc0*/  FSEL R183, R13, 0.11284004896879196167, P4 ;  /* 0x3de718af0db77808 */ /* 0x000fe20002000000 */
[----:B------:R-:W-:Y:S01]  /*5fd0*/  FFMA R179, R160, R179, R181 ;  /* 0x000000b3a0b37223 */ /* 0x000fe200000000b5 */
[----:B------:R-:W-:Y:S01]  /*5fe0*/  FSEL R102, -|R168|, R168, P3 ;  /* 0x000000a8a8667208 */ /* 0x000fe20001800300 */
[----:B------:R-:W-:Y:S01]  /*5ff0*/  FFMA R35, R35, R98, R100 ;  /* 0x0000006223237223 */ /* 0x000fe20000000064 */
[----:B------:R-:W-:Y:S01]  /*6000*/  FSEL R181, R12, -0.37612664699554443359, P4 ;  /* 0xbec093ac0cb57808 */ /* 0x000fe20002000000 */
[----:B------:R-:W-:Y:S01]  /*6010*/  FFMA R179, R160, R179, R183 ;  /* 0x000000b3a0b37223 */ /* 0x000fe200000000b7 */
[----:B------:R-:W-:Y:S01]  /*6020*/  FSEL R98, R3, 0.12837915122509002686, P4 ;  /* 0x3e0375d303627808 */ /* 0x000fe20002000000 */
[----:B------:R-:W-:-:S02]  /*6030*/  FFMA R35, R35, R102, R102 ;  /* 0x0000006623237223 */ /* 0x000fc40000000066 */
[C---:B------:R-:W-:Y:S01]  /*6040*/  FFMA R179, R160.reuse, R179, R181 ;  /* 0x000000b3a0b37223 */ /* 0x040fe200000000b5 */
[----:B------:R-:W-:Y:S01]  /*6050*/  FSEL R181, -|R185|, R185, P4 ;  /* 0x000000b9b9b57208 */ /* 0x000fe20002000300 */
[----:B------:R-:W1:Y:S02]  /*6060*/  @P3 MUFU.EX2 R100, R35 ;  /* 0x0000002300643308 */ /* 0x000e640000000800 */
[----:B------:R-:W-:-:S04]  /*6070*/  FFMA R98, R160, R179, R98 ;  /* 0x000000b3a0627223 */ /* 0x000fc80000000062 */
[----:B------:R-:W-:-:S04]  /*6080*/  FFMA R98, R98, R181, R181 ;  /* 0x000000b562627223 */ /* 0x000fc800000000b5 */
[----:B------:R-:W2:Y:S01]  /*6090*/  @P4 MUFU.EX2 R102, R98 ;  /* 0x0000006200664308 */ /* 0x000ea20000000800 */
[----:B-1----:R-:W-:-:S05]  /*60a0*/  @P3 FADD R100, -R100, 1 ;  /* 0x3f80000064643421 */ /* 0x002fca0000000100 */
[----:B------:R-:W-:Y:S01]  /*60b0*/  @P3 LOP3.LUT R35, R100, 0x80000000, R168, 0xb8, !PT ;  /* 0x8000000064233812 */ /* 0x000fe200078eb8a8 */
[C---:B------:R-:W-:Y:S01]  /*60c0*/  FMUL R100, R191.reuse, R191 ;  /* 0x000000bfbf647220 */ /* 0x040fe20000400000 */
[----:B------:R-:W-:Y:S01]  /*60d0*/  FSETP.GE.AND P3, PT, |R191|, 1.0029599666595458984, PT ;  /* 0x3f8060febf00780b */ /* 0x000fe20003f66200 */
[----:B--2---:R-:W-:-:S03]  /*60e0*/  @P4 FADD R102, -R102, 1 ;  /* 0x3f80000066664421 */ /* 0x004fc60000000100 */
[----:B------:R-:W-:Y:S01]  /*60f0*/  FSEL R100, |R191|, R100, P3 ;  /* 0x00000064bf647208 */ /* 0x000fe20001800200 */
[----:B------:R-:W-:Y:S01]  /*6100*/  FADD R35, R35, 1 ;  /* 0x3f80000023237421 */ /* 0x000fe20000000000 */
[----:B------:R-:W-:Y:S02]  /*6110*/  FSEL R179, R21, 8.4834944573231041431e-05, P3 ;  /* 0x38b1e96a15b37808 */ /* 0x000fe40001800000 */
[----:B------:R-:W-:Y:S01]  /*6120*/  FSEL R181, -R20, -0.00082130916416645050049, P3 ;  /* 0xba574d2014b57808 */ /* 0x000fe20001800100 */
[----:B------:R-:W-:Y:S01]  /*6130*/  FMUL R34, R35, R34 ;  /* 0x0000002223227220 */ /* 0x000fe20000400000 */
[----:B------:R-:W-:Y:S01]  /*6140*/  @P4 LOP3.LUT R98, R102, 0x80000000, R185, 0xb8, !PT ;  /* 0x8000000066624812 */ /* 0x000fe200078eb8b9 */
[C---:B------:R-:W-:Y:S01]  /*6150*/  FMUL R102, R193.reuse, R193 ;  /* 0x000000c1c1667220 */ /* 0x040fe20000400000 */
[----:B------:R-:W-:Y:S01]  /*6160*/  FSETP.GE.AND P4, PT, |R193|, 1.0029599666595458984, PT ;  /* 0x3f8060fec100780b */ /* 0x000fe20003f86200 */
[----:B------:R-:W-:Y:S01]  /*6170*/  FFMA R179, R100, R179, R181 ;  /* 0x000000b364b37223 */ /* 0x000fe200000000b5 */
[----:B------:R-:W-:Y:S01]  /*6180*/  FSEL R181, R15, 0.0052134888246655464172, P3 ;  /* 0x3baad5ea0fb57808 */ /* 0x000fe20001800000 */
[----:B------:R-:W-:Y:S01]  /*6190*/  FADD R98, R98, 1 ;  /* 0x3f80000062627421 */ /* 0x000fe20000000000 */
[----:B------:R-:W-:-:S02]  /*61a0*/  FSEL R160, |R193|, R102, P4 ;  /* 0x00000066c1a07208 */ /* 0x000fc40002000200 */
[----:B------:R-:W-:Y:S01]  /*61b0*/  FSEL R185, R21, 8.4834944573231041431e-05, P4 ;  /* 0x38b1e96a15b97808 */ /* 0x000fe20002000000 */
[----:B------:R-:W-:Y:S01]  /*61c0*/  FFMA R179, R100, R179, R181 ;  /* 0x000000b364b37223 */ /* 0x000fe200000000b5 */
[----:B------:R-:W-:Y:S02]  /*61d0*/  FSEL R187, -R20, -0.00082130916416645050049, P4 ;  /* 0xba574d2014bb7808 */ /* 0x000fe40002000100 */
[----:B------:R-:W-:Y:S02]  /*61e0*/  FSEL R183, -R14, -0.026868773624300956726, P3 ;  /* 0xbcdc1be70eb77808 */ /* 0x000fe40001800100 */
        /* <DEDUP_REMOVED lines=17> */
[----:B------:R-:W-:-:S02]  /*6300*/  FFMA R183, R160, R185, R183 ;  /* 0x000000b9a0b77223 */ /* 0x000fc400000000b7 */
[----:B------:R-:W-:Y:S01]  /*6310*/  FFMA R102, R179, R102, R102 ;  /* 0x00000066b3667223 */ /* 0x000fe20000000066 */
[----:B------:R-:W-:Y:S01]  /*6320*/  FSEL R179, -|R193|, R193, P4 ;  /* 0x000000c1c1b37208 */ /* 0x000fe20002000300 */
[----:B------:R-:W-:Y:S01]  /*6330*/  FFMA R100, R160, R183, R100 ;  /* 0x000000b7a0647223 */ /* 0x000fe20000000064 */
[----:B------:R-:W-:Y:S01]  /*6340*/  FFMA R160, R156, R38, R175 ;  /* 0x000000269ca07223 */ /* 0x000fe200000000af */
[----:B------:R-:W1:Y:S02]  /*6350*/  @P3 MUFU.EX2 R168, R102 ;  /* 0x0000006600a83308 */ /* 0x000e640000000800 */
[----:B------:R-:W-:Y:S01]  /*6360*/  FFMA R100, R100, R179, R179 ;  /* 0x000000b364647223 */ /* 0x000fe200000000b3 */
[----:B------:R-:W-:-:S04]  /*6370*/  FMUL R189, R160, 0.70710676908493041992 ;  /* 0x3f3504f3a0bd7820 */ /* 0x000fc80000400000 */
[----:B------:R-:W-:Y:S01]  /*6380*/  FMUL R38, R189, R189 ;  /* 0x000000bdbd267220 */ /* 0x000fe20000400000 */
[----:B------:R-:W2:Y:S01]  /*6390*/  @P4 MUFU.EX2 R170, R100 ;  /* 0x0000006400aa4308 */ /* 0x000ea20000000800 */
[----:B-1----:R-:W-:-:S05]  /*63a0*/  @P3 FADD R168, -R168, 1 ;  /* 0x3f800000a8a83421 */ /* 0x002fca0000000100 */
[----:B------:R-:W-:Y:S01]  /*63b0*/  @P3 LOP3.LUT R102, R168, 0x80000000, R191, 0xb8, !PT ;  /* 0x80000000a8663812 */ /* 0x000fe200078eb8bf */
[----:B------:R-:W-:Y:S01]  /*63c0*/  FFMA R168, R156, R39, R99 ;  /* 0x000000279ca87223 */ /* 0x000fe20000000063 */
[C---:B------:R-:W-:Y:S01]  /*63d0*/  FSETP.GE.AND P3, PT, |R189|.reuse, 1.0029599666595458984, PT ;  /* 0x3f8060febd00780b */ /* 0x040fe20003f66200 */
[----:B--2---:R-:W-:Y:S02]  /*63e0*/  @P4 FADD R170, -R170, 1 ;  /* 0x3f800000aaaa4421 */ /* 0x004fe40000000100 */
[----:B------:R-:W-:Y:S01]  /*63f0*/  FMUL R191, R168, 0.70710676908493041992 ;  /* 0x3f3504f3a8bf7820 */ /* 0x000fe20000400000 */
[----:B------:R-:W-:Y:S01]  /*6400*/  FSEL R38, |R189|, R38, P3 ;  /* 0x00000026bd267208 */ /* 0x000fe20001800200 */
[----:B------:R-:W-:Y:S01]  /*6410*/  FADD R102, R102, 1 ;  /* 0x3f80000066667421 */ /* 0x000fe20000000000 */
[----:B------:R-:W-:Y:S01]  /*6420*/  @P4 LOP3.LUT R100, R170, 0x80000000, R193, 0xb8, !PT ;  /* 0x80000000aa644812 */ /* 0x000fe200078eb8c1 */
[----:B------:R-:W-:Y:S01]  /*6430*/  FMUL R170, R191, R191 ;  /* 0x000000bfbfaa7220 */ /* 0x000fe20000400000 */
[----:B------:R-:W-:Y:S01]  /*6440*/  FSEL R39, R21, 8.4834944573231041431e-05, P3 ;  /* 0x38b1e96a15277808 */ /* 0x000fe20001800000 */
[----:B------:R-:W-:Y:S01]  /*6450*/  FMUL R193, R25, 0.70710676908493041992 ;  /* 0x3f3504f319c17820 */ /* 0x000fe20000400000 */
[----:B------:R-:W-:Y:S01]  /*6460*/  FSEL R179, -R20, -0.00082130916416645050049, P3 ;  /* 0xba574d2014b37808 */ /* 0x000fe20001800100 */
[----:B------:R-:W-:Y:S01]  /*6470*/  FMUL R102, R102, R7 ;  /* 0x0000000766667220 */ /* 0x000fe20000400000 */
[C---:B------:R-:W-:Y:S01]  /*6480*/  FSETP.GE.AND P4, PT, |R191|.reuse, 1.0029599666595458984, PT ;  /* 0x3f8060febf00780b */ /* 0x040fe20003f86200 */
[----:B------:R-:W-:Y:S01]  /*6490*/  FMUL R7, R160, 0.5 ;  /* 0x3f000000a0077820 */ /* 0x000fe20000400000 */
[----:B------:R-:W-:Y:S01]  /*64a0*/  FSEL R181, -R14, -0.026868773624300956726, P3 ;  /* 0xbcdc1be70eb57808 */ /* 0x000fe20001800100 */
[----:B------:R-:W-:Y:S01]  /*64b0*/  FFMA R39, R38, R39, R179 ;  /* 0x0000002726277223 */ /* 0x000fe200000000b3 */
[----:B------:R-:W-:Y:S01]  /*64c0*/  FSEL R170, |R191|, R170, P4 ;  /* 0x000000aabfaa7208 */ /* 0x000fe20002000200 */
[----:B------:R-:W-:Y:S01]  /*64d0*/  FMUL R25, R25, 0.5 ;  /* 0x3f00000019197820 */ /* 0x000fe20000400000 */
[----:B------:R-:W-:Y:S01]  /*64e0*/  FSEL R183, R21, 8.4834944573231041431e-05, P4 ;  /* 0x38b1e96a15b77808 */ /* 0x000fe20002000000 */
[----:B------:R-:W-:Y:S01]  /*64f0*/  FADD R100, R100, 1 ;  /* 0x3f80000064647421 */ /* 0x000fe20000000000 */
[----:B------:R-:W-:Y:S01]  /*6500*/  FSEL R185, -R20, -0.00082130916416645050049, P4 ;  /* 0xba574d2014b97808 */ /* 0x000fe20002000100 */
[----:B------:R-:W-:Y:S01]  /*6510*/  FMUL R168, R168, 0.5 ;  /* 0x3f000000a8a87820 */ /* 0x000fe20000400000 */
[C---:B------:R-:W-:Y:S01]  /*6520*/  FSEL R179, R15.reuse, 0.0052134888246655464172, P3 ;  /* 0x3baad5ea0fb37808 */ /* 0x040fe20001800000 */
[----:B------:R-:W-:Y:S01]  /*6530*/  FMUL R37, R100, R37 ;  /* 0x0000002564257220 */ /* 0x000fe20000400000 */
[----:B------:R-:W-:Y:S01]  /*6540*/  FSEL R187, R15, 0.0052134888246655464172, P4 ;  /* 0x3baad5ea0fbb7808 */ /* 0x000fe20002000000 */
[----:B------:R-:W-:Y:S01]  /*6550*/  FFMA R183, R170, R183, R185 ;  /* 0x000000b7aab77223 */ /* 0x000fe200000000b9 */
[----:B------:R-:W-:Y:S01]  /*6560*/  FSEL R185, -R14, -0.026868773624300956726, P4 ;  /* 0xbcdc1be70eb97808 */ /* 0x000fe20002000100 */
[----:B------:R-:W-:Y:S01]  /*6570*/  FFMA R39, R38, R39, R179 ;  /* 0x0000002726277223 */ /* 0x000fe200000000b3 */
[C---:B------:R-:W-:Y:S01]  /*6580*/  FSEL R179, R13.reuse, 0.11284004896879196167, P3 ;  /* 0x3de718af0db37808 */ /* 0x040fe20001800000 */
[----:B------:R-:W-:Y:S01]  /*6590*/  FFMA R183, R170, R183, R187 ;  /* 0x000000b7aab77223 */ /* 0x000fe200000000bb */
[----:B------:R-:W-:Y:S01]  /*65a0*/  FSEL R187, R13, 0.11284004896879196167, P4 ;  /* 0x3de718af0dbb7808 */ /* 0x000fe20002000000 */
[----:B------:R-:W-:Y:S01]  /*65b0*/  FFMA R39, R38, R39, R181 ;  /* 0x0000002726277223 */ /* 0x000fe200000000b5 */
[----:B------:R-:W-:Y:S01]  /*65c0*/  FSEL R181, R12, -0.37612664699554443359, P3 ;  /* 0xbec093ac0cb57808 */ /* 0x000fe20001800000 */
[----:B------:R-:W-:Y:S01]  /*65d0*/  FFMA R183, R170, R183, R185 ;  /* 0x000000b7aab77223 */ /* 0x000fe200000000b9 */
[----:B------:R-:W-:Y:S01]  /*65e0*/  FSEL R185, R12, -0.37612664699554443359, P4 ;  /* 0xbec093ac0cb97808 */ /* 0x000fe20002000000 */
[----:B------:R-:W-:Y:S01]  /*65f0*/  FFMA R39, R38, R39, R179 ;  /* 0x0000002726277223 */ /* 0x000fe200000000b3 */
[C---:B------:R-:W-:Y:S01]  /*6600*/  FSEL R179, R3.reuse, 0.12837915122509002686, P3 ;  /* 0x3e0375d303b37808 */ /* 0x040fe20001800000 */
[----:B------:R-:W-:Y:S01]  /*6610*/  FFMA R183, R170, R183, R187 ;  /* 0x000000b7aab77223 */ /* 0x000fe200000000bb */
[----:B------:R-:W-:Y:S01]  /*6620*/  FSEL R172, R3, 0.12837915122509002686, P4 ;  /* 0x3e0375d303ac7808 */ /* 0x000fe20002000000 */
[----:B------:R-:W-:Y:S01]  /*6630*/  FFMA R39, R38, R39, R181 ;  /* 0x0000002726277223 */ /* 0x000fe200000000b5 */
[----:B------:R-:W-:Y:S01]  /*6640*/  FSEL R181, -|R189|, R189, P3 ;  /* 0x000000bdbdb57208 */ /* 0x000fe20001800300 */
[----:B------:R-:W-:-:S02]  /*6650*/  FFMA R183, R170, R183, R185 ;  /* 0x000000b7aab77223 */ /* 0x000fc400000000b9 */
[----:B------:R-:W-:Y:S01]  /*6660*/  FFMA R38, R38, R39, R179 ;  /* 0x0000002726267223 */ /* 0x000fe200000000b3 */
[----:B------:R-:W-:Y:S01]  /*6670*/  FSEL R39, -|R191|, R191, P4 ;  /* 0x000000bfbf277208 */ /* 0x000fe20002000300 */
[----:B------:R-:W-:Y:S02]  /*6680*/  FFMA R172, R170, R183, R172 ;  /* 0x000000b7aaac7223 */ /* 0x000fe400000000ac */
[----:B------:R-:W-:Y:S02]  /*6690*/  FFMA R38, R38, R181, R181 ;  /* 0x000000b526267223 */ /* 0x000fe400000000b5 */
[----:B------:R-:W-:Y:S02]  /*66a0*/  FFMA R39, R172, R39, R39 ;  /* 0x00000027ac277223 */ /* 0x000fe40000000027 */
[----:B------:R-:W1:Y:S08]  /*66b0*/  @P3 MUFU.EX2 R170, R38 ;  /* 0x0000002600aa3308 */ /* 0x000e700000000800 */
[----:B------:R-:W2:Y:S01]  /*66c0*/  @P4 MUFU.EX2 R172, R39 ;  /* 0x0000002700ac4308 */ /* 0x000ea20000000800 */
[----:B-1----:R-:W-:-:S05]  /*66d0*/  @P3 FADD R170, -R170, 1 ;  /* 0x3f800000aaaa3421 */ /* 0x002fca0000000100 */
[----:B------:R-:W-:Y:S01]  /*66e0*/  @P3 LOP3.LUT R38, R170, 0x80000000, R189, 0xb8, !PT ;  /* 0x80000000aa263812 */ /* 0x000fe200078eb8bd */
[C---:B------:R-:W-:Y:S01]  /*66f0*/  FMUL R170, R193.reuse, R193 ;  /* 0x000000c1c1aa7220 */ /* 0x040fe20000400000 */
[----:B------:R-:W-:Y:S01]  /*6700*/  FSETP.GE.AND P3, PT, |R193|, 1.0029599666595458984, PT ;  /* 0x3f8060fec100780b */ /* 0x000fe20003f66200 */
[----:B--2---:R-:W-:Y:S02]  /*6710*/  @P4 FADD R172, -R172, 1 ;  /* 0x3f800000acac4421 */ /* 0x004fe40000000100 */
[----:B------:R-:W-:Y:S01]  /*6720*/  FADD R38, R38, 1 ;  /* 0x3f80000026267421 */ /* 0x000fe20000000000 */
[----:B------:R-:W-:Y:S02]  /*6730*/  FSEL R179, R21, 8.4834944573231041431e-05, P3 ;  /* 0x38b1e96a15b37808 */ /* 0x000fe40001800000 */
[----:B------:R-:W-:Y:S01]  /*6740*/  @P4 LOP3.LUT R39, R172, 0x80000000, R191, 0xb8, !PT ;  /* 0x80000000ac274812 */ /* 0x000fe200078eb8bf */
[----:B------:R-:W-:Y:S01]  /*6750*/  FMUL R191, R24, 0.70710676908493041992 ;  /* 0x3f3504f318bf7820 */ /* 0x000fe20000400000 */
[----:B------:R-:W-:Y:S01]  /*6760*/  FSEL R172, |R193|, R170, P3 ;  /* 0x000000aac1ac7208 */ /* 0x000fe20001800200 */
[----:B------:R-:W-:Y:S01]  /*6770*/  FMUL R38, R38, R7 ;  /* 0x0000000726267220 */ /* 0x000fe20000400000 */
[----:B------:R-:W-:Y:S01]  /*6780*/  FSEL R181, -R20, -0.00082130916416645050049, P3 ;  /* 0xba574d2014b57808 */ /* 0x000fe20001800100 */
[C---:B------:R-:W-:Y:S01]  /*6790*/  FMUL R170, R191.reuse, R191 ;  /* 0x000000bfbfaa7220 */ /* 0x040fe20000400000 */
[----:B------:R-:W-:Y:S01]  /*67a0*/  FSETP.GE.AND P4, PT, |R191|, 1.0029599666595458984, PT ;  /* 0x3f8060febf00780b */ /* 0x000fe20003f86200 */
[----:B------:R-:W-:Y:S01]  /*67b0*/  FADD R39, R39, 1 ;  /* 0x3f80000027277421 */ /* 0x000fe20000000000 */
[----:B------:R-:W-:Y:S01]  /*67c0*/  FSEL R185, R15, 0.0052134888246655464172, P3 ;  /* 0x3baad5ea0fb97808 */ /* 0x000fe20001800000 */
[C---:B------:R-:W-:Y:S01]  /*67d0*/  FFMA R183, R172.reuse, R179, R181 ;  /* 0x000000b3acb77223 */ /* 0x040fe200000000b5 */
[----:B------:R-:W-:Y:S01]  /*67e0*/  FSEL R170, |R191|, R170, P4 ;  /* 0x000000aabfaa7208 */ /* 0x000fe20002000200 */
[----:B------:R-:W-:Y:S01]  /*67f0*/  FMUL R7, R39, R168 ;  /* 0x000000a827077220 */ /* 0x000fe20000400000 */
[----:B------:R-:W-:Y:S01]  /*6800*/  FSEL R179, R21, 8.4834944573231041431e-05, P4 ;  /* 0x38b1e96a15b37808 */ /* 0x000fe20002000000 */
[----:B------:R-:W-:Y:S01]  /*6810*/  FFMA R185, R172, R183, R185 ;  /* 0x000000b7acb97223 */ /* 0x000fe200000000b9 */
[----:B------:R-:W-:-:S02]  /*6820*/  FSEL R181, -R20, -0.00082130916416645050049, P4 ;  /* 0xba574d2014b57808 */ /* 0x000fc40002000100 */
        /* <DEDUP_REMOVED lines=21> */
[----:B------:R-:W-:Y:S01]  /*6980*/  F2FP.BF16.F32.PACK_AB R7, R7, R38 ;  /* 0x000000260707723e */ /* 0x000fe200000010ff */
[----:B------:R-:W-:Y:S01]  /*6990*/  FFMA R172, R170, R179, R172 ;  /* 0x000000b3aaac7223 */ /* 0x000fe200000000ac */
[----:B------:R-:W-:Y:S01]  /*69a0*/  FMUL R179, R26, 0.5 ;  /* 0x3f0000001ab37820 */ /* 0x000fe20000400000 */
[----:B------:R-:W1:Y:S01]  /*69b0*/  @P3 MUFU.EX2 R176, R174 ;  /* 0x000000ae00b03308 */ /* 0x000e620000000800 */
[----:B------:R-:W-:Y:S01]  /*69c0*/  FMUL R26, R27, 0.5 ;  /* 0x3f0000001b1a7820 */ /* 0x000fe20000400000 */
[----:B------:R-:W-:Y:S01]  /*69d0*/  FFMA R172, R172, R181, R181 ;  /* 0x000000b5acac7223 */ /* 0x000fe200000000b5 */
[----:B------:R-:W-:Y:S01]  /*69e0*/  FMUL R179, R4, R179 ;  /* 0x000000b304b37220 */ /* 0x000fe20000400000 */
[----:B------:R-:W-:Y:S01]  /*69f0*/  FMUL R4, R31, 0.5 ;  /* 0x3f0000001f047820 */ /* 0x000fe20000400000 */
[----:B------:R-:W-:Y:S01]  /*6a00*/  FMUL R26, R5, R26 ;  /* 0x0000001a051a7220 */ /* 0x000fe20000400000 */
[----:B------:R-:W-:-:S02]  /*6a10*/  FMUL R5, R30, 0.5 ;  /* 0x3f0000001e057820 */ /* 0x000fc40000400000 */
[----:B------:R-:W2:Y:S01]  /*6a20*/  @P4 MUFU.EX2 R170, R172 ;  /* 0x000000ac00aa4308 */ /* 0x000ea20000000800 */
[----:B------:R-:W-:Y:S01]  /*6a30*/  FMUL R27, R9, R4 ;  /* 0x00000004091b7220 */ /* 0x000fe20000400000 */
[----:B------:R-:W-:Y:S01]  /*6a40*/  FMUL R6, R8, R5 ;  /* 0x0000000508067220 */ /* 0x000fe20000400000 */
[----:B------:R-:W-:Y:S01]  /*6a50*/  FMUL R5, R96, 0.5 ;  /* 0x3f00000060057820 */ /* 0x000fe20000400000 */
[----:B------:R-:W-:Y:S01]  /*6a60*/  FMUL R4, R11, R32 ;  /* 0x000000200b047220 */ /* 0x000fe20000400000 */
[----:B------:R-:W-:Y:S02]  /*6a70*/  F2FP.BF16.F32.PACK_AB R9, R26, R179 ;  /* 0x000000b31a09723e */ /* 0x000fe400000010ff */
[----:B------:R-:W-:Y:S01]  /*6a80*/  FMUL R31, R98, R5 ;  /* 0x00000005621f7220 */ /* 0x000fe20000400000 */
[----:B------:R-:W-:Y:S01]  /*6a90*/  FMUL R5, R24, 0.5 ;  /* 0x3f00000018057820 */ /* 0x000fe20000400000 */
[----:B-1----:R-:W-:Y:S01]  /*6aa0*/  @P3 FADD R176, -R176, 1 ;  /* 0x3f800000b0b03421 */ /* 0x002fe20000000100 */
[----:B------:R-:W-:-:S02]  /*6ab0*/  F2FP.BF16.F32.PACK_AB R11, R27, R6 ;  /* 0x000000061b0b723e */ /* 0x000fc400000010ff */
[----:B------:R-:W-:Y:S02]  /*6ac0*/  F2FP.BF16.F32.PACK_AB R4, R33, R4 ;  /* 0x000000042104723e */ /* 0x000fe400000010ff */
[----:B------:R-:W-:Y:S02]  /*6ad0*/  @P3 LOP3.LUT R174, R176, 0x80000000, R193, 0xb8, !PT ;  /* 0x80000000b0ae3812 */ /* 0x000fe400078eb8c1 */
[----:B------:R-:W-:Y:S01]  /*6ae0*/  F2FP.BF16.F32.PACK_AB R6, R37, R102 ;  /* 0x000000662506723e */ /* 0x000fe200000010ff */
[----:B--2---:R-:W-:Y:S02]  /*6af0*/  @P4 FADD R170, -R170, 1 ;  /* 0x3f800000aaaa4421 */ /* 0x004fe40000000100 */
[----:B------:R-:W-:-:S03]  /*6b00*/  FADD R174, R174, 1 ;  /* 0x3f800000aeae7421 */ /* 0x000fc60000000000 */
[----:B------:R-:W-:Y:S01]  /*6b10*/  @P4 LOP3.LUT R172, R170, 0x80000000, R191, 0xb8, !PT ;  /* 0x80000000aaac4812 */ /* 0x000fe200078eb8bf */
[----:B------:R-:W-:-:S04]  /*6b20*/  FMUL R25, R174, R25 ;  /* 0x00000019ae197220 */ /* 0x000fc80000400000 */
[----:B------:R-:W-:-:S04]  /*6b30*/  FADD R172, R172, 1 ;  /* 0x3f800000acac7421 */ /* 0x000fc80000000000 */
[----:B------:R-:W-:Y:S01]  /*6b40*/  FMUL R8, R172, R5 ;  /* 0x00000005ac087220 */ /* 0x000fe20000400000 */
[----:B------:R-:W-:-:S04]  /*6b50*/  F2FP.BF16.F32.PACK_AB R5, R31, R34 ;  /* 0x000000221f05723e */ /* 0x000fc800000010ff */
[----:B------:R-:W-:-:S05]  /*6b60*/  F2FP.BF16.F32.PACK_AB R8, R25, R8 ;  /* 0x000000081908723e */ /* 0x000fca00000010ff */
[----:B------:R1:W-:Y:S04]  /*6b70*/  STSM.16.M88.4 [R101+0x2200], R8 ;  /* 0x0022000865007844 */ /* 0x0003e80000000200 */
[----:B------:R1:W-:Y:S01]  /*6b80*/  STSM.16.M88.4 [R92+0x2200], R4 ;  /* 0x002200045c007844 */ /* 0x0003e20000000200 */
[----:B------:R-:W-:Y:S01]  /*6b90*/  @!PT LDS RZ, [RZ] ;  /* 0x00000000fffff984 */ /* 0x000fe20000000800 */
[----:B------:R-:W-:Y:S01]  /*6ba0*/  @!PT LDS RZ, [RZ] ;  /* 0x00000000fffff984 */ /* 0x000fe20000000800 */
[----:B------:R-:W-:Y:S01]  /*6bb0*/  @!PT LDS RZ, [RZ] ;  /* 0x00000000fffff984 */ /* 0x000fe20000000800 */
[----:B------:R-:W-:Y:S01]  /*6bc0*/  @!PT LDS RZ, [RZ] ;  /* 0x00000000fffff984 */ /* 0x000fe20000000800 */
[----:B------:R2:W-:Y:S06]  /*6bd0*/  MEMBAR.ALL.CTA ;  /* 0x0000000000007992 */ /* 0x0005ec0000008000 */
[----:B--2---:R-:W2:Y:S02]  /*6be0*/  FENCE.VIEW.ASYNC.S ;  /* 0x00000000000073c6 */ /* 0x004ea40000000000 */
[----:B--2---:R-:W-:Y:S06]  /*6bf0*/  BAR.SYNC.DEFER_BLOCKING 0x1, 0x100 ;  /* 0x0044000000007b1d */ /* 0x004fec0000010000 */
[----:B------:R-:W-:Y:S05]  /*6c00*/  @P5 BRA `(.L_x_67) ;  /* 0x0000000000245947 */ /* 0x000fea0003800000 */
[----:B------:R-:W-:Y:S02]  /*6c10*/  UIADD3 UR8, UP0, UR44, 0x4f0, URZ ;  /* 0x000004f02c087890 */ /* 0x000fe4000ff1e03f */
[----:B------:R-:W-:Y:S02]  /*6c20*/  UIADD3 UR6, UR50, 0x80, URZ ;  /* 0x0000008032067890 */ /* 0x000fe4000fffe03f */
[----:B------:R-:W-:Y:S02]  /*6c30*/  UIADD3 UR4, UR47, 0x2200, URZ ;  /* 0x000022002f047890 */ /* 0x000fe4000fffe03f */
[----:B------:R-:W-:Y:S01]  /*6c40*/  UIADD3.X UR9, URZ, UR45, URZ, UP0, !UPT ;  /* 0x0000002d3f097290 */ /* 0x000fe200087fe43f */
[----:B------:R-:W-:Y:S01]  /*6c50*/  UMOV UR5, UR49 ;  /* 0x0000003100057c82 */ /* 0x000fe20008000000 */
[----:B------:R-:W-:-:S07]  /*6c60*/  UMOV UR7, UR51 ;  /* 0x0000003300077c82 */ /* 0x000fce0008000000 */
[----:B------:R2:W-:Y:S01]  /*6c70*/  UTMASTG.3D [UR4], [UR8] ;  /* 0x00000004080073b5 */ /* 0x0005e20008010000 */
[----:B------:R0:W-:Y:S01]  /*6c80*/  UTMACMDFLUSH ;  /* 0x00000000000079b7 */ /* 0x0001e20000000000 */
[----:B--2---:R-:W-:-:S04]  /*6c90*/  DEPBAR.LE SB0, 0x1 ;  /* 0x000080400000791a */ /* 0x004fc80000000000 */
.L_x_67:
[----:B------:R-:W-:Y:S05]  /*6ca0*/  BSYNC B0 ;  /* 0x0000000000007941 */ /* 0x000fea0003800000 */
.L_x_66:
[----:B-1----:R-:W-:Y:S01]  /*6cb0*/  VIADD R5, R101, 0x2200 ;  /* 0x0000220065057836 */ /* 0x002fe20000000000 */
[----:B------:R-:W-:Y:S04]  /*6cc0*/  BAR.SYNC.DEFER_BLOCKING 0x1, 0x100 ;  /* 0x0044000000007b1d */ /* 0x000fe80000010000 */
[----:B------:R-:W-:Y:S02]  /*6cd0*/  LEA R24, R158, R5, 0x1 ;  /* 0x000000059e187211 */ /* 0x000fe400078e08ff */
[----:B------:R-:W-:Y:S04]  /*6ce0*/  BSSY B0, `(.L_x_68) ;  /* 0x0000009000007945 */ /* 0x000fe80003800000 */
[----:B------:R-:W-:Y:S05]  /*6cf0*/  @P0 BRA `(.L_x_69) ;  /* 0x00000000001c0947 */ /* 0x000fea0003800000 */
[----:B------:R-:W-:-:S13]  /*6d00*/  ISETP.NE.AND P3, PT, R162, 0x3, PT ;  /* 0x00000003a200780c */ /* 0x000fda0003f65270 */
[----:B------:R-:W-:Y:S05]  /*6d10*/  @!P3 BRA `(.L_x_70) ;  /* 0x000000000004b947 */ /* 0x000fea0003800000 */
[----:B------:R-:W-:Y:S01]  /*6d20*/  BPT.TRAP 0x1 ;  /* 0x000000040000795c */ /* 0x000fe20000300000 */
.L_x_70:
[----:B------:R-:W-:-:S04]  /*6d30*/  ULEA UR4, UR36, UR47, 0x3 ;  /* 0x0000002f24047291 */ /* 0x000fc8000f8e183f */
[----:B------:R-:W-:-:S04]  /*6d40*/  UIADD3 UR4, UR4, 0x60, URZ ;  /* 0x0000006004047890 */ /* 0x000fc8000fffe03f */
[----:B------:R-:W-:-:S09]  /*6d50*/  UPRMT UR4, UR52, 0x654, UR4 ;  /* 0x0000065434047896 */ /* 0x000fd20008000004 */
[----:B------:R-:W-:Y:S03]  /*6d60*/  SYNCS.ARRIVE.TRANS64.RED.A1T0 RZ, [UR4], RZ ;  /* 0x000000ffffff79a7 */ /* 0x000fe60008100404 */
.L_x_69:
[----:B------:R-:W-:Y:S05]  /*6d70*/  BSYNC B0 ;  /* 0x0000000000007941 */ /* 0x000fea0003800000 */
.L_x_68:
[----:B------:R-:W-:Y:S01]  /*6d80*/  UIADD3 UR36, UR36, 0x1, URZ ;  /* 0x0000000124247890 */ /* 0x000fe2000fffe03f */
[----:B------:R-:W-:Y:S01]  /*6d90*/  BSSY B0, `(.L_x_71) ;  /* 0x0000038000007945 */ /* 0x000fe20003800000 */
[----:B------:R-:W-:Y:S02]  /*6da0*/  IMAD.MOV.U32 R25, RZ, RZ, RZ ;  /* 0x000000ffff197224 */ /* 0x000fe400078e00ff */
[----:B------:R-:W-:-:S04]  /*6db0*/  UISETP.NE.AND UP0, UPT, UR36, 0x4, UPT ;  /* 0x000000042400788c */ /* 0x000fc8000bf05270 */
[----:B------:R-:W-:Y:S01]  /*6dc0*/  USEL UR36, UR36, URZ, UP0 ;  /* 0x0000003f24247287 */ /* 0x000fe20008000000 */
[----:B------:R-:W-:Y:S11]  /*6dd0*/  @P0 BRA `(.L_x_72) ;  /* 0x0000000000cc0947 */ /* 0x000ff60003800000 */
[----:B------:R-:W-:-:S13]  /*6de0*/  ISETP.NE.AND P3, PT, R162, 0x3, PT ;  /* 0x00000003a200780c */ /* 0x000fda0003f65270 */
[----:B------:R-:W-:Y:S05]  /*6df0*/  @!P3 BRA `(.L_x_73) ;  /* 0x000000000004b947 */ /* 0x000fea0003800000 */
[----:B------:R-:W-:Y:S01]  /*6e00*/  BPT.TRAP 0x1 ;  /* 0x000000040000795c */ /* 0x000fe20000300000 */
.L_x_73:
[C---:B------:R-:W-:Y:S01]  /*6e10*/  LEA R4, R0.reuse, UR47, 0x3 ;  /* 0x0000002f00047c11 */ /* 0x040fe2000f8e18ff */
[----:B------:R-:W-:Y:S01]  /*6e20*/  BSSY B1, `(.L_x_74) ;  /* 0x0000006000017945 */ /* 0x000fe20003800000 */
[----:B------:R-:W-:Y:S02]  /*6e30*/  SHF.L.U32 R5, RZ, 0x1f, RZ ;  /* 0x0000001fff057819 */ /* 0x000fe400000006ff */
[----:B------:R-:W-:Y:S02]  /*6e40*/  IADD3 R27, R0, 0x1, RZ ;  /* 0x00000001001b7810 */ /* 0x000fe40007ffe0ff */
[----:B------:R-:W1:Y:S02]  /*6e50*/  SYNCS.PHASECHK.TRANS64.TRYWAIT P4, [R4+URZ+0x40], R5 ;  /* 0x00004005040075a7 */ /* 0x000e64000808017f */
[----:B------:R-:W-:Y:S01]  /*6e60*/  ISETP.NE.AND P3, PT, R27, 0x4, PT ;  /* 0x000000041b00780c */ /* 0x000fe20003f65270 */
[----:B-1----:R-:W-:-:S12]  /*6e70*/  @!P4 BRA `(.L_x_75) ;  /* 0x000000f80010c947 */ /* 0x002fd80003800000 */
.L_x_238:
[----:B------:R-:W-:Y:S05]  /*6e80*/  BSYNC B1 ;  /* 0x0000000000017941 */ /* 0x000fea0003800000 */
.L_x_74:
[----:B------:R-:W-:Y:S05]  /*6e90*/  @P2 BRA `(.L_x_76) ;  /* 0x0000000000942947 */ /* 0x000fea0003800000 */
[----:B------:R-:W-:Y:S01]  /*6ea0*/  IMAD R23, R0, 0x2000, R103 ;  /* 0x0000200000177824 */ /* 0x000fe200078e0267 */
[----:B------:R-:W-:Y:S05]  /*6eb0*/  WARPSYNC.ALL ;  /* 0x0000000000007948 */ /* 0x000fea0003800000 */
[----:B------:R-:W-:Y:S01]  /*6ec0*/  LEA R9, R158, R23, 0x1 ;  /* 0x000000179e097211 */ /* 0x000fe200078e08ff */
[----:B-1----:R-:W1:Y:S05]  /*6ed0*/  LDSM.16.M88.4 R4, [R23] ;  /* 0x000000001704783b */ /* 0x002e6a0000000200 */
[----:B------:R-:W2:Y:S01]  /*6ee0*/  LDSM.16.M88.4 R8, [R9] ;  /* 0x000000000908783b */ /* 0x000ea20000000200 */
[C---:B-1----:R-:W-:Y:S01]  /*6ef0*/  IMAD.U32 R0, R4.reuse, 0x10000, RZ ;  /* 0x0001000004007824 */ /* 0x042fe200078e00ff */
[----:B------:R-:W-:Y:S01]  /*6f00*/  LOP3.LUT R4, R4, 0xffff0000, RZ, 0xc0, !PT ;  /* 0xffff000004047812 */ /* 0x000fe200078ec0ff */
[----:B------:R-:W-:Y:S01]  /*6f10*/  IMAD.U32 R28, R6, 0x10000, RZ ;  /* 0x00010000061c7824 */ /* 0x000fe200078e00ff */
[----:B------:R-:W-:Y:S01]  /*6f20*/  SHF.L.U32 R26, R5, 0x10, RZ ;  /* 0x00000010051a7819 */ /* 0x000fe200000006ff */
[----:B------:R-:W-:Y:S01]  /*6f30*/  FMUL R91, R155, R0 ;  /* 0x000000009b5b7220 */ /* 0x000fe20000400000 */
[----:B--2---:R-:W-:Y:S01]  /*6f40*/  IMAD.U32 R34, R8, 0x10000, RZ ;  /* 0x0001000008227824 */ /* 0x004fe200078e00ff */
[----:B------:R-:W-:Y:S01]  /*6f50*/  LOP3.LUT R90, R5, 0xffff0000, RZ, 0xc0, !PT ;  /* 0xffff0000055a7812 */ /* 0x000fe200078ec0ff */
[----:B------:R-:W-:Y:S01]  /*6f60*/  IMAD.U32 R96, R10, 0x10000, RZ ;  /* 0x000100000a607824 */ /* 0x000fe200078e00ff */
[----:B------:R-:W-:Y:S01]  /*6f70*/  LOP3.LUT R6, R6, 0xffff0000, RZ, 0xc0, !PT ;  /* 0xffff000006067812 */ /* 0x000fe200078ec0ff */
[----:B------:R-:W-:Y:S01]  /*6f80*/  FMUL R171, R155, R4 ;  /* 0x000000049bab7220 */ /* 0x000fe20000400000 */
[----:B------:R-:W-:Y:S01]  /*6f90*/  SHF.L.U32 R30, R7, 0x10, RZ ;  /* 0x00000010071e7819 */ /* 0x000fe200000006ff */
[----:B------:R-:W-:Y:S01]  /*6fa0*/  FMUL R23, R155, R26 ;  /* 0x0000001a9b177220 */ /* 0x000fe20000400000 */
[----:B------:R-:W-:Y:S01]  /*6fb0*/  LOP3.LUT R32, R7, 0xffff0000, RZ, 0xc0, !PT ;  /* 0xffff000007207812 */ /* 0x000fe200078ec0ff */
[C---:B------:R-:W-:Y:S01]  /*6fc0*/  FMUL R90, R155.reuse, R90 ;  /* 0x0000005a9b5a7220 */ /* 0x040fe20000400000 */
        /* <DEDUP_REMOVED lines=17> */
[----:B------:R-:W-:-:S07]  /*70e0*/  FMUL R99, R155, R100 ;  /* 0x000000649b637220 */ /* 0x000fce0000400000 */
.L_x_76:
[----:B------:R-:W-:Y:S02]  /*70f0*/  SEL R25, RZ, 0x1, P3 ;  /* 0x00000001ff197807 */ /* 0x000fe40001800000 */
[----:B------:R-:W-:-:S07]  /*7100*/  SEL R0, R27, RZ, P3 ;  /* 0x000000ff1b007207 */ /* 0x000fce0001800000 */
.L_x_72:
[----:B------:R-:W-:Y:S05]  /*7110*/  BSYNC B0 ;  /* 0x0000000000007941 */ /* 0x000fea0003800000 */
.L_x_71:
        /* <DEDUP_REMOVED lines=57> */
[----:B------:R-:W-:Y:S01]  /*74b0*/  FMUL R32, R115, 0.70710676908493041992 ;  /* 0x3f3504f373207820 */ /* 0x000fe20000400000 */
[C---:B------:R-:W-:Y:S01]  /*74c0*/  FFMA R116, R156.reuse, R116, R89 ;  /* 0x000000749c747223 */ /* 0x040fe20000000059 */
[C---:B------:R-:W-:Y:S01]  /*74d0*/  FFMA R117, R156.reuse, R117, R177 ;  /* 0x000000759c757223 */ /* 0x040fe200000000b1 */
[----:B------:R-:W2:Y:S01]  /*74e0*/  @P4 MUFU.EX2 R7, R5 ;  /* 0x0000000500074308 */ /* 0x000ea20000000800 */
[----:B------:R-:W-:Y:S01]  /*74f0*/  FFMA R118, R156, R118, R175 ;  /* 0x000000769c767223 */ /* 0x000fe200000000af */
[----:B------:R-:W-:Y:S01]  /*7500*/  FMUL R179, R116, 0.70710676908493041992 ;  /* 0x3f3504f374b37820 */ /* 0x000fe20000400000 */
[----:B------:R-:W-:Y:S01]  /*7510*/  FMUL R34, R117, 0.70710676908493041992 ;  /* 0x3f3504f375227820 */ /* 0x000fe20000400000 */
[----:B------:R-:W-:Y:S01]  /*7520*/  FFMA R119, R156, R119, R99 ;  /* 0x000000779c777223 */ /* 0x000fe20000000063 */
[----:B------:R-:W-:Y:S01]  /*7530*/  FMUL R181, R118, 0.70710676908493041992 ;  /* 0x3f3504f376b57820 */ /* 0x000fe20000400000 */
[C---:B------:R-:W-:Y:S01]  /*7540*/  FFMA R105, R156.reuse, R105, R171 ;  /* 0x000000699c697223 */ /* 0x040fe200000000ab */
[----:B------:R-:W-:Y:S01]  /*7550*/  FFMA R104, R156, R104, R91 ;  /* 0x000000689c687223 */ /* 0x000fe2000000005b */
[----:B------:R-:W-:Y:S01]  /*7560*/  FMUL R36, R119, 0.70710676908493041992 ;  /* 0x3f3504f377247820 */ /* 0x000fe20000400000 */
[----:B-1----:R-:W-:Y:S01]  /*7570*/  @P3 FADD R6, -R6, 1 ;  /* 0x3f80000006063421 */ /* 0x002fe20000000100 */
[----:B------:R-:W-:Y:S01]  /*7580*/  FMUL R185, R105, 0.70710676908493041992 ;  /* 0x3f3504f369b97820 */ /* 0x000fe20000400000 */
[C---:B------:R-:W-:Y:S01]  /*7590*/  FMUL R183, R104.reuse, 0.70710676908493041992 ;  /* 0x3f3504f368b77820 */ /* 0x040fe20000400000 */
[----:B------:R-:W-:Y:S01]  /*75a0*/  FMUL R104, R104, 0.5 ;  /* 0x3f00000068687820 */ /* 0x000fe20000400000 */
[----:B------:R-:W-:Y:S05]  /*75b0*/  WARPSYNC.ALL ;  /* 0x0000000000007948 */ /* 0x000fea0003800000 */
[----:B--2---:R-:W-:Y:S01]  /*75c0*/  @P4 FADD R7, -R7, 1 ;  /* 0x3f80000007074421 */ /* 0x004fe20000000100 */
[----:B------:R-:W-:Y:S01]  /*75d0*/  @P3 LOP3.LUT R4, R6, 0x80000000, R31, 0xb8, !PT ;  /* 0x8000000006043812 */ /* 0x000fe200078eb81f */
[C---:B------:R-:W-:Y:S01]  /*75e0*/  FMUL R6, R33.reuse, R33 ;  /* 0x0000002121067220 */ /* 0x040fe20000400000 */
[----:B------:R-:W-:Y:S01]  /*75f0*/  FSETP.GE.AND P3, PT, |R33|, 1.0029599666595458984, PT ;  /* 0x3f8060fe2100780b */ /* 0x000fe20003f66200 */
[----:B------:R-:W-:Y:S01]  /*7600*/  BSSY B0, `(.L_x_77) ;  /* 0x000016f000007945 */ /* 0x000fe20003800000 */
[----:B------:R-:W-:Y:S01]  /*7610*/  @P4 LOP3.LUT R5, R7, 0x80000000, R10, 0xb8, !PT ;  /* 0x8000000007054812 */ /* 0x000fe200078eb80a */
[----:B------:R-:W-:Y:S01]  /*7620*/  FADD R4, R4, 1 ;  /* 0x3f80000004047421 */ /* 0x000fe20000000000 */
[----:B------:R-:W-:-:S02]  /*7630*/  FSEL R6, |R33|, R6, P3 ;  /* 0x0000000621067208 */ /* 0x000fc40001800200 */
[----:B------:R-:W-:Y:S01]  /*7640*/  FSEL R7, R21, 8.4834944573231041431e-05, P3 ;  /* 0x38b1e96a15077808 */ /* 0x000fe20001800000 */
[----:B------:R-:W-:Y:S01]  /*7650*/  FADD R5, R5, 1 ;  /* 0x3f80000005057421 */ /* 0x000fe20000000000 */
[----:B------:R-:W-:Y:S02]  /*7660*/  FSEL R9, -R20, -0.00082130916416645050049, P3 ;  /* 0xba574d2014097808 */ /* 0x000fe40001800100 */
[----:B------:R-:W-:Y:S02]  /*7670*/  FSETP.GE.AND P4, PT, |R26|, 1.0029599666595458984, PT ;  /* 0x3f8060fe1a00780b */ /* 0x000fe40003f86200 */
[----:B------:R-:W-:Y:S01]  /*7680*/  FSEL R11, -R14, -0.026868773624300956726, P3 ;  /* 0xbcdc1be70e0b7808 */ /* 0x000fe20001800100 */
[----:B------:R-:W-:Y:S01]  /*7690*/  FFMA R7, R6, R7, R9 ;  /* 0x0000000706077223 */ /* 0x000fe20000000009 */
[----:B------:R-:W-:Y:S02]  /*76a0*/  FSEL R9, R15, 0.0052134888246655464172, P3 ;  /* 0x3baad5ea0f097808 */ /* 0x000fe40001800000 */
[----:B------:R-:W-:-:S02]  /*76b0*/  FSEL R8, |R26|, R8, P4 ;  /* 0x000000081a087208 */ /* 0x000fc40002000200 */
[----:B------:R-:W-:Y:S01]  /*76c0*/  FSEL R27, R21, 8.4834944573231041431e-05, P4 ;  /* 0x38b1e96a151b7808 */ /* 0x000fe20002000000 */
[----:B------:R-:W-:Y:S01]  /*76d0*/  FFMA R7, R6, R7, R9 ;  /* 0x0000000706077223 */ /* 0x000fe20000000009 */
[----:B------:R-:W-:Y:S02]  /*76e0*/  FSEL R29, -R20, -0.00082130916416645050049, P4 ;  /* 0xba574d20141d7808 */ /* 0x000fe40002000100 */
        /* <DEDUP_REMOVED lines=8> */
[----:B------:R-:W-:-:S02]  /*7770*/  FSEL R31, R13, 0.11284004896879196167, P4 ;  /* 0x3de718af0d1f7808 */ /* 0x000fc40002000000 */
        /* <DEDUP_REMOVED lines=241> */
[----:B------:R-:W-:Y:S01]  /*8690*/  FSEL R34, |R185|, R32, P3 ;  /* 0x00000020b9227208 */ /* 0x000fe20001800200 */
[----:B------:R-:W-:Y:S01]  /*86a0*/  FMUL R32, R183, R183 ;  /* 0x000000b7b7207220 */ /* 0x000fe20000400000 */
[----:B------:R-:W-:Y:S02]  /*86b0*/  @P4 LOP3.LUT R31, R33, 0x80000000, R36, 0xb8, !PT ;  /* 0x80000000211f4812 */ /* 0x000fe400078eb824 */
[----:B------:R-:W-:-:S02]  /*86c0*/  FSEL R33, R21, 8.4834944573231041431e-05, P3 ;  /* 0x38b1e96a15217808 */ /* 0x000fc40001800000 */
[----:B------:R-:W-:Y:S01]  /*86d0*/  FSEL R35, -R20, -0.00082130916416645050049, P3 ;  /* 0xba574d2014237808 */ /* 0x000fe20001800100 */
[----:B------:R-:W-:Y:S01]  /*86e0*/  FADD R31, R31, 1 ;  /* 0x3f8000001f1f7421 */ /* 0x000fe20000000000 */
[----:B------:R-:W-:Y:S02]  /*86f0*/  FSETP.GE.AND P4, PT, |R183|, 1.0029599666595458984, PT ;  /* 0x3f8060feb700780b */ /* 0x000fe40003f86200 */
[----:B------:R-:W-:Y:S01]  /*8700*/  FSEL R39, R15, 0.0052134888246655464172, P3 ;  /* 0x3baad5ea0f277808 */ /* 0x000fe20001800000 */
[C---:B------:R-:W-:Y:S01]  /*8710*/  FFMA R37, R34.reuse, R33, R35 ;  /* 0x0000002122257223 */ /* 0x040fe20000000023 */
[----:B------:R-:W-:Y:S02]  /*8720*/  FSEL R32, |R183|, R32, P4 ;  /* 0x00000020b7207208 */ /* 0x000fe40002000200 */
        /* <DEDUP_REMOVED lines=22> */
[----:B------:R-:W-:Y:S01]  /*8890*/  FMUL R35, R106, 0.5 ;  /* 0x3f0000006a237820 */ /* 0x000fe20000400000 */
[----:B------:R-:W-:Y:S01]  /*88a0*/  FFMA R39, R39, R36, R36 ;  /* 0x0000002427277223 */ /* 0x000fe20000000024 */
[----:B------:R-:W-:Y:S01]  /*88b0*/  FSEL R36, -|R183|, R183, P4 ;  /* 0x000000b7b7247208 */ /* 0x000fe20002000300 */
[----:B------:R-:W-:Y:S01]  /*88c0*/  FFMA R33, R32, R33, R34 ;  /* 0x0000002120217223 */ /* 0x000fe20000000022 */
[----:B------:R-:W-:Y:S01]  /*88d0*/  FMUL R37, R108, 0.5 ;  /* 0x3f0000006c257820 */ /* 0x000fe20000400000 */
[----:B------:R-:W1:Y:S01]  /*88e0*/  @P3 MUFU.EX2 R34, R39 ;  /* 0x0000002700223308 */ /* 0x000e620000000800 */
[----:B------:R-:W-:Y:S01]  /*88f0*/  FMUL R35, R4, R35 ;  /* 0x0000002304237220 */ /* 0x000fe20000400000 */
[----:B------:R-:W-:Y:S01]  /*8900*/  FFMA R33, R33, R36, R36 ;  /* 0x0000002421217223 */ /* 0x000fe20000000024 */
[----:B------:R-:W-:Y:S01]  /*8910*/  FMUL R37, R6, R37 ;  /* 0x0000002506257220 */ /* 0x000fe20000400000 */
[----:B------:R-:W-:Y:S01]  /*8920*/  FMUL R4, R111, 0.5 ;  /* 0x3f0000006f047820 */ /* 0x000fe20000400000 */
[----:B------:R-:W-:-:S03]  /*8930*/  FMUL R6, R113, 0.5 ;  /* 0x3f00000071067820 */ /* 0x000fc60000400000 */
[----:B------:R-:W2:Y:S01]  /*8940*/  @P4 MUFU.EX2 R32, R33 ;  /* 0x0000002100204308 */ /* 0x000ea20000000800 */
[----:B-1----:R-:W-:-:S05]  /*8950*/  @P3 FADD R34, -R34, 1 ;  /* 0x3f80000022223421 */ /* 0x002fca0000000100 */
[----:B------:R-:W-:Y:S01]  /*8960*/  @P3 LOP3.LUT R39, R34, 0x80000000, R185, 0xb8, !PT ;  /* 0x8000000022273812 */ /* 0x000fe200078eb8b9 */
[----:B------:R-:W-:Y:S01]  /*8970*/  FMUL R34, R109, 0.5 ;  /* 0x3f0000006d227820 */ /* 0x000fe20000400000 */
[----:B------:R-:W-:Y:S01]  /*8980*/  FMUL R109, R11, R6 ;  /* 0x000000060b6d7220 */ /* 0x000fe20000400000 */
[----:B--2---:R-:W-:Y:S01]  /*8990*/  @P4 FADD R32, -R32, 1 ;  /* 0x3f80000020204421 */ /* 0x004fe20000000100 */
[----:B------:R-:W-:Y:S01]  /*89a0*/  FMUL R6, R117, 0.5 ;  /* 0x3f00000075067820 */ /* 0x000fe20000400000 */
[----:B------:R-:W-:Y:S01]  /*89b0*/  FMUL R34, R7, R34 ;  /* 0x0000002207227220 */ /* 0x000fe20000400000 */
[----:B------:R-:W-:Y:S01]  /*89c0*/  FMUL R7, R112, 0.5 ;  /* 0x3f00000070077820 */ /* 0x000fe20000400000 */
[----:B------:R-:W-:Y:S01]  /*89d0*/  FADD R39, R39, 1 ;  /* 0x3f80000027277421 */ /* 0x000fe20000000000 */
[----:B------:R-:W-:Y:S01]  /*89e0*/  @P4 LOP3.LUT R33, R32, 0x80000000, R183, 0xb8, !PT ;  /* 0x8000000020214812 */ /* 0x000fe200078eb8b7 */
[----:B------:R-:W-:Y:S01]  /*89f0*/  FMUL R32, R107, 0.5 ;  /* 0x3f0000006b207820 */ /* 0x000fe20000400000 */
[----:B------:R-:W-:Y:S01]  /*8a00*/  FMUL R107, R9, R4 ;  /* 0x00000004096b7220 */ /* 0x000fe20000400000 */
[----:B------:R-:W-:Y:S01]  /*8a10*/  FMUL R4, R115, 0.5 ;  /* 0x3f00000073047820 */ /* 0x000fe20000400000 */
[----:B------:R-:W-:Y:S01]  /*8a20*/  FMUL R38, R10, R7 ;  /* 0x000000070a267220 */ /* 0x000fe20000400000 */
[----:B------:R-:W-:Y:S01]  /*8a30*/  FMUL R32, R5, R32 ;  /* 0x0000002005207220 */ /* 0x000fe20000400000 */
[----:B------:R-:W-:Y:S01]  /*8a40*/  FMUL R5, R110, 0.5 ;  /* 0x3f0000006e057820 */ /* 0x000fe20000400000 */
[----:B------:R-:W-:Y:S01]  /*8a50*/  FMUL R27, R27, R4 ;  /* 0x000000041b1b7220 */ /* 0x000fe20000400000 */
[----:B------:R-:W-:Y:S01]  /*8a60*/  FMUL R7, R116, 0.5 ;  /* 0x3f00000074077820 */ /* 0x000fe20000400000 */
[----:B------:R-:W-:Y:S01]  /*8a70*/  FMUL R29, R29, R6 ;  /* 0x000000061d1d7220 */ /* 0x000fe20000400000 */
[----:B------:R-:W-:Y:S01]  /*8a80*/  FMUL R36, R8, R5 ;  /* 0x0000000508247220 */ /* 0x000fe20000400000 */
[----:B------:R-:W-:Y:S01]  /*8a90*/  FMUL R5, R114, 0.5 ;  /* 0x3f00000072057820 */ /* 0x000fe20000400000 */
[----:B------:R-:W-:Y:S01]  /*8aa0*/  FMUL R4, R105, 0.5 ;  /* 0x3f00000069047820 */ /* 0x000fe20000400000 */
[----:B------:R-:W-:Y:S01]  /*8ab0*/  FADD R33, R33, 1 ;  /* 0x3f80000021217421 */ /* 0x000fe20000000000 */
[----:B------:R-:W-:Y:S01]  /*8ac0*/  FMUL R6, R119, 0.5 ;  /* 0x3f00000077067820 */ /* 0x000fe20000400000 */
[----:B------:R-:W-:Y:S01]  /*8ad0*/  FMUL R26, R26, R5 ;  /* 0x000000051a1a7220 */ /* 0x000fe20000400000 */
[----:B------:R-:W-:Y:S01]  /*8ae0*/  FMUL R5, R118, 0.5 ;  /* 0x3f00000076057820 */ /* 0x000fe20000400000 */
[----:B------:R-:W-:Y:S01]  /*8af0*/  FMUL R28, R28, R7 ;  /* 0x000000071c1c7220 */ /* 0x000fe20000400000 */
[----:B------:R-:W-:Y:S01]  /*8b00*/  FMUL R39, R39, R4 ;  /* 0x0000000427277220 */ /* 0x000fe20000400000 */
[----:B------:R-:W-:Y:S01]  /*8b10*/  FMUL R8, R33, R104 ;  /* 0x0000006821087220 */ /* 0x000fe20000400000 */
[----:B------:R-:W-:Y:S01]  /*8b20*/  FMUL R30, R30, R5 ;  /* 0x000000051e1e7220 */ /* 0x000fe20000400000 */
[----:B------:R-:W-:Y:S01]  /*8b30*/  FMUL R7, R31, R6 ;  /* 0x000000061f077220 */ /* 0x000fe20000400000 */
[----:B------:R-:W-:-:S02]  /*8b40*/  F2FP.BF16.F32.PACK_AB R9, R32, R35 ;  /* 0x000000232009723e */ /* 0x000fc400000010ff */
[----:B------:R-:W-:Y:S02]  /*8b50*/  F2FP.BF16.F32.PACK_AB R10, R34, R37 ;  /* 0x00000025220a723e */ /* 0x000fe400000010ff */
[----:B------:R-:W-:Y:S02]  /*8b60*/  F2FP.BF16.F32.PACK_AB R11, R107, R36 ;  /* 0x000000246b0b723e */ /* 0x000fe400000010ff */
[----:B------:R-:W-:Y:S02]  /*8b70*/  F2FP.BF16.F32.PACK_AB R8, R39, R8 ;  /* 0x000000082708723e */ /* 0x000fe400000010ff */
[----:B------:R-:W-:Y:S02]  /*8b80*/  F2FP.BF16.F32.PACK_AB R4, R109, R38 ;  /* 0x000000266d04723e */ /* 0x000fe400000010ff */
[----:B------:R-:W-:Y:S01]  /*8b90*/  F2FP.BF16.F32.PACK_AB R5, R27, R26 ;  /* 0x0000001a1b05723e */ /* 0x000fe200000010ff */
[----:B------:R1:W-:Y:S01]  /*8ba0*/  STSM.16.M88.4 [R101+0x4200], R8 ;  /* 0x0042000865007844 */ /* 0x0003e20000000200 */
[----:B------:R-:W-:-:S02]  /*8bb0*/  F2FP.BF16.F32.PACK_AB R6, R29, R28 ;  /* 0x0000001c1d06723e */ /* 0x000fc400000010ff */
[----:B------:R-:W-:-:S05]  /*8bc0*/  F2FP.BF16.F32.PACK_AB R7, R7, R30 ;  /* 0x0000001e0707723e */ /* 0x000fca00000010ff */
        /* <DEDUP_REMOVED lines=18> */
.L_x_78:
[----:B------:R-:W-:Y:S05]  /*8cf0*/  BSYNC B0 ;  /* 0x0000000000007941 */ /* 0x000fea0003800000 */
.L_x_77:
        /* <DEDUP_REMOVED lines=8> */
.L_x_81:
[----:B------:R-:W-:-:S04]  /*8d80*/  ULEA UR4, UR36, UR47, 0x3 ;  /* 0x0000002f24047291 */ /* 0x000fc8000f8e183f */
[----:B------:R-:W-:-:S04]  /*8d90*/  UIADD3 UR4, UR4, 0x60, URZ ;  /* 0x0000006004047890 */ /* 0x000fc8000fffe03f */
[----:B------:R-:W-:-:S09]  /*8da0*/  UPRMT UR4, UR52, 0x654, UR4 ;  /* 0x0000065434047896 */ /* 0x000fd20008000004 */
[----:B------:R-:W-:Y:S03]  /*8db0*/  SYNCS.ARRIVE.TRANS64.RED.A1T0 RZ, [UR4], RZ ;  /* 0x000000ffffff79a7 */ /* 0x000fe60008100404 */
.L_x_80:
[----:B------:R-:W-:Y:S05]  /*8dc0*/  BSYNC B0 ;  /* 0x0000000000007941 */ /* 0x000fea0003800000 */
.L_x_79:
[----:B------:R-:W-:Y:S01]  /*8dd0*/  UIADD3 UR4, UR36, 0x1, URZ ;  /* 0x0000000124047890 */ /* 0x000fe2000fffe03f */
[----:B------:R-:W-:Y:S03]  /*8de0*/  BSSY B0, `(.L_x_82) ;  /* 0x0000038000007945 */ /* 0x000fe60003800000 */
[----:B------:R-:W-:-:S04]  /*8df0*/  UISETP.NE.AND UP0, UPT, UR4, 0x4, UPT ;  /* 0x000000040400788c */ /* 0x000fc8000bf05270 */
[----:B------:R-:W-:Y:S01]  /*8e00*/  USEL UR5, UR4, URZ, UP0 ;  /* 0x0000003f04057287 */ /* 0x000fe20008000000 */
[----:B------:R-:W-:Y:S11]  /*8e10*/  @P0 BRA `(.L_x_83) ;  /* 0x0000000000d00947 */ /* 0x000ff60003800000 */
[----:B------:R-:W-:-:S13]  /*8e20*/  ISETP.NE.AND P3, PT, R162, 0x3, PT ;  /* 0x00000003a200780c */ /* 0x000fda0003f65270 */
[----:B------:R-:W-:Y:S05]  /*8e30*/  @!P3 BRA `(.L_x_84) ;  /* 0x000000000004b947 */ /* 0x000fea0003800000 */
[----:B------:R-:W-:Y:S01]  /*8e40*/  BPT.TRAP 0x1 ;  /* 0x000000040000795c */ /* 0x000fe20000300000 */
.L_x_84:
[C---:B------:R-:W-:Y:S01]  /*8e50*/  LEA R5, R0.reuse, UR47, 0x3 ;  /* 0x0000002f00057c11 */ /* 0x040fe2000f8e18ff */
[----:B------:R-:W-:Y:S01]  /*8e60*/  VIADD R27, R0, 0x1 ;  /* 0x00000001001b7836 */ /* 0x000fe20000000000 */
[----:B------:R-:W-:Y:S01]  /*8e70*/  SHF.L.U32 R4, R25, 0x1f, RZ ;  /* 0x0000001f19047819 */ /* 0x000fe200000006ff */
[----:B------:R-:W-:Y:S03]  /*8e80*/  BSSY B1, `(.L_x_85) ;  /* 0x0000005000017945 */ /* 0x000fe60003800000 */
[----:B------:R-:W1:Y:S01]  /*8e90*/  SYNCS.PHASECHK.TRANS64.TRYWAIT P4, [R5+URZ+0x40], R4 ;  /* 0x00004004050075a7 */ /* 0x000e62000808017f */
[----:B------:R-:W-:-:S04]  /*8ea0*/  ISETP.NE.AND P3, PT, R27, 0x4, PT ;  /* 0x000000041b00780c */ /* 0x000fc80003f65270 */
[----:B------:R-:W-:Y:S01]  /*8eb0*/  SEL R104, RZ, 0x1, P3 ;  /* 0x00000001ff687807 */ /* 0x000fe20001800000 */
[----:B-1----:R-:W-:Y:S08]  /*8ec0*/  @!P4 BRA `(.L_x_86) ;  /* 0x000000d80010c947 */ /* 0x002ff00003800000 */
.L_x_239:
[----:B------:R-:W-:Y:S05]  /*8ed0*/  BSYNC B1 ;  /* 0x0000000000017941 */ /* 0x000fea0003800000 */
.L_x_85:
        /* <DEDUP_REMOVED lines=13> */
[----:B------:R-:W-:Y:S01]  /*8fb0*/  IMAD.U32 R100, R11, 0x10000, RZ ;  /* 0x000100000b647824 */ /* 0x000fe200078e00ff */
        /* <DEDUP_REMOVED lines=24> */
.L_x_87:
[----:B------:R-:W-:Y:S02]  /*9140*/  LOP3.LUT R25, R25, R104, RZ, 0x3c, !PT ;  /* 0x0000006819197212 */ /* 0x000fe400078e3cff */
[----:B------:R-:W-:-:S07]  /*9150*/  SEL R0, R27, RZ, P3 ;  /* 0x000000ff1b007207 */ /* 0x000fce0001800000 */
.L_x_83:
[----:B------:R-:W-:Y:S05]  /*9160*/  BSYNC B0 ;  /* 0x0000000000007941 */ /* 0x000fea0003800000 */
.L_x_82:
        /* <DEDUP_REMOVED lines=62> */
[----:B------:R-:W-:Y:S01]  /*9550*/  FFMA R55, R156, R55, R99 ;  /* 0x000000379c377223 */ /* 0x000fe20000000063 */
[----:B------:R-:W-:Y:S01]  /*9560*/  FMUL R100, R54, 0.70710676908493041992 ;  /* 0x3f3504f336647820 */ /* 0x000fe20000400000 */
[C---:B------:R-:W-:Y:S01]  /*9570*/  FFMA R41, R156.reuse, R41, R171 ;  /* 0x000000299c297223 */ /* 0x040fe200000000ab */
[----:B------:R-:W-:Y:S01]  /*9580*/  FFMA R39, R156, R40, R91 ;  /* 0x000000289c277223 */ /* 0x000fe2000000005b */
[----:B------:R-:W-:Y:S01]  /*9590*/  FMUL R50, R50, 0.5 ;  /* 0x3f00000032327820 */ /* 0x000fe20000400000 */
[----:B------:R-:W-:Y:S01]  /*95a0*/  FMUL R52, R52, 0.5 ;  /* 0x3f00000034347820 */ /* 0x000fe20000400000 */
[----:B------:R-:W-:Y:S01]  /*95b0*/  FMUL R102, R41, 0.70710676908493041992 ;  /* 0x3f3504f329667820 */ /* 0x000fe20000400000 */
[----:B-1----:R-:W-:Y:S01]  /*95c0*/  @P3 FADD R6, -R6, 1 ;  /* 0x3f80000006063421 */ /* 0x002fe20000000100 */
[----:B------:R-:W-:Y:S01]  /*95d0*/  FMUL R54, R54, 0.5 ;  /* 0x3f00000036367820 */ /* 0x000fe20000400000 */
[----:B------:R-:W-:Y:S05]  /*95e0*/  WARPSYNC.ALL ;  /* 0x0000000000007948 */ /* 0x000fea0003800000 */
[----:B------:R-:W-:Y:S01]  /*95f0*/  @P3 LOP3.LUT R4, R6, 0x80000000, R31, 0xb8, !PT ;  /* 0x8000000006043812 */ /* 0x000fe200078eb81f */
[----:B--2---:R-:W-:Y:S01]  /*9600*/  @P4 FADD R7, -R7, 1 ;  /* 0x3f80000007074421 */ /* 0x004fe20000000100 */
[C---:B------:R-:W-:Y:S01]  /*9610*/  FMUL R6, R33.reuse, R33 ;  /* 0x0000002121067220 */ /* 0x040fe20000400000 */
[----:B------:R-:W-:Y:S01]  /*9620*/  FSETP.GE.AND P3, PT, |R33|, 1.0029599666595458984, PT ;  /* 0x3f8060fe2100780b */ /* 0x000fe20003f66200 */
[----:B------:R-:W-:Y:S01]  /*9630*/  BSSY B0, `(.L_x_88) ;  /* 0x0000171000007945 */ /* 0x000fe20003800000 */
[----:B------:R-:W-:Y:S01]  /*9640*/  FADD R4, R4, 1 ;  /* 0x3f80000004047421 */ /* 0x000fe20000000000 */
[----:B------:R-:W-:-:S02]  /*9650*/  @P4 LOP3.LUT R5, R7, 0x80000000, R10, 0xb8, !PT ;  /* 0x8000000007054812 */ /* 0x000fc400078eb80a */
[----:B------:R-:W-:Y:S02]  /*9660*/  FSEL R6, |R33|, R6, P3 ;  /* 0x0000000621067208 */ /* 0x000fe40001800200 */
[----:B------:R-:W-:Y:S01]  /*9670*/  FSEL R7, R21, 8.4834944573231041431e-05, P3 ;  /* 0x38b1e96a15077808 */ /* 0x000fe20001800000 */
[----:B------:R-:W-:Y:S01]  /*9680*/  FADD R5, R5, 1 ;  /* 0x3f80000005057421 */ /* 0x000fe20000000000 */
[----:B------:R-:W-:Y:S02]  /*9690*/  FSEL R9, -R20, -0.00082130916416645050049, P3 ;  /* 0xba574d2014097808 */ /* 0x000fe40001800100 */
[----:B------:R-:W-:Y:S02]  /*96a0*/  FSETP.GE.AND P4, PT, |R28|, 1.0029599666595458984, PT ;  /* 0x3f8060fe1c00780b */ /* 0x000fe40003f86200 */
[----:B------:R-:W-:Y:S01]  /*96b0*/  FSEL R11, -R14, -0.026868773624300956726, P3 ;  /* 0xbcdc1be70e0b7808 */ /* 0x000fe20001800100 */
[----:B------:R-:W-:Y:S01]  /*96c0*/  FFMA R7, R6, R7, R9 ;  /* 0x0000000706077223 */ /* 0x000fe20000000009 */
[----:B------:R-:W-:-:S02]  /*96d0*/  FSEL R9, R15, 0.0052134888246655464172, P3 ;  /* 0x3baad5ea0f097808 */ /* 0x000fc40001800000 */
        /* <DEDUP_REMOVED lines=102> */
[C---:B------:R-:W-:Y:S01]  /*9d40*/  FSEL R27, R3.reuse, 0.12837915122509002686, P3 ;  /* 0x3e0375d3031b7808 */ /* 0x040fe20001800000 */
        /* <DEDUP_REMOVED lines=11> */
[----:B------:R-:W-:Y:S01]  /*9e00*/  FMUL R35, R53, 0.70710676908493041992 ;  /* 0x3f3504f335237820 */ /* 0x000fe20000400000 */
[----:B------:R-:W1:Y:S01]  /*9e10*/  @P3 MUFU.EX2 R27, R10 ;  /* 0x0000000a001b3308 */ /* 0x000e620000000800 */
[----:B------:R-:W-:Y:S01]  /*9e20*/  FMUL R29, R33, R33 ;  /* 0x00000021211d7220 */ /* 0x000fe20000400000 */
[----:B------:R-:W-:Y:S01]  /*9e30*/  FFMA R11, R30, R11, R11 ;  /* 0x0000000b1e0b7223 */ /* 0x000fe2000000000b */
[----:B------:R-:W-:Y:S01]  /*9e40*/  FMUL R51, R51, 0.5 ;  /* 0x3f00000033337820 */ /* 0x000fe20000400000 */
[----:B------:R-:W-:-:S04]  /*9e50*/  FMUL R53, R53, 0.5 ;  /* 0x3f00000035357820 */ /* 0x000fc80000400000 */
        /* <DEDUP_REMOVED lines=9> */
[----:B------:R-:W-:Y:S01]  /*9ef0*/  FMUL R37, R55, 0.70710676908493041992 ;  /* 0x3f3504f337257820 */ /* 0x000fe20000400000 */
[----:B------:R-:W-:Y:S01]  /*9f00*/  FSEL R28, R21, 8.4834944573231041431e-05, P3 ;  /* 0x38b1e96a151c7808 */ /* 0x000fe20001800000 */
[----:B------:R-:W-:Y:S01]  /*9f10*/  FMUL R55, R55, 0.5 ;  /* 0x3f00000037377820 */ /* 0x000fe20000400000 */
[----:B------:R-:W-:Y:S01]  /*9f20*/  FSEL R30, -R20, -0.00082130916416645050049, P3 ;  /* 0xba574d20141e7808 */ /* 0x000fe20001800100 */
[----:B------:R-:W-:Y:S01]  /*9f30*/  FADD R11, R11, 1 ;  /* 0x3f8000000b0b7421 */ /* 0x000fe20000000000 */
[----:B------:R-:W-:-:S02]  /*9f40*/  FSETP.GE.AND P4, PT, |R33|, 1.0029599666595458984, PT ;  /* 0x3f8060fe2100780b */ /* 0x000fc40003f86200 */
[----:B------:R-:W-:Y:S01]  /*9f50*/  FSEL R32, -R14, -0.026868773624300956726, P3 ;  /* 0xbcdc1be70e207808 */ /* 0x000fe20001800100 */
[----:B------:R-:W-:Y:S01]  /*9f60*/  FFMA R28, R27, R28, R30 ;  /* 0x0000001c1b1c7223 */ /* 0x000fe2000000001e */
[----:B------:R-:W-:Y:S02]  /*9f70*/  FSEL R30, R15, 0.0052134888246655464172, P3 ;  /* 0x3baad5ea0f1e7808 */ /* 0x000fe40001800000 */
        /* <DEDUP_REMOVED lines=9> */
[C---:B------:R-:W-:Y:S01]  /*a010*/  FSEL R32, R12.reuse, -0.37612664699554443359, P3 ;  /* 0xbec093ac0c207808 */ /* 0x040fe20001800000 */
        /* <DEDUP_REMOVED lines=28> */
[----:B------:R-:W-:-:S02]  /*a1e0*/  FSEL R30, R21, 8.4834944573231041431e-05, P3 ;  /* 0x38b1e96a151e7808 */ /* 0x000fc40001800000 */
[----:B------:R-:W-:Y:S01]  /*a1f0*/  FSEL R32, -R20, -0.00082130916416645050049, P3 ;  /* 0xba574d2014207808 */ /* 0x000fe20001800100 */
[----:B------:R-:W-:Y:S01]  /*a200*/  FADD R28, R28, 1 ;  /* 0x3f8000001c1c7421 */ /* 0x000fe20000000000 */
[----:B------:R-:W-:Y:S02]  /*a210*/  FSETP.GE.AND P4, PT, |R35|, 1.0029599666595458984, PT ;  /* 0x3f8060fe2300780b */ /* 0x000fe40003f86200 */
[----:B------:R-:W-:Y:S01]  /*a220*/  FSEL R34, -R14, -0.026868773624300956726, P3 ;  /* 0xbcdc1be70e227808 */ /* 0x000fe20001800100 */
[----:B------:R-:W-:Y:S01]  /*a230*/  FFMA R30, R29, R30, R32 ;  /* 0x0000001e1d1e7223 */ /* 0x000fe20000000020 */
[----:B------:R-:W-:Y:S01]  /*a240*/  FSEL R32, R15, 0.0052134888246655464172, P3 ;  /* 0x3baad5ea0f207808 */ /* 0x000fe20001800000 */
[----:B------:R-:W-:Y:S01]  /*a250*/  FMUL R51, R28, R51 ;  /* 0x000000331c337220 */ /* 0x000fe20000400000 */
[----:B------:R-:W-:Y:S02]  /*a260*/  FSEL R31, |R35|, R31, P4 ;  /* 0x0000001f231f7208 */ /* 0x000fe40002000200 */
[----:B------:R-:W-:Y:S01]  /*a270*/  FSEL R36, R21, 8.4834944573231041431e-05, P4 ;  /* 0x38b1e96a15247808 */ /* 0x000fe20002000000 */
[----:B------:R-:W-:Y:S01]  /*a280*/  FFMA R30, R29, R30, R32 ;  /* 0x0000001e1d1e7223 */ /* 0x000fe20000000020 */
[----:B------:R-:W-:-:S02]  /*a290*/  FSEL R38, -R20, -0.00082130916416645050049, P4 ;  /* 0xba574d2014267808 */ /* 0x000fc40002000100 */
[----:B------:R-:W-:Y:S01]  /*a2a0*/  FSEL R96, R15, 0.0052134888246655464172, P4 ;  /* 0x3baad5ea0f607808 */ /* 0x000fe20002000000 */
[----:B------:R-:W-:Y:S01]  /*a2b0*/  FFMA R30, R29, R30, R34 ;  /* 0x0000001e1d1e7223 */ /* 0x000fe20000000022 */
[----:B------:R-:W-:Y:S01]  /*a2c0*/  FSEL R32, R13, 0.11284004896879196167, P3 ;  /* 0x3de718af0d207808 */ /* 0x000fe20001800000 */
[C---:B------:R-:W-:Y:S01]  /*a2d0*/  FFMA R36, R31.reuse, R36, R38 ;  /* 0x000000241f247223 */ /* 0x040fe20000000026 */
[----:B------:R-:W-:Y:S02]  /*a2e0*/  FSEL R38, -R14, -0.026868773624300956726, P4 ;  /* 0xbcdc1be70e267808 */ /* 0x000fe40002000100 */
        /* <DEDUP_REMOVED lines=68> */
[----:B--2---:R-:W-:Y:S01]  /*a730*/  @P4 FADD R34, -R34, 1 ;  /* 0x3f80000022224421 */ /* 0x004fe20000000100 */
[----:B------:R-:W-:Y:S01]  /*a740*/  FMUL R100, R39, 0.70710676908493041992 ;  /* 0x3f3504f327647820 */ /* 0x000fe20000400000 */
[----:B------:R-:W-:Y:S01]  /*a750*/  FADD R31, R31, 1 ;  /* 0x3f8000001f1f7421 */ /* 0x000fe20000000000 */
[----:B------:R-:W-:Y:S02]  /*a760*/  FSEL R35, |R102|, R33, P3 ;  /* 0x0000002166237208 */ /* 0x000fe40001800200 */
[----:B------:R-:W-:Y:S01]  /*a770*/  @P4 LOP3.LUT R32, R34, 0x80000000, R37, 0xb8, !PT ;  /* 0x8000000022204812 */ /* 0x000fe200078eb825 */
[----:B------:R-:W-:Y:S01]  /*a780*/  FMUL R33, R100, R100 ;  /* 0x0000006464217220 */ /* 0x000fe20000400000 */
[----:B------:R-:W-:Y:S01]  /*a790*/  FSEL R34, R21, 8.4834944573231041431e-05, P3 ;  /* 0x38b1e96a15227808 */ /* 0x000fe20001800000 */
[----:B------:R-:W-:Y:S01]  /*a7a0*/  FMUL R31, R31, R54 ;  /* 0x000000361f1f7220 */ /* 0x000fe20000400000 */
[----:B------:R-:W-:Y:S01]  /*a7b0*/  FSEL R36, -R20, -0.00082130916416645050049, P3 ;  /* 0xba574d2014247808 */ /* 0x000fe20001800100 */
[----:B------:R-:W-:Y:S01]  /*a7c0*/  FADD R32, R32, 1 ;  /* 0x3f80000020207421 */ /* 0x000fe20000000000 */
[----:B------:R-:W-:-:S02]  /*a7d0*/  FSETP.GE.AND P4, PT, |R100|, 1.0029599666595458984, PT ;  /* 0x3f8060fe6400780b */ /* 0x000fc40003f86200 */
[----:B------:R-:W-:Y:S01]  /*a7e0*/  FSEL R40, R15, 0.0052134888246655464172, P3 ;  /* 0x3baad5ea0f287808 */ /* 0x000fe20001800000 */
[----:B------:R-:W-:Y:S01]  /*a7f0*/  FFMA R38, R35, R34, R36 ;  /* 0x0000002223267223 */ /* 0x000fe20000000024 */
[----:B------:R-:W-:Y:S01]  /*a800*/  FSEL R33, |R100|, R33, P4 ;  /* 0x0000002164217208 */ /* 0x000fe20002000200 */
[----:B------:R-:W-:Y:S01]  /*a810*/  FMUL R32, R32, R55 ;  /* 0x0000003720207220 */ /* 0x000fe20000400000 */
[----:B------:R-:W-:Y:S01]  /*a820*/  FSEL R34, R21, 8.4834944573231041431e-05, P4 ;  /* 0x38b1e96a15227808 */ /* 0x000fe20002000000 */
[----:B------:R-:W-:Y:S01]  /*a830*/  FFMA R40, R35, R38, R40 ;  /* 0x0000002623287223 */ /* 0x000fe20000000028 */
[----:B------:R-:W-:Y:S02]  /*a840*/  FSEL R36, -R20, -0.00082130916416645050049, P4 ;  /* 0xba574d2014247808 */ /* 0x000fe40002000100 */
[C---:B------:R-:W-:Y:S02]  /*a850*/  FSEL R96, -R14.reuse, -0.026868773624300956726, P3 ;  /* 0xbcdc1be70e607808 */ /* 0x040fe40001800100 */
[----:B------:R-:W-:Y:S01]  /*a860*/  FSEL R38, R15, 0.0052134888246655464172, P4 ;  /* 0x3baad5ea0f267808 */ /* 0x000fe20002000000 */
        /* <DEDUP_REMOVED lines=29> */
[----:B------:R-:W-:Y:S01]  /*aa40*/  FMUL R37, R8, R5 ;  /* 0x0000000508257220 */ /* 0x000fe20000400000 */
[----:B------:R-:W-:Y:S01]  /*aa50*/  FMUL R5, R39, 0.5 ;  /* 0x3f00000027057820 */ /* 0x000fe20000400000 */
[----:B-1----:R-:W-:-:S05]  /*aa60*/  @P3 FADD R35, -R35, 1 ;  /* 0x3f80000023233421 */ /* 0x002fca0000000100 */
[----:B------:R-:W-:Y:S01]  /*aa70*/  @P3 LOP3.LUT R40, R35, 0x80000000, R102, 0xb8, !PT ;  /* 0x8000000023283812 */ /* 0x000fe200078eb866 */
[----:B------:R-:W-:Y:S01]  /*aa80*/  FMUL R35, R44, 0.5 ;  /* 0x3f0000002c237820 */ /* 0x000fe20000400000 */
[----:B--2---:R-:W-:-:S03]  /*aa90*/  @P4 FADD R33, -R33, 1 ;  /* 0x3f80000021214421 */ /* 0x004fc60000000100 */
        /* <DEDUP_REMOVED lines=10> */
[----:B------:R-:W-:Y:S01]  /*ab40*/  FADD R34, R34, 1 ;  /* 0x3f80000022227421 */ /* 0x000fe20000000000 */
        /* <DEDUP_REMOVED lines=25> */
[----:B------:R-:W-:Y:S02]  /*ace0*/  UIADD3 UR8, UR47, 0x6200, URZ ;  /* 0x000062002f087890 */ /* 0x000fe4000fffe03f */
[----:B------:R-:W-:Y:S01]  /*acf0*/  UIADD3.X UR7, URZ, UR45, URZ, UP0, !UPT ;  /* 0x0000002d3f077290 */ /* 0x000fe200087fe43f */
[----:B------:R-:W-:-:S08]  /*ad00*/  UMOV UR11, UR51 ;  /* 0x00000033000b7c82 */ /* 0x000fd00008000000 */
[----:B------:R2:W-:Y:S01]  /*ad10*/  UTMASTG.3D [UR8], [UR6] ;  /* 0x00000008060073b5 */ /* 0x0005e20008010000 */
[----:B------:R0:W-:Y:S01]  /*ad20*/  UTMACMDFLUSH ;  /* 0x00000000000079b7 */ /* 0x0001e20000000000 */
[----:B--2---:R-:W-:-:S04]  /*ad30*/  DEPBAR.LE SB0, 0x1 ;  /* 0x000080400000791a */ /* 0x004fc80000000000 */
.L_x_89:
[----:B------:R-:W-:Y:S05]  /*ad40*/  BSYNC B0 ;  /* 0x0000000000007941 */ /* 0x000fea0003800000 */
.L_x_88:
[----:B------:R-:W-:Y:S01]  /*ad50*/  IADD3 R27, R101, 0x6200, RZ ;  /* 0x00006200651b7810 */ /* 0x000fe20007ffe0ff */
[----:B------:R-:W-:Y:S04]  /*ad60*/  BAR.SYNC.DEFER_BLOCKING 0x1, 0x100 ;  /* 0x0044000000007b1d */ /* 0x000fe80000010000 */
[----:B------:R-:W-:Y:S02]  /*ad70*/  IMAD R27, R158, 0x2, R27 ;  /* 0x000000029e1b7824 */ /* 0x000fe400078e021b */
[----:B------:R-:W-:Y:S04]  /*ad80*/  BSSY B0, `(.L_x_90) ;  /* 0x0000009000007945 */ /* 0x000fe80003800000 */
[----:B------:R-:W-:Y:S05]  /*ad90*/  @P0 BRA `(.L_x_91) ;  /* 0x00000000001c0947 */ /* 0x000fea0003800000 */
[----:B------:R-:W-:-:S13]  /*ada0*/  ISETP.NE.AND P3, PT, R162, 0x3, PT ;  /* 0x00000003a200780c */ /* 0x000fda0003f65270 */
[----:B------:R-:W-:Y:S05]  /*adb0*/  @!P3 BRA `(.L_x_92) ;  /* 0x000000000004b947 */ /* 0x000fea0003800000 */
[----:B------:R-:W-:Y:S01]  /*adc0*/  BPT.TRAP 0x1 ;  /* 0x000000040000795c */ /* 0x000fe20000300000 */
.L_x_92:
[----:B------:R-:W-:-:S04]  /*add0*/  ULEA UR4, UR5, UR47, 0x3 ;  /* 0x0000002f05047291 */ /* 0x000fc8000f8e183f */
[----:B------:R-:W-:-:S04]  /*ade0*/  UIADD3 UR4, UR4, 0x60, URZ ;  /* 0x0000006004047890 */ /* 0x000fc8000fffe03f */
[----:B------:R-:W-:-:S09]  /*adf0*/  UPRMT UR4, UR52, 0x654, UR4 ;  /* 0x0000065434047896 */ /* 0x000fd20008000004 */
[----:B------:R-:W-:Y:S03]  /*ae00*/  SYNCS.ARRIVE.TRANS64.RED.A1T0 RZ, [UR4], RZ ;  /* 0x000000ffffff79a7 */ /* 0x000fe60008100404 */
.L_x_91:
[----:B------:R-:W-:Y:S05]  /*ae10*/  BSYNC B0 ;  /* 0x0000000000007941 */ /* 0x000fea0003800000 */
.L_x_90:
        /* <DEDUP_REMOVED lines=8> */
.L_x_95:
[C---:B-1----:R-:W-:Y:S01]  /*aea0*/  LEA R4, R0.reuse, UR47, 0x3 ;  /* 0x0000002f00047c11 */ /* 0x042fe2000f8e18ff */
[----:B------:R-:W-:Y:S01]  /*aeb0*/  BSSY B1, `(.L_x_96) ;  /* 0x0000007000017945 */ /* 0x000fe20003800000 */
[----:B------:R-:W-:Y:S02]  /*aec0*/  SHF.L.U32 R5, R25, 0x1f, RZ ;  /* 0x0000001f19057819 */ /* 0x000fe400000006ff */
[----:B------:R-:W-:Y:S02]  /*aed0*/  IADD3 R29, R0, 0x1, RZ ;  /* 0x00000001001d7810 */ /* 0x000fe40007ffe0ff */
[----:B------:R-:W1:Y:S02]  /*aee0*/  SYNCS.PHASECHK.TRANS64.TRYWAIT P4, [R4+URZ+0x40], R5 ;  /* 0x00004005040075a7 */ /* 0x000e64000808017f */
[----:B------:R-:W-:-:S04]  /*aef0*/  ISETP.NE.AND P3, PT, R29, 0x4, PT ;  /* 0x000000041d00780c */ /* 0x000fc80003f65270 */
[----:B------:R-:W-:Y:S01]  /*af00*/  SEL R48, RZ, 0x1, P3 ;  /* 0x00000001ff307807 */ /* 0x000fe20001800000 */
[----:B-1----:R-:W-:Y:S08]  /*af10*/  @!P4 BRA `(.L_x_97) ;  /* 0x000000b80010c947 */ /* 0x002ff00003800000 */
.L_x_240:
[----:B------:R-:W-:Y:S05]  /*af20*/  BSYNC B1 ;  /* 0x0000000000017941 */ /* 0x000fea0003800000 */
.L_x_96:
        /* <DEDUP_REMOVED lines=38> */
.L_x_98:
[----:B------:R-:W-:Y:S02]  /*b190*/  LOP3.LUT R25, R25, R48, RZ, 0x3c, !PT ;  /* 0x0000003019197212 */ /* 0x000fe400078e3cff */
[----:B------:R-:W-:-:S07]  /*b1a0*/  SEL R0, R29, RZ, P3 ;  /* 0x000000ff1d007207 */ /* 0x000fce0001800000 */
.L_x_94:
[----:B------:R-:W-:Y:S05]  /*b1b0*/  BSYNC B0 ;  /* 0x0000000000007941 */ /* 0x000fea0003800000 */
.L_x_93:
[C---:B------:R-:W-:Y:S01]  /*b1c0*/  FFMA R122, R156.reuse, R122, R23 ;  /* 0x0000007a9c7a7223 */ /* 0x040fe20000000017 */
[C---:B------:R-:W-:Y:S01]  /*b1d0*/  FFMA R123, R156.reuse, R123, R90 ;  /* 0x0000007b9c7b7223 */ /* 0x040fe2000000005a */
[C---:B------:R-:W-:Y:S01]  /*b1e0*/  FFMA R124, R156.reuse, R124, R165 ;  /* 0x0000007c9c7c7223 */ /* 0x040fe200000000a5 */
[----:B------:R-:W-:Y:S01]  /*b1f0*/  FFMA R125, R156, R125, R163 ;  /* 0x0000007d9c7d7223 */ /* 0x000fe200000000a3 */
[----:B------:R-:W-:Y:S01]  /*b200*/  FMUL R33, R122, 0.70710676908493041992 ;  /* 0x3f3504f37a217820 */ /* 0x000fe20000400000 */
[----:B-1----:R-:W-:Y:S01]  /*b210*/  FMUL R10, R123, 0.70710676908493041992 ;  /* 0x3f3504f37b0a7820 */ /* 0x002fe20000400000 */
[----:B------:R-:W-:Y:S01]  /*b220*/  FMUL R35, R124, 0.70710676908493041992 ;  /* 0x3f3504f37c237820 */ /* 0x000fe20000400000 */
[----:B------:R-:W-:Y:S01]  /*b230*/  FMUL R28, R125, 0.70710676908493041992 ;  /* 0x3f3504f37d1c7820 */ /* 0x000fe20000400000 */
[C---:B------:R-:W-:Y:S01]  /*b240*/  FMUL R4, R33.reuse, R33 ;  /* 0x0000002121047220 */ /* 0x040fe20000400000 */
        /* <DEDUP_REMOVED lines=379> */
[----:B------:R-:W-:Y:S01]  /*ca00*/  FMUL R43, R11, R6 ;  /* 0x000000060b2b7220 */ /* 0x000fe20000400000 */
[----:B------:R-:W-:Y:S01]  /*ca10*/  FMUL R4, R131, 0.5 ;  /* 0x3f00000083047820 */ /* 0x000fe20000400000 */
[----:B------:R-:W-:-:S03]  /*ca20*/  FMUL R6, R133, 0.5 ;  /* 0x3f00000085067820 */ /* 0x000fc60000400000 */
[----:B------:R-:W-:Y:S01]  /*ca30*/  FMUL R29, R29, R4 ;  /* 0x000000041d1d7220 */ /* 0x000fe20000400000 */
[----:B------:R-:W-:Y:S01]  /*ca40*/  FMUL R31, R31, R6 ;  /* 0x000000061f1f7220 */ /* 0x000fe20000400000 */
[----:B-1----:R-:W-:Y:S01]  /*ca50*/  @P3 FADD R34, -R34, 1 ;  /* 0x3f80000022223421 */ /* 0x002fe20000000100 */
[----:B------:R-:W-:Y:S01]  /*ca60*/  FMUL R6, R121, 0.5 ;  /* 0x3f00000079067820 */ /* 0x000fe20000400000 */
[----:B------:R-:W-:-:S03]  /*ca70*/  FMUL R4, R120, 0.5 ;  /* 0x3f00000078047820 */ /* 0x000fc60000400000 */
        /* <DEDUP_REMOVED lines=17> */
[----:B------:R-:W-:Y:S01]  /*cb90*/  FMUL R5, R130, 0.5 ;  /* 0x3f00000082057820 */ /* 0x000fe20000400000 */
[----:B------:R-:W-:Y:S01]  /*cba0*/  FMUL R8, R33, R4 ;  /* 0x0000000421087220 */ /* 0x000fe20000400000 */
[----:B------:R-:W-:-:S02]  /*cbb0*/  F2FP.BF16.F32.PACK_AB R9, R32, R35 ;  /* 0x000000232009723e */ /* 0x000fc400000010ff */
[----:B------:R-:W-:Y:S01]  /*cbc0*/  FMUL R28, R28, R5 ;  /* 0x000000051c1c7220 */ /* 0x000fe20000400000 */
[----:B------:R-:W-:Y:S01]  /*cbd0*/  FMUL R5, R134, 0.5 ;  /* 0x3f00000086057820 */ /* 0x000fe20000400000 */
[----:B------:R-:W-:Y:S02]  /*cbe0*/  F2FP.BF16.F32.PACK_AB R10, R34, R37 ;  /* 0x00000025220a723e */ /* 0x000fe400000010ff */
[----:B------:R-:W-:Y:S01]  /*cbf0*/  F2FP.BF16.F32.PACK_AB R11, R41, R36 ;  /* 0x00000024290b723e */ /* 0x000fe200000010ff */
[----:B------:R-:W-:Y:S01]  /*cc00*/  FMUL R38, R38, R5 ;  /* 0x0000000526267220 */ /* 0x000fe20000400000 */
[----:B------:R-:W-:Y:S02]  /*cc10*/  F2FP.BF16.F32.PACK_AB R8, R39, R8 ;  /* 0x000000082708723e */ /* 0x000fe400000010ff */
[----:B------:R-:W-:Y:S02]  /*cc20*/  F2FP.BF16.F32.PACK_AB R4, R43, R42 ;  /* 0x0000002a2b04723e */ /* 0x000fe400000010ff */
[----:B------:R-:W-:Y:S01]  /*cc30*/  F2FP.BF16.F32.PACK_AB R5, R29, R28 ;  /* 0x0000001c1d05723e */ /* 0x000fe200000010ff */
[----:B------:R1:W-:Y:S01]  /*cc40*/  STSM.16.M88.4 [R101+0x200], R8 ;  /* 0x0002000865007844 */ /* 0x0003e20000000200 */
[----:B------:R-:W-:-:S02]  /*cc50*/  F2FP.BF16.F32.PACK_AB R6, R31, R30 ;  /* 0x0000001e1f06723e */ /* 0x000fc400000010ff */
[----:B------:R-:W-:-:S05]  /*cc60*/  F2FP.BF16.F32.PACK_AB R7, R7, R38 ;  /* 0x000000260707723e */ /* 0x000fca00000010ff */
[----:B------:R1:W-:Y:S01]  /*cc70*/  STSM.16.M88.4 [R88], R4 ;  /* 0x0000000458007844 */ /* 0x0003e20000000200 */
        /* <DEDUP_REMOVED lines=17> */
.L_x_100:
[----:B------:R-:W-:Y:S05]  /*cd90*/  BSYNC B0 ;  /* 0x0000000000007941 */ /* 0x000fea0003800000 */
.L_x_99:
[----:B------:R-:W-:Y:S06]  /*cda0*/  BAR.SYNC.DEFER_BLOCKING 0x1, 0x100 ;  /* 0x0044000000007b1d */ /* 0x000fec0000010000 */
[----:B------:R-:W-:Y:S04]  /*cdb0*/  BSSY B0, `(.L_x_101) ;  /* 0x0000009000007945 */ /* 0x000fe80003800000 */
[----:B------:R-:W-:Y:S05]  /*cdc0*/  @P0 BRA `(.L_x_102) ;  /* 0x00000000001c0947 */ /* 0x000fea0003800000 */
[----:B------:R-:W-:-:S13]  /*cdd0*/  ISETP.NE.AND P3, PT, R162, 0x3, PT ;  /* 0x00000003a200780c */ /* 0x000fda0003f65270 */
[----:B------:R-:W-:Y:S05]  /*cde0*/  @!P3 BRA `(.L_x_103) ;  /* 0x000000000004b947 */ /* 0x000fea0003800000 */
[----:B------:R-:W-:Y:S01]  /*cdf0*/  BPT.TRAP 0x1 ;  /* 0x000000040000795c */ /* 0x000fe20000300000 */
.L_x_103:
[----:B------:R-:W-:-:S04]  /*ce00*/  ULEA UR4, UR5, UR47, 0x3 ;  /* 0x0000002f05047291 */ /* 0x000fc8000f8e183f */
[----:B------:R-:W-:-:S04]  /*ce10*/  UIADD3 UR4, UR4, 0x60, URZ ;  /* 0x0000006004047890 */ /* 0x000fc8000fffe03f */
[----:B------:R-:W-:-:S09]  /*ce20*/  UPRMT UR4, UR52, 0x654, UR4 ;  /* 0x0000065434047896 */ /* 0x000fd20008000004 */
[----:B------:R-:W-:Y:S03]  /*ce30*/  SYNCS.ARRIVE.TRANS64.RED.A1T0 RZ, [UR4], RZ ;  /* 0x000000ffffff79a7 */ /* 0x000fe60008100404 */
.L_x_102:
[----:B------:R-:W-:Y:S05]  /*ce40*/  BSYNC B0 ;  /* 0x0000000000007941 */ /* 0x000fea0003800000 */
.L_x_101:
        /* <DEDUP_REMOVED lines=8> */
.L_x_106:
[C---:B-1----:R-:W-:Y:S01]  /*ced0*/  LEA R4, R0.reuse, UR47, 0x3 ;  /* 0x0000002f00047c11 */ /* 0x042fe2000f8e18ff */
[----:B------:R-:W-:Y:S01]  /*cee0*/  VIADD R29, R0, 0x1 ;  /* 0x00000001001d7836 */ /* 0x000fe20000000000 */
[----:B------:R-:W-:Y:S01]  /*cef0*/  SHF.L.U32 R5, R25, 0x1f, RZ ;  /* 0x0000001f19057819 */ /* 0x000fe200000006ff */
[----:B------:R-:W-:Y:S03]  /*cf00*/  BSSY B1, `(.L_x_107) ;  /* 0x0000005000017945 */ /* 0x000fe60003800000 */
[----:B------:R-:W1:Y:S01]  /*cf10*/  SYNCS.PHASECHK.TRANS64.TRYWAIT P4, [R4+URZ+0x40], R5 ;  /* 0x00004005040075a7 */ /* 0x000e62000808017f */
[----:B------:R-:W-:-:S04]  /*cf20*/  ISETP.NE.AND P3, PT, R29, 0x4, PT ;  /* 0x000000041d00780c */ /* 0x000fc80003f65270 */
[----:B------:R-:W-:Y:S01]  /*cf30*/  SEL R48, RZ, 0x1, P3 ;  /* 0x00000001ff307807 */ /* 0x000fe20001800000 */
[----:B-1----:R-:W-:Y:S08]  /*cf40*/  @!P4 BRA `(.L_x_108) ;  /* 0x000000980018c947 */ /* 0x002ff00003800000 */
.L_x_241:
[----:B------:R-:W-:Y:S05]  /*cf50*/  BSYNC B1 ;  /* 0x0000000000017941 */ /* 0x000fea0003800000 */
.L_x_107:
[----:B------:R-:W-:Y:S05]  /*cf60*/  @P2 BRA `(.L_x_109) ;  /* 0x0000000000942947 */ /* 0x000fea0003800000 */
[----:B------:R-:W-:Y:S01]  /*cf70*/  LEA R23, R0, R103, 0xd ;  /* 0x0000006700177211 */ /* 0x000fe200078e68ff */
[----:B------:R-:W-:Y:S05]  /*cf80*/  WARPSYNC.ALL ;  /* 0x0000000000007948 */ /* 0x000fea0003800000 */
[----:B-1----:R-:W-:Y:S01]  /*cf90*/  IMAD R5, R158, 0x2, R23 ;  /* 0x000000029e057824 */ /* 0x002fe200078e0217 */
[----:B------:R-:W1:Y:S05]  /*cfa0*/  LDSM.16.M88.4 R8, [R23] ;  /* 0x000000001708783b */ /* 0x000e6a0000000200 */
        /* <DEDUP_REMOVED lines=33> */
.L_x_109:
[----:B------:R-:W-:Y:S02]  /*d1c0*/  LOP3.LUT R25, R25, R48, RZ, 0x3c, !PT ;  /* 0x0000003019197212 */ /* 0x000fe400078e3cff */
[----:B------:R-:W-:-:S07]  /*d1d0*/  SEL R0, R29, RZ, P3 ;  /* 0x000000ff1d007207 */ /* 0x000fce0001800000 */
.L_x_105:
[----:B------:R-:W-:Y:S05]  /*d1e0*/  BSYNC B0 ;  /* 0x0000000000007941 */ /* 0x000fea0003800000 */
.L_x_104:
        /* <DEDUP_REMOVED lines=445> */
.L_x_111:
[----:B------:R-:W-:Y:S05]  /*edc0*/  BSYNC B0 ;  /* 0x0000000000007941 */ /* 0x000fea0003800000 */
.L_x_110:
[----:B------:R-:W-:Y:S06]  /*edd0*/  BAR.SYNC.DEFER_BLOCKING 0x1, 0x100 ;  /* 0x0044000000007b1d */ /* 0x000fec0000010000 */
[----:B------:R-:W-:Y:S04]  /*ede0*/  BSSY B0, `(.L_x_112) ;  /* 0x0000009000007945 */ /* 0x000fe80003800000 */
[----:B------:R-:W-:Y:S05]  /*edf0*/  @P0 BRA `(.L_x_113) ;  /* 0x00000000001c0947 */ /* 0x000fea0003800000 */
[----:B------:R-:W-:-:S13]  /*ee00*/  ISETP.NE.AND P3, PT, R162, 0x3, PT ;  /* 0x00000003a200780c */ /* 0x000fda0003f65270 */
[----:B------:R-:W-:Y:S05]  /*ee10*/  @!P3 BRA `(.L_x_114) ;  /* 0x000000000004b947 */ /* 0x000fea0003800000 */
[----:B------:R-:W-:Y:S01]  /*ee20*/  BPT.TRAP 0x1 ;  /* 0x000000040000795c */ /* 0x000fe20000300000 */
.L_x_114:
[----:B------:R-:W-:-:S04]  /*ee30*/  ULEA UR4, UR5, UR47, 0x3 ;  /* 0x0000002f05047291 */ /* 0x000fc8000f8e183f */
[----:B------:R-:W-:-:S04]  /*ee40*/  UIADD3 UR4, UR4, 0x60, URZ ;  /* 0x0000006004047890 */ /* 0x000fc8000fffe03f */
[----:B------:R-:W-:-:S09]  /*ee50*/  UPRMT UR4, UR52, 0x654, UR4 ;  /* 0x0000065434047896 */ /* 0x000fd20008000004 */
[----:B------:R-:W-:Y:S03]  /*ee60*/  SYNCS.ARRIVE.TRANS64.RED.A1T0 RZ, [UR4], RZ ;  /* 0x000000ffffff79a7 */ /* 0x000fe60008100404 */
.L_x_113:
[----:B------:R-:W-:Y:S05]  /*ee70*/  BSYNC B0 ;  /* 0x0000000000007941 */ /* 0x000fea0003800000 */
.L_x_112:
        /* <DEDUP_REMOVED lines=8> */
.L_x_117:
        /* <DEDUP_REMOVED lines=8> */
.L_x_242:
[----:B------:R-:W-:Y:S05]  /*ef80*/  BSYNC B1 ;  /* 0x0000000000017941 */ /* 0x000fea0003800000 */
.L_x_118:
[----:B------:R-:W-:Y:S05]  /*ef90*/  @P2 BRA `(.L_x_120) ;  /* 0x0000000000942947 */ /* 0x000fea0003800000 */
[----:B------:R-:W-:Y:S01]  /*efa0*/  IMAD R23, R0, 0x2000, R103 ;  /* 0x0000200000177824 */ /* 0x000fe200078e0267 */
[----:B------:R-:W-:Y:S05]  /*efb0*/  WARPSYNC.ALL ;  /* 0x0000000000007948 */ /* 0x000fea0003800000 */
[----:B-1----:R-:W-:Y:S01]  /*efc0*/  LEA R5, R158, R23, 0x1 ;  /* 0x000000179e057211 */ /* 0x002fe200078e08ff */
[----:B------:R-:W1:Y:S05]  /*efd0*/  LDSM.16.M88.4 R8, [R23] ;  /* 0x000000001708783b */ /* 0x000e6a0000000200 */
        /* <DEDUP_REMOVED lines=33> */
.L_x_120:
[----:B------:R-:W-:Y:S02]  /*f1f0*/  LOP3.LUT R25, R25, R46, RZ, 0x3c, !PT ;  /* 0x0000002e19197212 */ /* 0x000fe400078e3cff */
[----:B------:R-:W-:-:S07]  /*f200*/  SEL R0, R29, RZ, P3 ;  /* 0x000000ff1d007207 */ /* 0x000fce0001800000 */
.L_x_116:
[----:B------:R-:W-:Y:S05]  /*f210*/  BSYNC B0 ;  /* 0x0000000000007941 */ /* 0x000fea0003800000 */
.L_x_115:
        /* <DEDUP_REMOVED lines=67> */
[----:B------:R-:W-:Y:S05]  /*f650*/  WARPSYNC.ALL ;  /* 0x0000000000007948 */ /* 0x000fea0003800000 */
[----:B-1----:R-:W-:Y:S01]  /*f660*/  @P3 FADD R6, -R6, 1 ;  /* 0x3f80000006063421 */ /* 0x002fe20000000100 */
[----:B------:R-:W-:Y:S01]  /*f670*/  FMUL R44, R137, 0.70710676908493041992 ;  /* 0x3f3504f3892c7820 */ /* 0x000fe20000400000 */
[----:B------:R-:W-:Y:S01]  /*f680*/  BSSY B0, `(.L_x_121) ;  /* 0x0000177000007945 */ /* 0x000fe20003800000 */
[----:B--2---:R-:W-:-:S02]  /*f690*/  @P4 FADD R7, -R7, 1 ;  /* 0x3f80000007074421 */ /* 0x004fc40000000100 */
        /* <DEDUP_REMOVED lines=97> */
[C---:B------:R-:W-:Y:S02]  /*fcb0*/  FSETP.GE.AND P4, PT, |R41|.reuse, 1.0029599666595458984, PT ;  /* 0x3f8060fe2900780b */ /* 0x040fe40003f86200 */
[----:B------:R-:W-:Y:S01]  /*fcc0*/  FSEL R31, -R14, -0.026868773624300956726, P3 ;  /* 0xbcdc1be70e1f7808 */ /* 0x000fe20001800100 */
[----:B------:R-:W-:Y:S01]  /*fcd0*/  FFMA R11, R10, R11, R29 ;  /* 0x0000000b0a0b7223 */ /* 0x000fe2000000001d */
[----:B------:R-:W-:Y:S02]  /*fce0*/  FSEL R24, |R41|, R24, P4 ;  /* 0x0000001829187208 */ /* 0x000fe40002000200 */
[----:B------:R-:W-:Y:S02]  /*fcf0*/  FSEL R33, R21, 8.4834944573231041431e-05, P4 ;  /* 0x38b1e96a15217808 */ /* 0x000fe40002000000 */
[----:B------:R-:W-:-:S02]  /*fd00*/  FSEL R35, -R20, -0.00082130916416645050049, P4 ;  /* 0xba574d2014237808 */ /* 0x000fc40002000100 */
[C---:B------:R-:W-:Y:S02]  /*fd10*/  FSEL R29, R15.reuse, 0.0052134888246655464172, P3 ;  /* 0x3baad5ea0f1d7808 */ /* 0x040fe40001800000 */
        /* <DEDUP_REMOVED lines=37> */
[C---:B------:R-:W-:Y:S01]  /*ff70*/  FMUL R28, R41.reuse, R41 ;  /* 0x00000029291c7220 */ /* 0x040fe20000400000 */
[----:B------:R-:W-:Y:S01]  /*ff80*/  FSETP.GE.AND P4, PT, |R41|, 1.0029599666595458984, PT ;  /* 0x3f8060fe2900780b */ /* 0x000fe20003f86200 */
[----:B------:R-:W-:Y:S01]  /*ff90*/  FADD R11, R11, 1 ;  /* 0x3f8000000b0b7421 */ /* 0x000fe20000000000 */
        /* <DEDUP_REMOVED lines=28> */
[----:B------:R-:W-:-:S02]  /*10160*/  FFMA R28, R28, R35, R30 ;  /* 0x000000231c1c7223 */ /* 0x000fc4000000001e */
        /* <DEDUP_REMOVED lines=103> */
[----:B------:R-:W-:-:S02]  /*107e0*/  FSEL R30, R21, 8.4834944573231041431e-05, P3 ;  /* 0x38b1e96a151e7808 */ /* 0x000fc40001800000 */
[----:B------:R-:W-:Y:S01]  /*107f0*/  FSEL R32, -R20, -0.00082130916416645050049, P3 ;  /* 0xba574d2014207808 */ /* 0x000fe20001800100 */
[C---:B------:R-:W-:Y:S01]  /*10800*/  FMUL R29, R42.reuse, R42 ;  /* 0x0000002a2a1d7220 */ /* 0x040fe20000400000 */
[C---:B------:R-:W-:Y:S01]  /*10810*/  FSETP.GE.AND P4, PT, |R42|.reuse, 1.0029599666595458984, PT ;  /* 0x3f8060fe2a00780b */ /* 0x040fe20003f86200 */
[----:B------:R-:W-:Y:S01]  /*10820*/  FADD R41, R41, 1 ;  /* 0x3f80000029297421 */ /* 0x000fe20000000000 */
[----:B------:R-:W-:Y:S01]  /*10830*/  FSEL R36, R15, 0.0052134888246655464172, P3 ;  /* 0x3baad5ea0f247808 */ /* 0x000fe20001800000 */
[----:B------:R-:W-:Y:S01]  /*10840*/  FFMA R34, R31, R30, R32 ;  /* 0x0000001e1f227223 */ /* 0x000fe20000000020 */
[----:B------:R-:W-:Y:S02]  /*10850*/  FSEL R29, |R42|, R29, P4 ;  /* 0x0000001d2a1d7208 */ /* 0x000fe40002000200 */
[----:B------:R-:W-:Y:S01]  /*10860*/  FSEL R30, R21, 8.4834944573231041431e-05, P4 ;  /* 0x38b1e96a151e7808 */ /* 0x000fe20002000000 */
[----:B------:R-:W-:Y:S01]  /*10870*/  FFMA R36, R31, R34, R36 ;  /* 0x000000221f247223 */ /* 0x000fe20000000024 */
[----:B------:R-:W-:-:S02]  /*10880*/  FSEL R32, -R20, -0.00082130916416645050049, P4 ;  /* 0xba574d2014207808 */ /* 0x000fc40002000100 */
        /* <DEDUP_REMOVED lines=23> */
[----:B------:R-:W-:Y:S01]  /*10a00*/  FMUL R32, R5, R32 ;  /* 0x0000002005207220 */ /* 0x000fe20000400000 */
[----:B------:R-:W1:Y:S01]  /*10a10*/  @P3 MUFU.EX2 R31, R36 ;  /* 0x00000024001f3308 */ /* 0x000e620000000800 */
[----:B------:R-:W-:Y:S01]  /*10a20*/  FMUL R34, R141, 0.5 ;  /* 0x3f0000008d227820 */ /* 0x000fe20000400000 */
[----:B------:R-:W-:Y:S01]  /*10a30*/  FFMA R30, R30, R33, R33 ;  /* 0x000000211e1e7223 */ /* 0x000fe20000000021 */
[----:B------:R-:W-:-:S02]  /*10a40*/  FMUL R5, R142, 0.5 ;  /* 0x3f0000008e057820 */ /* 0x000fc40000400000 */
[----:B------:R-:W-:Y:S01]  /*10a50*/  FMUL R34, R7, R34 ;  /* 0x0000002207227220 */ /* 0x000fe20000400000 */
[----:B------:R-:W-:Y:S01]  /*10a60*/  FMUL R7, R144, 0.5 ;  /* 0x3f00000090077820 */ /* 0x000fe20000400000 */
[----:B------:R-:W-:Y:S01]  /*10a70*/  FMUL R8, R8, R5 ;  /* 0x0000000508087220 */ /* 0x000fe20000400000 */
[----:B------:R-:W2:Y:S01]  /*10a80*/  @P4 MUFU.EX2 R29, R30 ;  /* 0x0000001e001d4308 */ /* 0x000ea20000000800 */
[----:B------:R-:W-:Y:S01]  /*10a90*/  FMUL R5, R146, 0.5 ;  /* 0x3f00000092057820 */ /* 0x000fe20000400000 */
[----:B------:R-:W-:Y:S01]  /*10aa0*/  FMUL R10, R10, R7 ;  /* 0x000000070a0a7220 */ /* 0x000fe20000400000 */
[----:B------:R-:W-:Y:S02]  /*10ab0*/  FMUL R7, R137, 0.5 ;  /* 0x3f00000089077820 */ /* 0x000fe40000400000 */
        /* <DEDUP_REMOVED lines=12> */
[----:B------:R-:W-:Y:S02]  /*10b80*/  FMUL R6, R151, 0.5 ;  /* 0x3f00000097067820 */ /* 0x000fe40000400000 */
[----:B------:R-:W-:Y:S01]  /*10b90*/  FMUL R33, R4, R29 ;  /* 0x0000001d04217220 */ /* 0x000fe20000400000 */
[----:B------:R-:W-:Y:S01]  /*10ba0*/  FMUL R4, R143, 0.5 ;  /* 0x3f0000008f047820 */ /* 0x000fe20000400000 */
[----:B------:R-:W-:Y:S01]  /*10bb0*/  FADD R30, R30, 1 ;  /* 0x3f8000001e1e7421 */ /* 0x000fe20000000000 */
[----:B------:R-:W-:Y:S01]  /*10bc0*/  FMUL R29, R36, R7 ;  /* 0x00000007241d7220 */ /* 0x000fe20000400000 */
[----:B------:R-:W-:Y:S01]  /*10bd0*/  FMUL R11, R41, R6 ;  /* 0x00000006290b7220 */ /* 0x000fe20000400000 */
[----:B------:R-:W-:Y:S01]  /*10be0*/  FMUL R9, R9, R4 ;  /* 0x0000000409097220 */ /* 0x000fe20000400000 */
[----:B------:R-:W-:Y:S01]  /*10bf0*/  FMUL R4, R149, 0.5 ;  /* 0x3f00000095047820 */ /* 0x000fe20000400000 */
[----:B------:R-:W-:-:S03]  /*10c00*/  F2FP.BF16.F32.PACK_AB R6, R34, R31 ;  /* 0x0000001f2206723e */ /* 0x000fc600000010ff */
[----:B------:R-:W-:Y:S01]  /*10c10*/  FMUL R28, R37, R4 ;  /* 0x00000004251c7220 */ /* 0x000fe20000400000 */
[----:B------:R-:W-:Y:S01]  /*10c20*/  FMUL R4, R150, 0.5 ;  /* 0x3f00000096047820 */ /* 0x000fe20000400000 */
[----:B------:R-:W-:Y:S02]  /*10c30*/  F2FP.BF16.F32.PACK_AB R7, R9, R8 ;  /* 0x000000080907723e */ /* 0x000fe400000010ff */
[----:B------:R-:W-:Y:S01]  /*10c40*/  F2FP.BF16.F32.PACK_AB R8, R43, R10 ;  /* 0x0000000a2b08723e */ /* 0x000fe200000010ff */
[----:B------:R-:W-:Y:S01]  /*10c50*/  FMUL R38, R39, R4 ;  /* 0x0000000427267220 */ /* 0x000fe20000400000 */
[----:B------:R-:W-:Y:S01]  /*10c60*/  FMUL R4, R30, R5 ;  /* 0x000000051e047220 */ /* 0x000fe20000400000 */
[----:B------:R-:W-:Y:S02]  /*10c70*/  F2FP.BF16.F32.PACK_AB R5, R32, R33 ;  /* 0x000000212005723e */ /* 0x000fe400000010ff */
[----:B------:R-:W-:Y:S02]  /*10c80*/  F2FP.BF16.F32.PACK_AB R9, R147, R24 ;  /* 0x000000189309723e */ /* 0x000fe400000010ff */
[----:B------:R-:W-:-:S02]  /*10c90*/  F2FP.BF16.F32.PACK_AB R4, R29, R4 ;  /* 0x000000041d04723e */ /* 0x000fc400000010ff */
[----:B------:R-:W-:Y:S02]  /*10ca0*/  F2FP.BF16.F32.PACK_AB R10, R28, R35 ;  /* 0x000000231c0a723e */ /* 0x000fe400000010ff */
[----:B------:R-:W-:Y:S01]  /*10cb0*/  F2FP.BF16.F32.PACK_AB R11, R11, R38 ;  /* 0x000000260b0b723e */ /* 0x000fe200000010ff */
[----:B------:R1:W-:Y:S04]  /*10cc0*/  STSM.16.M88.4 [R101+0x4200], R4 ;  /* 0x0042000465007844 */ /* 0x0003e80000000200 */
        /* <DEDUP_REMOVED lines=18> */
.L_x_122:
[----:B------:R-:W-:Y:S05]  /*10df0*/  BSYNC B0 ;  /* 0x0000000000007941 */ /* 0x000fea0003800000 */
.L_x_121:
[----:B------:R-:W-:Y:S06]  /*10e00*/  BAR.SYNC.DEFER_BLOCKING 0x1, 0x100 ;  /* 0x0044000000007b1d */ /* 0x000fec0000010000 */
[----:B------:R-:W-:Y:S04]  /*10e10*/  BSSY B0, `(.L_x_123) ;  /* 0x0000009000007945 */ /* 0x000fe80003800000 */
[----:B------:R-:W-:Y:S05]  /*10e20*/  @P0 BRA `(.L_x_124) ;  /* 0x00000000001c0947 */ /* 0x000fea0003800000 */
[----:B------:R-:W-:-:S13]  /*10e30*/  ISETP.NE.AND P3, PT, R162, 0x3, PT ;  /* 0x00000003a200780c */ /* 0x000fda0003f65270 */
[----:B------:R-:W-:Y:S05]  /*10e40*/  @!P3 BRA `(.L_x_125) ;  /* 0x000000000004b947 */ /* 0x000fea0003800000 */
[----:B------:R-:W-:Y:S01]  /*10e50*/  BPT.TRAP 0x1 ;  /* 0x000000040000795c */ /* 0x000fe20000300000 */
.L_x_125:
[----:B------:R-:W-:-:S04]  /*10e60*/  ULEA UR4, UR5, UR47, 0x3 ;  /* 0x0000002f05047291 */ /* 0x000fc8000f8e183f */
[----:B------:R-:W-:-:S04]  /*10e70*/  UIADD3 UR4, UR4, 0x60, URZ ;  /* 0x0000006004047890 */ /* 0x000fc8000fffe03f */
[----:B------:R-:W-:-:S09]  /*10e80*/  UPRMT UR4, UR52, 0x654, UR4 ;  /* 0x0000065434047896 */ /* 0x000fd20008000004 */
[----:B------:R-:W-:Y:S03]  /*10e90*/  SYNCS.ARRIVE.TRANS64.RED.A1T0 RZ, [UR4], RZ ;  /* 0x000000ffffff79a7 */ /* 0x000fe60008100404 */
.L_x_124:
[----:B------:R-:W-:Y:S05]  /*10ea0*/  BSYNC B0 ;  /* 0x0000000000007941 */ /* 0x000fea0003800000 */
.L_x_123:
        /* <DEDUP_REMOVED lines=8> */
.L_x_128:
[----:B------:R-:W-:Y:S01]  /*10f30*/  SHF.L.U32 R25, R25, 0x1f, RZ ;  /* 0x0000001f19197819 */ /* 0x000fe200000006ff */
[----:B------:R-:W-:Y:S01]  /*10f40*/  BSSY B1, `(.L_x_129) ;  /* 0x0000004000017945 */ /* 0x000fe20003800000 */
[----:B-1----:R-:W-:-:S04]  /*10f50*/  LEA R4, R0, UR47, 0x3 ;  /* 0x0000002f00047c11 */ /* 0x002fc8000f8e18ff */
[----:B------:R-:W1:Y:S02]  /*10f60*/  SYNCS.PHASECHK.TRANS64.TRYWAIT P3, [R4+URZ+0x40], R25 ;  /* 0x00004019040075a7 */ /* 0x000e64000806017f */
[----:B-1----:R-:W-:Y:S05]  /*10f70*/  @!P3 BRA `(.L_x_130) ;  /* 0x000000580034b947 */ /* 0x002fea0003800000 */
.L_x_243:
[----:B------:R-:W-:Y:S05]  /*10f80*/  BSYNC B1 ;  /* 0x0000000000017941 */ /* 0x000fea0003800000 */
.L_x_129:
[----:B------:R-:W-:Y:S05]  /*10f90*/  @P2 BRA `(.L_x_127) ;  /* 0x0000000000942947 */ /* 0x000fea0003800000 */
[----:B------:R-:W-:Y:S01]  /*10fa0*/  IMAD R103, R0, 0x2000, R103 ;  /* 0x0000200000677824 */ /* 0x000fe200078e0267 */
[----:B------:R-:W-:Y:S05]  /*10fb0*/  WARPSYNC.ALL ;  /* 0x0000000000007948 */ /* 0x000fea0003800000 */
[----:B------:R-:W-:Y:S01]  /*10fc0*/  LEA R0, R158, R103, 0x1 ;  /* 0x000000679e007211 */ /* 0x000fe200078e08ff */
[----:B-1----:R-:W1:Y:S04]  /*10fd0*/  LDSM.16.M88.4 R4, [R103] ;  /* 0x000000006704783b */ /* 0x002e680000000200 */
[----:B------:R-:W2:Y:S01]  /*10fe0*/  LDSM.16.M88.4 R32, [R0] ;  /* 0x000000000020783b */ /* 0x000ea20000000200 */
[C---:B-1----:R-:W-:Y:S01]  /*10ff0*/  IMAD.U32 R8, R4.reuse, 0x10000, RZ ;  /* 0x0001000004087824 */ /* 0x042fe200078e00ff */
[----:B------:R-:W-:Y:S01]  /*11000*/  LOP3.LUT R4, R4, 0xffff0000, RZ, 0xc0, !PT ;  /* 0xffff000004047812 */ /* 0x000fe200078ec0ff */
[----:B------:R-:W-:Y:S01]  /*11010*/  IMAD.U32 R24, R6, 0x10000, RZ ;  /* 0x0001000006187824 */ /* 0x000fe200078e00ff */
[C---:B------:R-:W-:Y:S01]  /*11020*/  SHF.L.U32 R10, R5.reuse, 0x10, RZ ;  /* 0x00000010050a7819 */ /* 0x040fe200000006ff */
        /* <DEDUP_REMOVED lines=28> */
.L_x_127:
[----:B------:R-:W-:Y:S05]  /*111f0*/  BSYNC B0 ;  /* 0x0000000000007941 */ /* 0x000fea0003800000 */
.L_x_126:
[C---:B------:R-:W-:Y:S01]  /*11200*/  FFMA R87, R156.reuse, R87, R99 ;  /* 0x000000579c577223 */ /* 0x040fe20000000063 */
[C---:B------:R-:W-:Y:S01]  /*11210*/  FFMA R23, R156.reuse, R74, R23 ;  /* 0x0000004a9c177223 */ /* 0x040fe20000000017 */
[C---:B------:R-:W-:Y:S01]  /*11220*/  FFMA R75, R156.reuse, R75, R90 ;  /* 0x0000004b9c4b7223 */ /* 0x040fe2000000005a */
[----:B------:R-:W-:Y:S01]  /*11230*/  FFMA R76, R156, R76, R165 ;  /* 0x0000004c9c4c7223 */ /* 0x000fe200000000a5 */
[----:B-1----:R-:W-:Y:S01]  /*11240*/  FMUL R9, R87, 0.70710676908493041992 ;  /* 0x3f3504f357097820 */ /* 0x002fe20000400000 */
[----:B------:R-:W-:Y:S01]  /*11250*/  FMUL R24, R23, 0.70710676908493041992 ;  /* 0x3f3504f317187820 */ /* 0x000fe20000400000 */
[----:B------:R-:W-:Y:S01]  /*11260*/  FMUL R35, R75, 0.70710676908493041992 ;  /* 0x3f3504f34b237820 */ /* 0x000fe20000400000 */
[----:B------:R-:W-:Y:S01]  /*11270*/  FMUL R26, R76, 0.70710676908493041992 ;  /* 0x3f3504f34c1a7820 */ /* 0x000fe20000400000 */
[C---:B------:R-:W-:Y:S01]  /*11280*/  FMUL R0, R9.reuse, R9 ;  /* 0x0000000909007220 */ /* 0x040fe20000400000 */
[----:B------:R-:W-:Y:S01]  /*11290*/  FSETP.GE.AND P2, PT, |R9|, 1.0029599666595458984, PT ;  /* 0x3f8060fe0900780b */ /* 0x000fe20003f46200 */
[----:B------:R-:W-:Y:S01]  /*112a0*/  FFMA R77, R156, R77, R163 ;  /* 0x0000004d9c4d7223 */ /* 0x000fe200000000a3 */
[----:B------:R-:W-:Y:S01]  /*112b0*/  FSETP.GE.AND P3, PT, |R35|, 1.0029599666595458984, PT ;  /* 0x3f8060fe2300780b */ /* 0x000fe20003f66200 */
[----:B------:R-:W-:Y:S01]  /*112c0*/  FMUL R8, R26, R26 ;  /* 0x0000001a1a087220 */ /* 0x000fe20000400000 */
[----:B------:R-:W-:Y:S01]  /*112d0*/  FSEL R0, |R9|, R0, P2 ;  /* 0x0000000009007208 */ /* 0x000fe20001000200 */
[C---:B------:R-:W-:Y:S01]  /*112e0*/  FFMA R78, R156.reuse, R78, R167 ;  /* 0x0000004e9c4e7223 */ /* 0x040fe200000000a7 */
[----:B------:R-:W-:Y:S01]  /*112f0*/  FSEL R5, R21, 8.4834944573231041431e-05, P2 ;  /* 0x38b1e96a15057808 */ /* 0x000fe20001000000 */
[----:B------:R-:W-:Y:S01]  /*11300*/  FFMA R79, R156, R79, R93 ;  /* 0x0000004f9c4f7223 */ /* 0x000fe2000000005d */
[----:B------:R-:W-:Y:S01]  /*11310*/  FSEL R7, -R20, -0.00082130916416645050049, P2 ;  /* 0xba574d2014077808 */ /* 0x000fe20001000100 */
[----:B------:R-:W-:Y:S01]  /*11320*/  FMUL R36, R78, 0.70710676908493041992 ;  /* 0x3f3504f34e247820 */ /* 0x000fe20000400000 */
[----:B------:R-:W-:Y:S01]  /*11330*/  FSEL R4, R15, 0.0052134888246655464172, P2 ;  /* 0x3baad5ea0f047808 */ /* 0x000fe20001000000 */
[----:B------:R-:W-:Y:S01]  /*11340*/  FFMA R80, R156, R80, R169 ;  /* 0x000000509c507223 */ /* 0x000fe200000000a9 */
[----:B------:R-:W-:Y:S01]  /*11350*/  FSEL R6, -R14, -0.026868773624300956726, P2 ;  /* 0xbcdc1be70e067808 */ /* 0x000fe20001000100 */
[----:B------:R-:W-:Y:S01]  /*11360*/  FFMA R5, R0, R5, R7 ;  /* 0x0000000500057223 */ /* 0x000fe20000000007 */
[----:B------:R-:W-:Y:S01]  /*11370*/  FSEL R7, -|R9|, R9, P2 ;  /* 0x0000000909077208 */ /* 0x000fe20001000300 */
[----:B------:R-:W-:Y:S01]  /*11380*/  FFMA R81, R156, R81, R95 ;  /* 0x000000519c517223 */ /* 0x000fe2000000005f */
[----:B------:R-:W-:Y:S01]  /*11390*/  FSEL R11, -R20, -0.00082130916416645050049, P3 ;  /* 0xba574d20140b7808 */ /* 0x000fe20001800100 */
[----:B------:R-:W-:Y:S01]  /*113a0*/  FFMA R5, R0, R5, R4 ;  /* 0x0000000500057223 */ /* 0x000fe20000000004 */
[----:B------:R-:W-:Y:S01]  /*113b0*/  FSEL R4, R13, 0.11284004896879196167, P2 ;  /* 0x3de718af0d047808 */ /* 0x000fe20001000000 */
[----:B------:R-:W-:Y:S01]  /*113c0*/  FMUL R41, R80, 0.70710676908493041992 ;  /* 0x3f3504f350297820 */ /* 0x000fe20000400000 */
[----:B------:R-:W-:Y:S01]  /*113d0*/  FSETP.GE.AND P4, PT, |R26|, 1.0029599666595458984, PT ;  /* 0x3f8060fe1a00780b */ /* 0x000fe20003f86200 */
[----:B------:R-:W-:Y:S01]  /*113e0*/  FFMA R5, R0, R5, R6 ;  /* 0x0000000500057223 */ /* 0x000fe20000000006 */
[----:B------:R-:W-:Y:S01]  /*113f0*/  FSEL R6, R12, -0.37612664699554443359, P2 ;  /* 0xbec093ac0c067808 */ /* 0x000fe20001000000 */
[----:B------:R-:W-:Y:S01]  /*11400*/  FFMA R82, R156, R82, R173 ;  /* 0x000000529c527223 */ /* 0x000fe200000000ad */
[----:B------:R-:W-:Y:S01]  /*11410*/  FSEL R8, |R26|, R8, P4 ;  /* 0x000000081a087208 */ /* 0x000fe20002000200 */
[----:B------:R-:W-:Y:S01]  /*11420*/  FFMA R5, R0, R5, R4 ;  /* 0x0000000500057223 */ /* 0x000fe20000000004 */
[----:B------:R-:W-:Y:S01]  /*11430*/  FSEL R4, R3, 0.12837915122509002686, P2 ;  /* 0x3e0375d303047808 */ /* 0x000fe20001000000 */
[----:B------:R-:W-:Y:S01]  /*11440*/  FMUL R43, R82, 0.70710676908493041992 ;  /* 0x3f3504f3522b7820 */ /* 0x000fe20000400000 */
[----:B------:R-:W-:Y:S01]  /*11450*/  FSEL R29, R21, 8.4834944573231041431e-05, P4 ;  /* 0x38b1e96a151d7808 */ /* 0x000fe20002000000 */
[----:B------:R-:W-:Y:S01]  /*11460*/  FFMA R5, R0, R5, R6 ;  /* 0x0000000500057223 */ /* 0x000fe20000000006 */
[----:B------:R-:W-:Y:S01]  /*11470*/  FMUL R6, R35, R35 ;  /* 0x0000002323067220 */ /* 0x000fe20000400000 */
[----:B------:R-:W-:Y:S01]  /*11480*/  FSEL R31, -R20, -0.00082130916416645050049, P4 ;  /* 0xba574d20141f7808 */ /* 0x000fe20002000100 */
[----:B------:R-:W-:Y:S01]  /*11490*/  FFMA R83, R156, R83, R97 ;  /* 0x000000539c537223 */ /* 0x000fe20000000061 */
[----:B------:R-:W-:Y:S01]  /*114a0*/  FFMA R0, R0, R5, R4 ;  /* 0x0000000500007223 */ /* 0x000fe20000000004 */
[----:B------:R-:W-:Y:S01]  /*114b0*/  FSEL R25, R15, 0.0052134888246655464172, P3 ;  /* 0x3baad5ea0f197808 */ /* 0x000fe20001800000 */
[----:B------:R-:W-:Y:S01]  /*114c0*/  FFMA R84, R156, R84, R89 ;  /* 0x000000549c547223 */ /* 0x000fe20000000059 */
[----:B------:R-:W-:Y:S01]  /*114d0*/  FSEL R6, |R35|, R6, P3 ;  /* 0x0000000623067208 */ /* 0x000fe20001800200 */
[----:B------:R-:W-:Y:S01]  /*114e0*/  FFMA R0, R0, R7, R7 ;  /* 0x0000000700007223 */ /* 0x000fe20000000007 */
[----:B------:R-:W-:Y:S01]  /*114f0*/  FSEL R33, R15, 0.0052134888246655464172, P4 ;  /* 0x3baad5ea0f217808 */ /* 0x000fe20002000000 */
[----:B------:R-:W-:Y:S01]  /*11500*/  FFMA R29, R8, R29, R31 ;  /* 0x0000001d081d7223 */ /* 0x000fe2000000001f */
[----:B------:R-:W-:Y:S01]  /*11510*/  FSEL R31, -R14, -0.026868773624300956726, P4 ;  /* 0xbcdc1be70e1f7808 */ /* 0x000fe20002000100 */
[----:B------:R-:W1:Y:S01]  /*11520*/  @P2 MUFU.EX2 R4, R0 ;  /* 0x0000000000042308 */ /* 0x000e620000000800 */
[----:B------:R-:W-:Y:S01]  /*11530*/  FSEL R10, R3, 0.12837915122509002686, P4 ;  /* 0x3e0375d3030a7808 */ /* 0x000fe20002000000 */
[----:B------:R-:W-:Y:S01]  /*11540*/  FFMA R33, R8, R29, R33 ;  /* 0x0000001d08217223 */ /* 0x000fe20000000021 */
[----:B------:R-:W-:Y:S01]  /*11550*/  FSEL R29, R13, 0.11284004896879196167, P3 ;  /* 0x3de718af0d1d7808 */ /* 0x000fe20001800000 */
[C---:B------:R-:W-:Y:S01]  /*11560*/  FFMA R85, R156.reuse, R85, R177 ;  /* 0x000000559c557223 */ /* 0x040fe200000000b1 */
[----:B------:R-:W-:Y:S01]  /*11570*/  FFMA R86, R156, R86, R175 ;  /* 0x000000569c567223 */ /* 0x000fe200000000af */
[----:B------:R-:W-:Y:S01]  /*11580*/  FFMA R31, R8, R33, R31 ;  /* 0x00000021081f7223 */ /* 0x000fe2000000001f */
[C---:B------:R-:W-:Y:S01]  /*11590*/  FFMA R73, R156.reuse, R73, R171 ;  /* 0x000000499c497223 */ /* 0x040fe200000000ab */
[----:B------:R-:W-:Y:S01]  /*115a0*/  FFMA R72, R156, R72, R91 ;  /* 0x000000489c487223 */ /* 0x000fe2000000005b */
[----:B------:R-:W-:Y:S01]  /*115b0*/  FMUL R87, R87, 0.5 ;  /* 0x3f00000057577820 */ /* 0x000fe20000400000 */
[----:B------:R-:W-:Y:S01]  /*115c0*/  FMUL R23, R23, 0.5 ;  /* 0x3f00000017177820 */ /* 0x000fe20000400000 */
[----:B------:R-:W-:Y:S05]  /*115d0*/  WARPSYNC.ALL ;  /* 0x0000000000007948 */ /* 0x000fea0003800000 */
[----:B------:R-:W-:Y:S01]  /*115e0*/  BSSY B0, `(.L_x_131) ;  /* 0x000017f000007945 */ /* 0x000fe20003800000 */
[----:B-1----:R-:W-:-:S05]  /*115f0*/  @P2 FADD R4, -R4, 1 ;  /* 0x3f80000004042421 */ /* 0x002fca0000000100 */
[----:B------:R-:W-:Y:S01]  /*11600*/  @P2 LOP3.LUT R0, R4, 0x80000000, R9, 0xb8, !PT ;  /* 0x8000000004002812 */ /* 0x000fe200078eb809 */
[C---:B------:R-:W-:Y:S01]  /*11610*/  FMUL R4, R24.reuse, R24 ;  /* 0x0000001818047220 */ /* 0x040fe20000400000 */
[----:B------:R-:W-:Y:S02]  /*11620*/  FSETP.GE.AND P2, PT, |R24|, 1.0029599666595458984, PT ;  /* 0x3f8060fe1800780b */ /* 0x000fe40003f46200 */
[C---:B------:R-:W-:Y:S01]  /*11630*/  FSEL R9, R21.reuse, 8.4834944573231041431e-05, P3 ;  /* 0x38b1e96a15097808 */ /* 0x040fe20001800000 */
[----:B------:R-:W-:Y:S01]  /*11640*/  FADD R0, R0, 1 ;  /* 0x3f80000000007421 */ /* 0x000fe20000000000 */
[----:B------:R-:W-:Y:S02]  /*11650*/  FSEL R4, |R24|, R4, P2 ;  /* 0x0000000418047208 */ /* 0x000fe40001000200 */
[----:B------:R-:W-:Y:S01]  /*11660*/  FSEL R5, R21, 8.4834944573231041431e-05, P2 ;  /* 0x38b1e96a15057808 */ /* 0x000fe20001000000 */
[----:B------:R-:W-:Y:S01]  /*11670*/  FFMA R11, R6, R9, R11 ;  /* 0x00000009060b7223 */ /* 0x000fe2000000000b */
[----:B------:R-:W-:Y:S01]  /*11680*/  FSEL R7, -R20, -0.00082130916416645050049, P2 ;  /* 0xba574d2014077808 */ /* 0x000fe20001000100 */
[----:B------:R-:W-:Y:S01]  /*11690*/  FMUL R87, R0, R87 ;  /* 0x0000005700577220 */ /* 0x000fe20000400000 */
[----:B------:R-:W-:Y:S01]  /*116a0*/  FSEL R9, -R14, -0.026868773624300956726, P2 ;  /* 0xbcdc1be70e097808 */ /* 0x000fe20001000100 */
[----:B------:R-:W-:Y:S01]  /*116b0*/  FFMA R11, R6, R11, R25 ;  /* 0x0000000b060b7223 */ /* 0x000fe20000000019 */
[----:B------:R-:W-:Y:S01]  /*116c0*/  FSEL R25, -R14, -0.026868773624300956726, P3 ;  /* 0xbcdc1be70e197808 */ /* 0x000fe20001800100 */
[----:B------:R-:W-:Y:S01]  /*116d0*/  FFMA R5, R4, R5, R7 ;  /* 0x0000000504057223 */ /* 0x000fe20000000007 */
[----:B------:R-:W-:Y:S01]  /*116e0*/  FSEL R7, R15, 0.0052134888246655464172, P2 ;  /* 0x3baad5ea0f077808 */ /* 0x000fe20001000000 */
[----:B------:R-:W-:-:S02]  /*116f0*/  FMUL R0, R77, 0.5 ;  /* 0x3f0000004d007820 */ /* 0x000fc40000400000 */
[----:B------:R-:W-:Y:S01]  /*11700*/  FFMA R11, R6, R11, R25 ;  /* 0x0000000b060b7223 */ /* 0x000fe20000000019 */
[----:B------:R-:W-:Y:S01]  /*11710*/  FSEL R25, R12, -0.37612664699554443359, P3 ;  /* 0xbec093ac0c197808 */ /* 0x000fe20001800000 */
[----:B------:R-:W-:Y:S01]  /*11720*/  FFMA R5, R4, R5, R7 ;  /* 0x0000000504057223 */ /* 0x000fe20000000007 */
[C---:B------:R-:W-:Y:S01]  /*11730*/  FSEL R7, R13.reuse, 0.11284004896879196167, P2 ;  /* 0x3de718af0d077808 */ /* 0x040fe20001000000 */
[----:B------:R-:W-:Y:S01]  /*11740*/  FFMA R11, R6, R11, R29 ;  /* 0x0000000b060b7223 */ /* 0x000fe2000000001d */
[----:B------:R-:W-:Y:S01]  /*11750*/  FSEL R29, R13, 0.11284004896879196167, P4 ;  /* 0x3de718af0d1d7808 */ /* 0x000fe20002000000 */
[----:B------:R-:W-:Y:S01]  /*11760*/  FFMA R5, R4, R5, R9 ;  /* 0x0000000504057223 */ /* 0x000fe20000000009 */
[----:B------:R-:W-:Y:S01]  /*11770*/  FSEL R9, R12, -0.37612664699554443359, P2 ;  /* 0xbec093ac0c097808 */ /* 0x000fe20001000000 */
[----:B------:R-:W-:Y:S02]  /*11780*/  FFMA R11, R6, R11, R25 ;  /* 0x0000000b060b7223 */ /* 0x000fe40000000019 */
[----:B------:R-:W-:Y:S01]  /*11790*/  FFMA R5, R4, R5, R7 ;  /* 0x0000000504057223 */ /* 0x000fe20000000007 */
[----:B------:R-:W-:Y:S01]  /*117a0*/  FSEL R7, R3, 0.12837915122509002686, P2 ;  /* 0x3e0375d303077808 */ /* 0x000fe20001000000 */
[----:B------:R-:W-:Y:S01]  /*117b0*/  FFMA R29, R8, R31, R29 ;  /* 0x0000001f081d7223 */ /* 0x000fe2000000001d */
[----:B------:R-:W-:Y:S01]  /*117c0*/  FMUL R31, R79, 0.70710676908493041992 ;  /* 0x3f3504f34f1f7820 */ /* 0x000fe20000400000 */
[----:B------:R-:W-:Y:S01]  /*117d0*/  FFMA R5, R4, R5, R9 ;  /* 0x0000000504057223 */ /* 0x000fe20000000009 */
[----:B------:R-:W-:-:S03]  /*117e0*/  FSEL R9, -|R24|, R24, P2 ;  /* 0x0000001818097208 */ /* 0x000fc60001000300 */
[----:B------:R-:W-:Y:S01]  /*117f0*/  FFMA R4, R4, R5, R7 ;  /* 0x0000000504047223 */ /* 0x000fe20000000007 */
[----:B------:R-:W-:-:S03]  /*11800*/  FSEL R5, R3, 0.12837915122509002686, P3 ;  /* 0x3e0375d303057808 */ /* 0x000fc60001800000 */
[----:B------:R-:W-:Y:S01]  /*11810*/  FFMA R4, R4, R9, R9 ;  /* 0x0000000904047223 */ /* 0x000fe20000000009 */
[----:B------:R-:W-:Y:S01]  /*11820*/  FSEL R9, R12, -0.37612664699554443359, P4 ;  /* 0xbec093ac0c097808 */ /* 0x000fe20002000000 */
[----:B------:R-:W-:Y:S01]  /*11830*/  FFMA R5, R6, R11, R5 ;  /* 0x0000000b06057223 */ /* 0x000fe20000000005 */
[----:B------:R-:W-:Y:S01]  /*11840*/  FSEL R6, -|R35|, R35, P3 ;  /* 0x0000002323067208 */ /* 0x000fe20001800300 */
[----:B------:R-:W1:Y:S01]  /*11850*/  @P2 MUFU.EX2 R7, R4 ;  /* 0x0000000400072308 */ /* 0x000e620000000800 */
[----:B------:R-:W-:Y:S01]  /*11860*/  FMUL R11, R31, R31 ;  /* 0x0000001f1f0b7220 */ /* 0x000fe20000400000 */
[----:B------:R-:W-:Y:S01]  /*11870*/  FFMA R9, R8, R29, R9 ;  /* 0x0000001d08097223 */ /* 0x000fe20000000009 */
[----:B------:R-:W-:Y:S01]  /*11880*/  FMUL R29, R77, 0.70710676908493041992 ;  /* 0x3f3504f34d1d7820 */ /* 0x000fe20000400000 */
[----:B------:R-:W-:Y:S01]  /*11890*/  FFMA R5, R5, R6, R6 ;  /* 0x0000000605057223 */ /* 0x000fe20000000006 */
[----:B------:R-:W-:Y:S01]  /*118a0*/  FSEL R6, -|R26|, R26, P4 ;  /* 0x0000001a1a067208 */ /* 0x000fe20002000300 */
[----:B------:R-:W-:-:S02]  /*118b0*/  FFMA R9, R8, R9, R10 ;  /* 0x0000000908097223 */ /* 0x000fc4000000000a */
[----:B------:R-:W2:Y:S02]  /*118c0*/  @P3 MUFU.EX2 R8, R5 ;  /* 0x0000000500083308 */ /* 0x000ea40000000800 */
[----:B------:R-:W-:-:S06]  /*118d0*/  FFMA R6, R9, R6, R6 ;  /* 0x0000000609067223 */ /* 0x000fcc0000000006 */
[----:B------:R-:W3:Y:S01]  /*118e0*/  @P4 MUFU.EX2 R9, R6 ;  /* 0x0000000600094308 */ /* 0x000ee20000000800 */
[----:B-1----:R-:W-:-:S05]  /*118f0*/  @P2 FADD R7, -R7, 1 ;  /* 0x3f80000007072421 */ /* 0x002fca0000000100 */
[----:B------:R-:W-:Y:S01]  /*11900*/  @P2 LOP3.LUT R4, R7, 0x80000000, R24, 0xb8, !PT ;  /* 0x8000000007042812 */ /* 0x000fe200078eb818 */
[C---:B------:R-:W-:Y:S01]  /*11910*/  FMUL R7, R29.reuse, R29 ;  /* 0x0000001d1d077220 */ /* 0x040fe20000400000 */
[C---:B------:R-:W-:Y:S01]  /*11920*/  FSETP.GE.AND P2, PT, |R29|.reuse, 1.0029599666595458984, PT ;  /* 0x3f8060fe1d00780b */ /* 0x040fe20003f46200 */
[----:B--2---:R-:W-:Y:S02]  /*11930*/  @P3 FADD R8, -R8, 1 ;  /* 0x3f80000008083421 */ /* 0x004fe40000000100 */
[----:B------:R-:W-:Y:S01]  /*11940*/  FADD R4, R4, 1 ;  /* 0x3f80000004047421 */ /* 0x000fe20000000000 */
[----:B------:R-:W-:Y:S02]  /*11950*/  FSEL R7, |R29|, R7, P2 ;  /* 0x000000071d077208 */ /* 0x000fe40001000200 */
[----:B------:R-:W-:Y:S01]  /*11960*/  @P3 LOP3.LUT R5, R8, 0x80000000, R35, 0xb8, !PT ;  /* 0x8000000008053812 */ /* 0x000fe200078eb823 */
[----:B------:R-:W-:Y:S01]  /*11970*/  FMUL R23, R4, R23 ;  /* 0x0000001704177220 */ /* 0x000fe20000400000 */
[----:B------:R-:W-:Y:S01]  /*11980*/  FSETP.GE.AND P3, PT, |R36|, 1.0029599666595458984, PT ;  /* 0x3f8060fe2400780b */ /* 0x000fe20003f66200 */
[----:B---3--:R-:W-:Y:S01]  /*11990*/  @P4 FADD R9, -R9, 1 ;  /* 0x3f80000009094421 */ /* 0x008fe20000000100 */
[----:B------:R-:W-:Y:S01]  /*119a0*/  FSEL R8, R21, 8.4834944573231041431e-05, P2 ;  /* 0x38b1e96a15087808 */ /* 0x000fe20001000000 */
[----:B------:R-:W-:Y:S01]  /*119b0*/  FADD R5, R5, 1 ;  /* 0x3f80000005057421 */ /* 0x000fe20000000000 */
[----:B------:R-:W-:Y:S01]  /*119c0*/  FSEL R10, -R20, -0.00082130916416645050049, P2 ;  /* 0xba574d20140a7808 */ /* 0x000fe20001000100 */
[----:B------:R-:W-:Y:S01]  /*119d0*/  FMUL R4, R79, 0.5 ;  /* 0x3f0000004f047820 */ /* 0x000fe20000400000 */
[----:B------:R-:W-:Y:S01]  /*119e0*/  @P4 LOP3.LUT R6, R9, 0x80000000, R26, 0xb8, !PT ;  /* 0x8000000009064812 */ /* 0x000fe200078eb81a */
[----:B------:R-:W-:Y:S01]  /*119f0*/  FMUL R9, R36, R36 ;  /* 0x0000002424097220 */ /* 0x000fe20000400000 */
[----:B------:R-:W-:Y:S01]  /*11a00*/  FSEL R24, R21, 8.4834944573231041431e-05, P3 ;  /* 0x38b1e96a15187808 */ /* 0x000fe20001800000 */
[----:B------:R-:W-:Y:S01]  /*11a10*/  FFMA R8, R7, R8, R10 ;  /* 0x0000000807087223 */ /* 0x000fe2000000000a */
[----:B------:R-:W-:Y:S01]  /*11a20*/  FSEL R26, -R20, -0.00082130916416645050049, P3 ;  /* 0xba574d20141a7808 */ /* 0x000fe20001800100 */
[----:B------:R-:W-:Y:S01]  /*11a30*/  FADD R6, R6, 1 ;  /* 0x3f80000006067421 */ /* 0x000fe20000000000 */
[----:B------:R-:W-:-:S02]  /*11a40*/  FSEL R9, |R36|, R9, P3 ;  /* 0x0000000924097208 */ /* 0x000fc40001800200 */
[----:B------:R-:W-:Y:S02]  /*11a50*/  FSETP.GE.AND P4, PT, |R31|, 1.0029599666595458984, PT ;  /* 0x3f8060fe1f00780b */ /* 0x000fe40003f86200 */
[----:B------:R-:W-:Y:S01]  /*11a60*/  FSEL R10, R15, 0.0052134888246655464172, P2 ;  /* 0x3baad5ea0f0a7808 */ /* 0x000fe20001000000 */
[----:B------:R-:W-:Y:S01]  /*11a70*/  FFMA R26, R9, R24, R26 ;  /* 0x00000018091a7223 */ /* 0x000fe2000000001a */
[----:B------:R-:W-:Y:S02]  /*11a80*/  FSEL R11, |R31|, R11, P4 ;  /* 0x0000000b1f0b7208 */ /* 0x000fe40002000200 */
[----:B------:R-:W-:Y:S01]  /*11a90*/  FSEL R30, R21, 8.4834944573231041431e-05, P4 ;  /* 0x38b1e96a151e7808 */ /* 0x000fe20002000000 */
[----:B------:R-:W-:Y:S01]  /*11aa0*/  FFMA R8, R7, R8, R10 ;  /* 0x0000000807087223 */ /* 0x000fe2000000000a */
[----:B------:R-:W-:Y:S02]  /*11ab0*/  FSEL R32, -R20, -0.00082130916416645050049, P4 ;  /* 0xba574d2014207808 */ /* 0x000fe40002000100 */
[----:B------:R-:W-:-:S02]  /*11ac0*/  FSEL R28, R15, 0.0052134888246655464172, P3 ;  /* 0x3baad5ea0f1c7808 */ /* 0x000fc40001800000 */
        /* <DEDUP_REMOVED lines=14> */
[----:B------:R-:W-:Y:S01]  /*11bb0*/  FSEL R32, -R14, -0.026868773624300956726, P4 ;  /* 0xbcdc1be70e207808 */ /* 0x000fe20002000100 */
[----:B------:R-:W-:Y:S01]  /*11bc0*/  FFMA R26, R9, R26, R30 ;  /* 0x0000001a091a7223 */ /* 0x000fe2000000001e */
[C---:B------:R-:W-:Y:S01]  /*11bd0*/  FSEL R28, R12.reuse, -0.37612664699554443359, P3 ;  /* 0xbec093ac0c1c7808 */ /* 0x040fe20001800000 */
        /* <DEDUP_REMOVED lines=14> */
[----:B------:R-:W-:Y:S01]  /*11cc0*/  FMUL R34, R81, 0.70710676908493041992 ;  /* 0x3f3504f351227820 */ /* 0x000fe20000400000 */
[----:B------:R-:W-:Y:S01]  /*11cd0*/  FMUL R26, R43, R43 ;  /* 0x0000002b2b1a7220 */ /* 0x000fe20000400000 */
[----:B------:R-:W-:Y:S01]  /*11ce0*/  FFMA R8, R8, R9, R9 ;  /* 0x0000000908087223 */ /* 0x000fe20000000009 */
[----:B------:R-:W-:Y:S01]  /*11cf0*/  FSEL R9, -|R31|, R31, P4 ;  /* 0x0000001f1f097208 */ /* 0x000fe20002000300 */
[----:B------:R-:W-:Y:S01]  /*11d00*/  FFMA R24, R11, R24, R25 ;  /* 0x000000180b187223 */ /* 0x000fe20000000019 */
[----:B------:R-:W-:-:S02]  /*11d10*/  FMUL R81, R81, 0.5 ;  /* 0x3f00000051517820 */ /* 0x000fc40000400000 */
[----:B------:R-:W2:Y:S01]  /*11d20*/  @P3 MUFU.EX2 R11, R8 ;  /* 0x00000008000b3308 */ /* 0x000ea20000000800 */
[----:B------:R-:W-:-:S07]  /*11d30*/  FFMA R9, R24, R9, R9 ;  /* 0x0000000918097223 */ /* 0x000fce0000000009 */
[----:B------:R-:W3:Y:S01]  /*11d40*/  @P4 MUFU.EX2 R24, R9 ;  /* 0x0000000900184308 */ /* 0x000ee20000000800 */
        /* <DEDUP_REMOVED lines=8> */
[----:B------:R-:W-:Y:S01]  /*11dd0*/  FSETP.GE.AND P3, PT, |R34|, 1.0029599666595458984, PT ;  /* 0x3f8060fe2200780b */ /* 0x000fe20003f66200 */
[----:B---3--:R-:W-:Y:S01]  /*11de0*/  @P4 FADD R24, -R24, 1 ;  /* 0x3f80000018184421 */ /* 0x008fe20000000100 */
[----:B------:R-:W-:Y:S01]  /*11df0*/  FSEL R11, R21, 8.4834944573231041431e-05, P2 ;  /* 0x38b1e96a150b7808 */ /* 0x000fe20001000000 */
[----:B------:R-:W-:Y:S01]  /*11e00*/  FADD R8, R8, 1 ;  /* 0x3f80000008087421 */ /* 0x000fe20000000000 */
[----:B------:R-:W-:-:S02]  /*11e10*/  FSEL R25, -R20, -0.00082130916416645050049, P2 ;  /* 0xba574d2014197808 */ /* 0x000fc40001000100 */
[----:B------:R-:W-:Y:S01]  /*11e20*/  @P4 LOP3.LUT R9, R24, 0x80000000, R31, 0xb8, !PT ;  /* 0x8000000018094812 */ /* 0x000fe200078eb81f */
[----:B------:R-:W-:Y:S01]  /*11e30*/  FMUL R24, R34, R34 ;  /* 0x0000002222187220 */ /* 0x000fe20000400000 */
[----:B------:R-:W-:Y:S01]  /*11e40*/  FSEL R29, R21, 8.4834944573231041431e-05, P3 ;  /* 0x38b1e96a151d7808 */ /* 0x000fe20001800000 */
[----:B------:R-:W-:Y:S01]  /*11e50*/  FFMA R11, R10, R11, R25 ;  /* 0x0000000b0a0b7223 */ /* 0x000fe20000000019 */
[----:B------:R-:W-:Y:S01]  /*11e60*/  FSEL R31, -R20, -0.00082130916416645050049, P3 ;  /* 0xba574d20141f7808 */ /* 0x000fe20001800100 */
[----:B------:R-:W-:Y:S01]  /*11e70*/  FADD R9, R9, 1 ;  /* 0x3f80000009097421 */ /* 0x000fe20000000000 */
[----:B------:R-:W-:Y:S02]  /*11e80*/  FSEL R28, |R34|, R24, P3 ;  /* 0x00000018221c7208 */ /* 0x000fe40001800200 */
[----:B------:R-:W-:Y:S01]  /*11e90*/  FSEL R25, R15, 0.0052134888246655464172, P2 ;  /* 0x3baad5ea0f197808 */ /* 0x000fe20001000000 */
[----:B------:R-:W-:Y:S01]  /*11ea0*/  FMUL R9, R9, R4 ;  /* 0x0000000409097220 */ /* 0x000fe20000400000 */
[C---:B------:R-:W-:Y:S01]  /*11eb0*/  FSETP.GE.AND P4, PT, |R43|.reuse, 1.0029599666595458984, PT ;  /* 0x3f8060fe2b00780b */ /* 0x040fe20003f86200 */
[----:B------:R-:W-:Y:S01]  /*11ec0*/  FFMA R31, R28, R29, R31 ;  /* 0x0000001d1c1f7223 */ /* 0x000fe2000000001f */
[----:B------:R-:W-:Y:S01]  /*11ed0*/  FSEL R29, -R14, -0.026868773624300956726, P2 ;  /* 0xbcdc1be70e1d7808 */ /* 0x000fe20001000100 */
[C---:B------:R-:W-:Y:S01]  /*11ee0*/  FFMA R11, R10.reuse, R11, R25 ;  /* 0x0000000b0a0b7223 */ /* 0x040fe20000000019 */
[----:B------:R-:W-:Y:S01]  /*11ef0*/  FSEL R30, |R43|, R26, P4 ;  /* 0x0000001a2b1e7208 */ /* 0x000fe20002000200 */
[----:B------:R-:W-:Y:S01]  /*11f00*/  FMUL R4, R73, 0.5 ;  /* 0x3f00000049047820 */ /* 0x000fe20000400000 */
[----:B------:R-:W-:Y:S01]  /*11f10*/  FSEL R35, R21, 8.4834944573231041431e-05, P4 ;  /* 0x38b1e96a15237808 */ /* 0x000fe20002000000 */
[----:B------:R-:W-:Y:S01]  /*11f20*/  FFMA R11, R10, R11, R29 ;  /* 0x0000000b0a0b7223 */ /* 0x000fe2000000001d */
[----:B------:R-:W-:-:S02]  /*11f30*/  FSEL R37, -R20, -0.00082130916416645050049, P4 ;  /* 0xba574d2014257808 */ /* 0x000fc40002000100 */
[----:B------:R-:W-:Y:S02]  /*11f40*/  FSEL R33, R15, 0.0052134888246655464172, P3 ;  /* 0x3baad5ea0f217808 */ /* 0x000fe40001800000 */
[----:B------:R-:W-:Y:S01]  /*11f50*/  FSEL R25, R13, 0.11284004896879196167, P2 ;  /* 0x3de718af0d197808 */ /* 0x000fe20001000000 */
[----:B------:R-:W-:Y:S01]  /*11f60*/  FFMA R35, R30, R35, R37 ;  /* 0x000000231e237223 */ /* 0x000fe20000000025 */
[----:B------:R-:W-:Y:S01]  /*11f70*/  FSEL R39, R15, 0.0052134888246655464172, P4 ;  /* 0x3baad5ea0f277808 */ /* 0x000fe20002000000 */
        /* <DEDUP_REMOVED lines=25> */
[----:B------:R-:W1:Y:S01]  /*12110*/  @P2 MUFU.EX2 R10, R26 ;  /* 0x0000001a000a2308 */ /* 0x000e620000000800 */
[----:B------:R-:W-:Y:S01]  /*12120*/  FFMA R28, R25, R24, R24 ;  /* 0x00000018191c7223 */ /* 0x000fe20000000018 */
[----:B------:R-:W-:Y:S01]  /*12130*/  FSEL R25, -|R43|, R43, P4 ;  /* 0x0000002b2b197208 */ /* 0x000fe20002000300 */
[----:B------:R-:W-:Y:S01]  /*12140*/  FFMA R32, R30, R11, R32 ;  /* 0x0000000b1e207223 */ /* 0x000fe20000000020 */
[----:B------:R-:W-:Y:S01]  /*12150*/  FMUL R35, R83, 0.70710676908493041992 ;  /* 0x3f3504f353237820 */ /* 0x000fe20000400000 */
[----:B------:R-:W-:Y:S01]  /*12160*/  FMUL R37, R84, 0.70710676908493041992 ;  /* 0x3f3504f354257820 */ /* 0x000fe20000400000 */
[----:B------:R-:W-:Y:S01]  /*12170*/  FMUL R39, R85, 0.70710676908493041992 ;  /* 0x3f3504f355277820 */ /* 0x000fe20000400000 */
[----:B------:R-:W-:Y:S01]  /*12180*/  FFMA R32, R32, R25, R25 ;  /* 0x0000001920207223 */ /* 0x000fe20000000019 */
[----:B------:R-:W2:Y:S02]  /*12190*/  @P3 MUFU.EX2 R11, R28 ;  /* 0x0000001c000b3308 */ /* 0x000ea40000000800 */
[----:B------:R-:W-:-:S06]  /*121a0*/  FMUL R29, R39, R39 ;  /* 0x00000027271d7220 */ /* 0x000fcc0000400000 */
[----:B------:R-:W3:Y:S01]  /*121b0*/  @P4 MUFU.EX2 R24, R32 ;  /* 0x0000002000184308 */ /* 0x000ee20000000800 */
        /* <DEDUP_REMOVED lines=16> */
[----:B------:R-:W-:Y:S01]  /*122c0*/  FSEL R30, -R20, -0.00082130916416645050049, P3 ;  /* 0xba574d20141e7808 */ /* 0x000fe20001800100 */
[----:B------:R-:W-:Y:S01]  /*122d0*/  FFMA R11, R10, R11, R25 ;  /* 0x0000000b0a0b7223 */ /* 0x000fe20000000019 */
[----:B------:R-:W-:Y:S01]  /*122e0*/  FSETP.GE.AND P4, PT, |R39|, 1.0029599666595458984, PT ;  /* 0x3f8060fe2700780b */ /* 0x000fe20003f86200 */
[----:B------:R-:W-:Y:S01]  /*122f0*/  FADD R32, R32, 1 ;  /* 0x3f80000020207421 */ /* 0x000fe20000000000 */
[----:B------:R-:W-:Y:S01]  /*12300*/  FSEL R31, |R37|, R24, P3 ;  /* 0x00000018251f7208 */ /* 0x000fe20001800200 */
[----:B------:R-:W-:Y:S01]  /*12310*/  FMUL R81, R28, R81 ;  /* 0x000000511c517220 */ /* 0x000fe20000400000 */
[----:B------:R-:W-:Y:S02]  /*12320*/  FSEL R24, R21, 8.4834944573231041431e-05, P3 ;  /* 0x38b1e96a15187808 */ /* 0x000fe40001800000 */
[----:B------:R-:W-:-:S02]  /*12330*/  FSEL R25, R15, 0.0052134888246655464172, P2 ;  /* 0x3baad5ea0f197808 */ /* 0x000fc40001000000 */
[----:B------:R-:W-:Y:S01]  /*12340*/  FSEL R33, |R39|, R29, P4 ;  /* 0x0000001d27217208 */ /* 0x000fe20002000200 */
[----:B------:R-:W-:Y:S01]  /*12350*/  FFMA R24, R31, R24, R30 ;  /* 0x000000181f187223 */ /* 0x000fe2000000001e */
[----:B------:R-:W-:Y:S01]  /*12360*/  FSEL R34, R21, 8.4834944573231041431e-05, P4 ;  /* 0x38b1e96a15227808 */ /* 0x000fe20002000000 */
[----:B------:R-:W-:Y:S01]  /*12370*/  FFMA R11, R10, R11, R25 ;  /* 0x0000000b0a0b7223 */ /* 0x000fe20000000019 */
[----:B------:R-:W-:Y:S02]  /*12380*/  FSEL R36, -R20, -0.00082130916416645050049, P4 ;  /* 0xba574d2014247808 */ /* 0x000fe40002000100 */
        /* <DEDUP_REMOVED lines=31> */
[----:B------:R-:W-:Y:S01]  /*12580*/  FSEL R29, -|R39|, R39, P4 ;  /* 0x00000027271d7208 */ /* 0x000fe20002000300 */
[----:B------:R-:W1:Y:S02]  /*12590*/  @P2 MUFU.EX2 R10, R30 ;  /* 0x0000001e000a2308 */ /* 0x000e640000000800 */
[----:B------:R-:W-:Y:S01]  /*125a0*/  FFMA R24, R33, R24, R25 ;  /* 0x0000001821187223 */ /* 0x000fe20000000019 */
[----:B------:R-:W-:-:S03]  /*125b0*/  FFMA R34, R34, R11, R11 ;  /* 0x0000000b22227223 */ /* 0x000fc6000000000b */
[----:B------:R-:W-:Y:S02]  /*125c0*/  FFMA R31, R24, R29, R29 ;  /* 0x0000001d181f7223 */ /* 0x000fe4000000001d */
[----:B------:R-:W2:Y:S08]  /*125d0*/  @P3 MUFU.EX2 R11, R34 ;  /* 0x00000022000b3308 */ /* 0x000eb00000000800 */
[----:B------:R-:W3:Y:S01]  /*125e0*/  @P4 MUFU.EX2 R24, R31 ;  /* 0x0000001f00184308 */ /* 0x000ee20000000800 */
[----:B-1----:R-:W-:-:S05]  /*125f0*/  @P2 FADD R10, -R10, 1 ;  /* 0x3f8000000a0a2421 */ /* 0x002fca0000000100 */
[----:B------:R-:W-:Y:S01]  /*12600*/  @P2 LOP3.LUT R30, R10, 0x80000000, R35, 0xb8, !PT ;  /* 0x800000000a1e2812 */ /* 0x000fe200078eb823 */
[----:B------:R-:W-:Y:S01]  /*12610*/  FMUL R35, R72, 0.70710676908493041992 ;  /* 0x3f3504f348237820 */ /* 0x000fe20000400000 */
[----:B------:R-:W-:Y:S01]  /*12620*/  FMUL R10, R41, R41 ;  /* 0x00000029290a7220 */ /* 0x000fe20000400000 */
[----:B--2---:R-:W-:Y:S02]  /*12630*/  @P3 FADD R11, -R11, 1 ;  /* 0x3f8000000b0b3421 */ /* 0x004fe40000000100 */
[----:B------:R-:W-:Y:S01]  /*12640*/  FADD R30, R30, 1 ;  /* 0x3f8000001e1e7421 */ /* 0x000fe20000000000 */
[----:B------:R-:W-:Y:S02]  /*12650*/  FSETP.GE.AND P2, PT, |R35|, 1.0029599666595458984, PT ;  /* 0x3f8060fe2300780b */ /* 0x000fe40003f46200 */
[----:B------:R-:W-:Y:S01]  /*12660*/  @P3 LOP3.LUT R34, R11, 0x80000000, R37, 0xb8, !PT ;  /* 0x800000000b223812 */ /* 0x000fe200078eb825 */
[----:B------:R-:W-:Y:S01]  /*12670*/  FMUL R37, R73, 0.70710676908493041992 ;  /* 0x3f3504f349257820 */ /* 0x000fe20000400000 */
[----:B---3--:R-:W-:-:S03]  /*12680*/  @P4 FADD R24, -R24, 1 ;  /* 0x3f80000018184421 */ /* 0x008fc60000000100 */
[C---:B------:R-:W-:Y:S01]  /*12690*/  FMUL R11, R37.reuse, R37 ;  /* 0x00000025250b7220 */ /* 0x040fe20000400000 */
[----:B------:R-:W-:Y:S01]  /*126a0*/  FSETP.GE.AND P3, PT, |R37|, 1.0029599666595458984, PT ;  /* 0x3f8060fe2500780b */ /* 0x000fe20003f66200 */
[----:B------:R-:W-:Y:S01]  /*126b0*/  FADD R34, R34, 1 ;  /* 0x3f80000022227421 */ /* 0x000fe20000000000 */
[----:B------:R-:W-:Y:S02]  /*126c0*/  @P4 LOP3.LUT R31, R24, 0x80000000, R39, 0xb8, !PT ;  /* 0x80000000181f4812 */ /* 0x000fe400078eb827 */
[----:B------:R-:W-:Y:S02]  /*126d0*/  FSETP.GE.AND P4, PT, |R41|, 1.0029599666595458984, PT ;  /* 0x3f8060fe2900780b */ /* 0x000fe40003f86200 */
[----:B------:R-:W-:Y:S01]  /*126e0*/  FSEL R24, |R37|, R11, P3 ;  /* 0x0000000b25187208 */ /* 0x000fe20001800200 */
[----:B------:R-:W-:Y:S01]  /*126f0*/  FADD R31, R31, 1 ;  /* 0x3f8000001f1f7421 */ /* 0x000fe20000000000 */
[----:B------:R-:W-:Y:S01]  /*12700*/  FSEL R33, |R41|, R10, P4 ;  /* 0x0000000a29217208 */ /* 0x000fe20002000200 */
[----:B------:R-:W-:Y:S01]  /*12710*/  FMUL R10, R35, R35 ;  /* 0x00000023230a7220 */ /* 0x000fe20000400000 */
[----:B------:R-:W-:-:S02]  /*12720*/  FSEL R36, R21, 8.4834944573231041431e-05, P4 ;  /* 0x38b1e96a15247808 */ /* 0x000fc40002000000 */
[C---:B------:R-:W-:Y:S02]  /*12730*/  FSEL R38, -R20.reuse, -0.00082130916416645050049, P4 ;  /* 0xba574d2014267808 */ /* 0x040fe40002000100 */
[----:B------:R-:W-:Y:S02]  /*12740*/  FSEL R25, R21, 8.4834944573231041431e-05, P3 ;  /* 0x38b1e96a15197808 */ /* 0x000fe40001800000 */
[C---:B------:R-:W-:Y:S01]  /*12750*/  FSEL R29, -R20.reuse, -0.00082130916416645050049, P3 ;  /* 0xba574d20141d7808 */ /* 0x040fe20001800100 */
[----:B------:R-:W-:Y:S01]  /*12760*/  FFMA R36, R33, R36, R38 ;  /* 0x0000002421247223 */ /* 0x000fe20000000026 */
[----:B------:R-:W-:Y:S02]  /*12770*/  FSEL R11, -R20, -0.00082130916416645050049, P2 ;  /* 0xba574d20140b7808 */ /* 0x000fe40001000100 */
[----:B------:R-:W-:Y:S01]  /*12780*/  FSEL R20, R15, 0.0052134888246655464172, P4 ;  /* 0x3baad5ea0f147808 */ /* 0x000fe20002000000 */
[----:B------:R-:W-:Y:S01]  /*12790*/  FFMA R25, R24, R25, R29 ;  /* 0x0000001918197223 */ /* 0x000fe2000000001d */
[----:B------:R-:W-:-:S02]  /*127a0*/  FSEL R21, R21, 8.4834944573231041431e-05, P2 ;  /* 0x38b1e96a15157808 */ /* 0x000fc40001000000 */
[----:B------:R-:W-:Y:S01]  /*127b0*/  FSEL R10, |R35|, R10, P2 ;  /* 0x0000000a230a7208 */ /* 0x000fe20001000200 */
[----:B------:R-:W-:Y:S01]  /*127c0*/  FFMA R20, R33, R36, R20 ;  /* 0x0000002421147223 */ /* 0x000fe20000000014 */
[C---:B------:R-:W-:Y:S02]  /*127d0*/  FSEL R29, R15.reuse, 0.0052134888246655464172, P3 ;  /* 0x3baad5ea0f1d7808 */ /* 0x040fe40001800000 */
        /* <DEDUP_REMOVED lines=17> */
[C---:B------:R-:W-:Y:S01]  /*128f0*/  FFMA R21, R24.reuse, R21, R29 ;  /* 0x0000001518157223 */ /* 0x040fe2000000001d */
        /* <DEDUP_REMOVED lines=16> */
[----:B------:R-:W-:Y:S01]  /*12a00*/  FMUL R13, R7, R0 ;  /* 0x00000000070d7220 */ /* 0x000fe20000400000 */
[----:B------:R-:W-:Y:S01]  /*12a10*/  FMUL R0, R72, 0.5 ;  /* 0x3f00000048007820 */ /* 0x000fe20000400000 */
[----:B------:R-:W-:Y:S01]  /*12a20*/  FMUL R7, R84, 0.5 ;  /* 0x3f00000054077820 */ /* 0x000fe20000400000 */
[----:B------:R-:W-:Y:S01]  /*12a30*/  FFMA R11, R11, R14, R14 ;  /* 0x0000000e0b0b7223 */ /* 0x000fe2000000000e */
[----:B------:R-:W2:Y:S02]  /*12a40*/  @P3 MUFU.EX2 R10, R15 ;  /* 0x0000000f000a3308 */ /* 0x000ea40000000800 */
[----:B------:R-:W-:-:S06]  /*12a50*/  FMUL R34, R34, R7 ;  /* 0x0000000722227220 */ /* 0x000fcc0000400000 */
[----:B------:R-:W3:Y:S01]  /*12a60*/  @P2 MUFU.EX2 R3, R11 ;  /* 0x0000000b00032308 */ /* 0x000ee20000000800 */
[----:B-1----:R-:W-:-:S05]  /*12a70*/  @P4 FADD R20, -R20, 1 ;  /* 0x3f80000014144421 */ /* 0x002fca0000000100 */
[----:B------:R-:W-:Y:S01]  /*12a80*/  @P4 LOP3.LUT R29, R20, 0x80000000, R41, 0xb8, !PT ;  /* 0x80000000141d4812 */ /* 0x000fe200078eb829 */
[----:B--2---:R-:W-:-:S04]  /*12a90*/  @P3 FADD R10, -R10, 1 ;  /* 0x3f8000000a0a3421 */ /* 0x004fc80000000100 */
[----:B------:R-:W-:Y:S01]  /*12aa0*/  FADD R29, R29, 1 ;  /* 0x3f8000001d1d7421 */ /* 0x000fe20000000000 */
[----:B------:R-:W-:Y:S01]  /*12ab0*/  @P3 LOP3.LUT R15, R10, 0x80000000, R37, 0xb8, !PT ;  /* 0x800000000a0f3812 */ /* 0x000fe200078eb825 */
[----:B------:R-:W-:Y:S01]  /*12ac0*/  FMUL R10, R75, 0.5 ;  /* 0x3f0000004b0a7820 */ /* 0x000fe20000400000 */
[----:B---3--:R-:W-:-:S03]  /*12ad0*/  @P2 FADD R3, -R3, 1 ;  /* 0x3f80000003032421 */ /* 0x008fc60000000100 */
        /* <DEDUP_REMOVED lines=11> */
[----:B------:R-:W-:Y:S01]  /*12b90*/  FMUL R6, R85, 0.5 ;  /* 0x3f00000055067820 */ /* 0x000fe20000400000 */
[----:B------:R-:W-:Y:S01]  /*12ba0*/  FMUL R30, R30, R5 ;  /* 0x000000051e1e7220 */ /* 0x000fe20000400000 */
[----:B------:R-:W-:Y:S01]  /*12bb0*/  FMUL R14, R8, R3 ;  /* 0x00000003080e7220 */ /* 0x000fe20000400000 */
[----:B------:R-:W-:Y:S01]  /*12bc0*/  FMUL R3, R82, 0.5 ;  /* 0x3f00000052037820 */ /* 0x000fe20000400000 */
[----:B------:R-:W-:Y:S01]  /*12bd0*/  FMUL R8, R86, 0.5 ;  /* 0x3f00000056087820 */ /* 0x000fe20000400000 */
        /* <DEDUP_REMOVED lines=31> */
.L_x_132:
[----:B------:R-:W-:Y:S05]  /*12dd0*/  BSYNC B0 ;  /* 0x0000000000007941 */ /* 0x000fea0003800000 */
.L_x_131:
[----:B------:R-:W-:Y:S06]  /*12de0*/  BAR.SYNC.DEFER_BLOCKING 0x1, 0x100 ;  /* 0x0044000000007b1d */ /* 0x000fec0000010000 */
[----:B------:R-:W-:Y:S04]  /*12df0*/  BSSY B0, `(.L_x_133) ;  /* 0x0000009000007945 */ /* 0x000fe80003800000 */
[----:B------:R-:W-:Y:S05]  /*12e00*/  @P0 BRA `(.L_x_134) ;  /* 0x00000000001c0947 */ /* 0x000fea0003800000 */
[----:B------:R-:W-:-:S13]  /*12e10*/  ISETP.NE.AND P0, PT, R162, 0x3, PT ;  /* 0x00000003a200780c */ /* 0x000fda0003f05270 */
[----:B------:R-:W-:Y:S05]  /*12e20*/  @!P0 BRA `(.L_x_135) ;  /* 0x0000000000048947 */ /* 0x000fea0003800000 */
[----:B------:R-:W-:Y:S01]  /*12e30*/  BPT.TRAP 0x1 ;  /* 0x000000040000795c */ /* 0x000fe20000300000 */
.L_x_135:
[----:B------:R-:W-:-:S04]  /*12e40*/  ULEA UR4, UR36, UR47, 0x3 ;  /* 0x0000002f24047291 */ /* 0x000fc8000f8e183f */
[----:B------:R-:W-:-:S04]  /*12e50*/  UIADD3 UR4, UR4, 0x60, URZ ;  /* 0x0000006004047890 */ /* 0x000fc8000fffe03f */
[----:B------:R-:W-:-:S09]  /*12e60*/  UPRMT UR4, UR52, 0x654, UR4 ;  /* 0x0000065434047896 */ /* 0x000fd20008000004 */
[----:B------:R-:W-:Y:S03]  /*12e70*/  SYNCS.ARRIVE.TRANS64.RED.A1T0 RZ, [UR4], RZ ;  /* 0x000000ffffff79a7 */ /* 0x000fe60008100404 */
.L_x_134:
[----:B------:R-:W-:Y:S05]  /*12e80*/  BSYNC B0 ;  /* 0x0000000000007941 */ /* 0x000fea0003800000 */
.L_x_133:
[----:B------:R-:W-:Y:S01]  /*12e90*/  IADD3 R16, P0, R16, UR40, RZ ;  /* 0x0000002810107c10 */ /* 0x000fe2000ff1e0ff */
[----:B------:R-:W-:Y:S01]  /*12ea0*/  ULDC.64 UR4, c[0x0][0x8f8] ;  /* 0x00023e0000047ab9 */ /* 0x000fe20000000a00 */
[----:B------:R-:W-:Y:S01]  /*12eb0*/  UIADD3 UR36, UR36, 0x1, URZ ;  /* 0x0000000124247890 */ /* 0x000fe2000fffe03f */
[----:B------:R-:W-:Y:S01]  /*12ec0*/  PRMT R0, RZ, 0x7610, R0 ;  /* 0x00007610ff007816 */ /* 0x000fe20000000000 */
[----:B------:R-:W-:Y:S01]  /*12ed0*/  UMOV UR51, 0xffffffff ;  /* 0xffffffff00337882 */ /* 0x000fe20000000000 */
[----:B------:R-:W-:Y:S01]  /*12ee0*/  IADD3.X R17, R17, UR38, RZ, P0, !PT ;  /* 0x0000002611117c10 */ /* 0x000fe200087fe4ff */
[----:B------:R-:W-:Y:S01]  /*12ef0*/  UISETP.NE.AND UP0, UPT, UR36, 0x4, UPT ;  /* 0x000000042400788c */ /* 0x000fe2000bf05270 */
[----:B------:R-:W-:Y:S01]  /*12f00*/  ISETP.GE.U32.AND P0, PT, R16, UR4, PT ;  /* 0x0000000410007c0c */ /* 0x000fe2000bf06070 */
[----:B------:R-:W-:Y:S01]  /*12f10*/  IMAD.MOV.U32 R23, RZ, RZ, -0x1 ;  /* 0xffffffffff177424 */ /* 0x000fe200078e00ff */
[----:B------:R-:W-:Y:S01]  /*12f20*/  MOV R160, 0xffffffff ;  /* 0xffffffff00a07802 */ /* 0x000fe20000000f00 */
[----:B------:R-:W-:Y:S01]  /*12f30*/  USEL UR36, UR36, URZ, UP0 ;  /* 0x0000003f24247287 */ /* 0x000fe20008000000 */
[----:B------:R-:W-:-:S13]  /*12f40*/  ISETP.GE.U32.AND.EX P0, PT, R17, UR5, PT, P0 ;  /* 0x0000000511007c0c */ /* 0x000fda000bf06100 */
[----:B------:R-:W-:Y:S05]  /*12f50*/  @P0 BRA `(.L_x_136) ;  /* 0x0000000400680947 */ /* 0x000fea0003800000 */
[----:B------:R-:W2:Y:S01]  /*12f60*/  S2R R12, SR_CTAID.X ;  /* 0x00000000000c7919 */ /* 0x000ea20000002500 */
[----:B------:R-:W3:Y:S01]  /*12f70*/  LDC.64 R10, c[0x0][0x8d0] ;  /* 0x00023400ff0a7b82 */ /* 0x000ee20000000a00 */
[----:B------:R-:W-:Y:S01]  /*12f80*/  ULDC UR4, c[0x0][0x150] ;  /* 0x0000540000047ab9 */ /* 0x000fe20000000800 */
[----:B------:R-:W-:Y:S01]  /*12f90*/  IMAD.MOV.U32 R8, RZ, RZ, R16 ;  /* 0x000000ffff087224 */ /* 0x000fe200078e0010 */
[----:B------:R-:W4:Y:S01]  /*12fa0*/  S2R R24, SR_CTAID.Y ;  /* 0x0000000000187919 */ /* 0x000f220000002600 */
[----:B------:R-:W-:-:S04]  /*12fb0*/  MOV R9, R17 ;  /* 0x0000001100097202 */ /* 0x000fc80000000f00 */
[----:B------:R-:W1:Y:S08]  /*12fc0*/  LDC R25, c[0x0][0x144] ;  /* 0x00005100ff197b82 */ /* 0x000e700000000800 */
[----:B------:R-:W1:Y:S08]  /*12fd0*/  LDC R0, c[0x0][0x8d8] ;  /* 0x00023600ff007b82 */ /* 0x000e700000000800 */
[----:B------:R-:W1:Y:S01]  /*12fe0*/  LDC.64 R14, c[0x0][0x8c8] ;  /* 0x00023200ff0e7b82 */ /* 0x000e620000000a00 */
[----:B---3--:R-:W-:-:S04]  /*12ff0*/  ISETP.NE.U32.AND P0, PT, R10, RZ, PT ;  /* 0x000000ff0a00720c */ /* 0x008fc80003f05070 */
[----:B------:R-:W-:Y:S02]  /*13000*/  ISETP.NE.AND.EX P0, PT, R11, RZ, PT, P0 ;  /* 0x000000ff0b00720c */ /* 0x000fe40003f05300 */
[----:B--2---:R-:W-:-:S05]  /*13010*/  I2FP.F32.U32 R3, R12 ;  /* 0x0000000c00037245 */ /* 0x004fca0000201000 */
[----:B------:R-:W-:-:S04]  /*13020*/  FMUL R3, R3, UR4 ;  /* 0x0000000403037c20 */ /* 0x000fc80008400000 */
[----:B------:R2:W3:Y:S02]  /*13030*/  F2I.U32.TRUNC.NTZ R23, R3 ;  /* 0x0000000300177305 */ /* 0x0004e4000020f000 */
[----:B----4-:R-:W-:Y:S05]  /*13040*/  @!P0 BRA `(.L_x_137) ;  /* 0x0000000000288947 */ /* 0x010fea0003800000 */
[----:B--2---:R-:W2:Y:S02]  /*13050*/  LDC R3, c[0x0][0x8dc] ;  /* 0x00023700ff037b82 */ /* 0x004ea40000000800 */
[----:B--2---:R-:W-:-:S05]  /*13060*/  IADD3 R3, P0, R16, R3, RZ ;  /* 0x0000000310037210 */ /* 0x004fca0007f1e0ff */
[----:B------:R-:W-:-:S04]  /*13070*/  IMAD.X R13, RZ, RZ, R17, P0 ;  /* 0x000000ffff0d7224 */ /* 0x000fc800000e0611 */
[----:B-1----:R-:W-:-:S04]  /*13080*/  IMAD.WIDE.U32 R4, R13, R10, RZ ;  /* 0x0000000a0d047225 */ /* 0x002fc800078e00ff */
[----:B------:R-:W-:-:S04]  /*13090*/  IMAD.WIDE.U32 R6, P0, R3, R11, R4 ;  /* 0x0000000b03067225 */ /* 0x000fc80007800004 */
[----:B------:R-:W-:Y:S01]  /*130a0*/  IMAD.WIDE.U32 R4, R3, R10, RZ ;  /* 0x0000000a03047225 */ /* 0x000fe200078e00ff */
[----:B------:R-:W-:-:S03]  /*130b0*/  IADD3.X R9, RZ, RZ, RZ, P0, !PT ;  /* 0x000000ffff097210 */ /* 0x000fc600007fe4ff */
[----:B------:R-:W-:Y:S01]  /*130c0*/  IMAD.MOV.U32 R8, RZ, RZ, R7 ;  /* 0x000000ffff087224 */ /* 0x000fe200078e0007 */
[----:B------:R-:W-:-:S05]  /*130d0*/  IADD3 RZ, P0, R5, R6, RZ ;  /* 0x0000000605ff7210 */ /* 0x000fca0007f1e0ff */
[----:B------:R-:W-:-:S08]  /*130e0*/  IMAD.WIDE.U32.X R8, R13, R11, R8, P0 ;  /* 0x0000000b0d087225 */ /* 0x000fd000000e0408 */
.L_x_137:
[----:B------:R-:W4:Y:S01]  /*130f0*/  LDC.64 R20, c[0x0][0x8e8] ;  /* 0x00023a00ff147b82 */ /* 0x000f220000000a00 */
[-C--:B-1----:R-:W-:Y:S01]  /*13100*/  SHF.R.U64 R31, R8, R0.reuse, R9 ;  /* 0x00000000081f7219 */ /* 0x082fe20000001209 */
[----:B---3--:R-:W-:Y:S01]  /*13110*/  IMAD.MOV R23, RZ, RZ, -R23 ;  /* 0x000000ffff177224 */ /* 0x008fe200078e0a17 */
[----:B------:R-:W-:Y:S01]  /*13120*/  SHF.R.U32.HI R0, RZ, R0, R9 ;  /* 0x00000000ff007219 */ /* 0x000fe20000011609 */
[----:B------:R-:W-:Y:S01]  /*13130*/  ULDC UR4, c[0x0][0x154] ;  /* 0x0000550000047ab9 */ /* 0x000fe20000000800 */
[----:B--2---:R-:W-:Y:S01]  /*13140*/  IADD3 R3, P0, RZ, -R31, RZ ;  /* 0x8000001fff037210 */ /* 0x004fe20007f1e0ff */
[----:B------:R-:W-:Y:S01]  /*13150*/  IMAD R26, R25, R23, R12 ;  /* 0x00000017191a7224 */ /* 0x000fe200078e020c */
[----:B------:R-:W-:Y:S01]  /*13160*/  MOV R7, 0x1 ;  /* 0x0000000100077802 */ /* 0x000fe20000000f00 */
[----:B------:R-:W1:Y:S01]  /*13170*/  LDC R6, c[0x0][0x8c0] ;  /* 0x00023000ff067b82 */ /* 0x000e620000000800 */
[----:B------:R-:W-:-:S05]  /*13180*/  IADD3.X R5, RZ, ~R0, RZ, P0, !PT ;  /* 0x80000000ff057210 */ /* 0x000fca00007fe4ff */
[-C--:B------:R-:W-:Y:S02]  /*13190*/  IMAD R0, R5, R14.reuse, RZ ;  /* 0x0000000e05007224 */ /* 0x080fe400078e02ff */
[----:B------:R-:W2:Y:S01]  /*131a0*/  LDC R8, c[0x0][0x8b0] ;  /* 0x00022c00ff087b82 */ /* 0x000ea20000000800 */
[----:B------:R-:W-:-:S04]  /*131b0*/  IMAD.WIDE.U32 R4, R3, R14, R16 ;  /* 0x0000000e03047225 */ /* 0x000fc800078e0010 */
[----:B------:R-:W-:Y:S01]  /*131c0*/  IMAD R3, R3, R15, R0 ;  /* 0x0000000f03037224 */ /* 0x000fe200078e0200 */
[----:B------:R-:W-:Y:S02]  /*131d0*/  I2FP.F32.U32 R0, R24 ;  /* 0x0000001800007245 */ /* 0x000fe40000201000 */
[----:B------:R-:W3:Y:S01]  /*131e0*/  LDC R28, c[0x0][0x900] ;  /* 0x00024000ff1c7b82 */ /* 0x000ee20000000800 */
[----:B----4-:R-:W-:Y:S02]  /*131f0*/  ISETP.NE.U32.AND P0, PT, R20, RZ, PT ;  /* 0x000000ff1400720c */ /* 0x010fe40003f05070 */
[----:B------:R-:W-:Y:S01]  /*13200*/  IADD3 R3, R5, R3, RZ ;  /* 0x0000000305037210 */ /* 0x000fe20007ffe0ff */
[----:B------:R-:W-:Y:S01]  /*13210*/  FMUL R0, R0, UR4 ;  /* 0x0000000400007c20 */ /* 0x000fe20008400000 */
[----:B------:R-:W-:Y:S01]  /*13220*/  ISETP.NE.AND.EX P0, PT, R21, RZ, PT, P0 ;  /* 0x000000ff1500720c */ /* 0x000fe20003f05300 */
[----:B------:R-:W-:Y:S02]  /*13230*/  IMAD.MOV.U32 R5, RZ, RZ, -0x1 ;  /* 0xffffffffff057424 */ /* 0x000fe400078e00ff */
[----:B------:R-:W4:Y:S01]  /*13240*/  LDC R15, c[0x0][0x148] ;  /* 0x00005200ff0f7b82 */ /* 0x000f220000000800 */
[-CC-:B-1----:R-:W-:Y:S01]  /*13250*/  SHF.R.U64 R12, R4, R6.reuse, R3.reuse ;  /* 0x00000006040c7219 */ /* 0x182fe20000001203 */
[----:B------:R1:W1:Y:S01]  /*13260*/  F2I.U32.TRUNC.NTZ R13, R0 ;  /* 0x00000000000d7305 */ /* 0x000262000020f000 */
[----:B------:R-:W-:-:S05]  /*13270*/  SHF.R.U32.HI R3, RZ, R6, R3 ;  /* 0x00000006ff037219 */ /* 0x000fca0000011603 */
[----:B------:R-:W1:Y:S01]  /*13280*/  LDC R25, c[0x0][0x8a8] ;  /* 0x00022a00ff197b82 */ /* 0x000e620000000800 */
[-CC-:B--2---:R-:W-:Y:S02]  /*13290*/  SHF.R.U64 R10, R12, R8.reuse, R3.reuse ;  /* 0x000000080c0a7219 */ /* 0x184fe40000001203 */
[----:B------:R-:W-:-:S05]  /*132a0*/  SHF.R.U32.HI R3, RZ, R8, R3 ;  /* 0x00000008ff037219 */ /* 0x000fca0000011603 */
[----:B------:R-:W2:Y:S01]  /*132b0*/  LDC R27, c[0x0][0x8f0] ;  /* 0x00023c00ff1b7b82 */ /* 0x000ea20000000800 */
[-C--:B---3--:R-:W-:Y:S02]  /*132c0*/  SHF.L.U32 R4, R5, R28.reuse, RZ ;  /* 0x0000001c05047219 */ /* 0x088fe400000006ff */
[-CC-:B------:R-:W-:Y:S02]  /*132d0*/  SHF.R.U64 R14, R10, R28.reuse, R3.reuse ;  /* 0x0000001c0a0e7219 */ /* 0x180fe40000001203 */
[----:B------:R-:W-:Y:S02]  /*132e0*/  SHF.R.U32.HI R5, RZ, R28, R3 ;  /* 0x0000001cff057219 */ /* 0x000fe40000011603 */
[----:B------:R-:W-:Y:S01]  /*132f0*/  LOP3.LUT R23, RZ, R4, RZ, 0x33, !PT ;  /* 0x00000004ff177212 */ /* 0x000fe200078e33ff */
[----:B------:R-:W3:Y:S01]  /*13300*/  LDC R29, c[0x0][0x8e0] ;  /* 0x00023800ff1d7b82 */ /* 0x000ee20000000800 */
[----:B------:R-:W-:Y:S01]  /*13310*/  SHF.L.U32 R28, R7, R28, RZ ;  /* 0x0000001c071c7219 */ /* 0x000fe200000006ff */
[----:B------:R-:W-:-:S06]  /*13320*/  IMAD.MOV.U32 R4, RZ, RZ, R14 ;  /* 0x000000ffff047224 */ /* 0x000fcc00078e000e */
[----:B------:R-:W1:Y:S01]  /*13330*/  LDC R30, c[0x0][0x8b8] ;  /* 0x00022e00ff1e7b82 */ /* 0x000e620000000800 */
[----:B------:R-:W-:Y:S05]  /*13340*/  @!P0 BRA `(.L_x_138) ;  /* 0x0000000000288947 */ /* 0x000fea0003800000 */
[----:B------:R-:W5:Y:S02]  /*13350*/  LDC R3, c[0x0][0x8f4] ;  /* 0x00023d00ff037b82 */ /* 0x000f640000000800 */
[----:B-----5:R-:W-:-:S04]  /*13360*/  IADD3 R3, P0, R14, R3, RZ ;  /* 0x000000030e037210 */ /* 0x020fc80007f1e0ff */
[----:B------:R-:W-:-:S05]  /*13370*/  IADD3.X R11, RZ, R5, RZ, P0, !PT ;  /* 0x00000005ff0b7210 */ /* 0x000fca00007fe4ff */
[----:B------:R-:W-:-:S04]  /*13380*/  IMAD.WIDE.U32 R4, R11, R20, RZ ;  /* 0x000000140b047225 */ /* 0x000fc800078e00ff */
[----:B------:R-:W-:-:S04]  /*13390*/  IMAD.WIDE.U32 R6, P0, R3, R21, R4 ;  /* 0x0000001503067225 */ /* 0x000fc80007800004 */
[----:B------:R-:W-:Y:S01]  /*133a0*/  IMAD.WIDE.U32 R4, R3, R20, RZ ;  /* 0x0000001403047225 */ /* 0x000fe200078e00ff */
[----:B------:R-:W-:-:S03]  /*133b0*/  MOV R8, R7 ;  /* 0x0000000700087202 */ /* 0x000fc60000000f00 */
[----:B------:R-:W-:Y:S01]  /*133c0*/  IMAD.X R9, RZ, RZ, RZ, P0 ;  /* 0x000000ffff097224 */ /* 0x000fe200000e06ff */
[----:B------:R-:W-:-:S05]  /*133d0*/  IADD3 RZ, P0, R5, R6, RZ ;  /* 0x0000000605ff7210 */ /* 0x000fca0007f1e0ff */
[----:B------:R-:W-:-:S08]  /*133e0*/  IMAD.WIDE.U32.X R4, R11, R21, R8, P0 ;  /* 0x000000150b047225 */ /* 0x000fd000000e0408 */
.L_x_138:
[----:B------:R-:W-:Y:S01]  /*133f0*/  ISETP.NE.AND P0, PT, R2, 0x1, PT ;  /* 0x000000010200780c */ /* 0x000fe20003f05270 */
[----:B-1----:R-:W-:Y:S01]  /*13400*/  IMAD.MOV R13, RZ, RZ, -R13 ;  /* 0x000000ffff0d7224 */ /* 0x002fe200078e0a0d */
[----:B--2---:R-:W-:Y:S02]  /*13410*/  SHF.R.U64 R0, R4, R27, R5 ;  /* 0x0000001b04007219 */ /* 0x004fe40000001205 */
[----:B------:R-:W-:Y:S02]  /*13420*/  LOP3.LUT R23, R10, R23, RZ, 0xc0, !PT ;  /* 0x000000170a177212 */ /* 0x000fe400078ec0ff */
[----:B------:R-:W-:Y:S01]  /*13430*/  IADD3 R5, R25, -0x1, RZ ;  /* 0xffffffff19057810 */ /* 0x000fe20007ffe0ff */
[----:B------:R-:W-:Y:S01]  /*13440*/  IMAD.MOV R3, RZ, RZ, -R0 ;  /* 0x000000ffff037224 */ /* 0x000fe200078e0a00 */
[----:B------:R-:W-:Y:S01]  /*13450*/  R2UR UR51, R31 ;  /* 0x000000001f3372ca */ /* 0x000fe200000e0000 */
[----:B------:R-:W-:Y:S01]  /*13460*/  IMAD R23, R28, R0, R23 ;  /* 0x000000001c177224 */ /* 0x000fe200078e0217 */
[----:B------:R-:W-:Y:S01]  /*13470*/  LOP3.LUT R5, R12, R5, RZ, 0xc0, !PT ;  /* 0x000000050c057212 */ /* 0x000fe200078ec0ff */
[----:B---3--:R-:W-:Y:S01]  /*13480*/  IMAD R0, R3, R29, R14 ;  /* 0x0000001d03007224 */ /* 0x008fe200078e020e */
[----:B------:R-:W-:Y:S01]  /*13490*/  MOV R3, 0x1 ;  /* 0x0000000100037802 */ /* 0x000fe20000000f00 */
[----:B----4-:R-:W-:-:S02]  /*134a0*/  @P0 IMAD R26, R15, R13, R24 ;  /* 0x0000000d0f1a0224 */ /* 0x010fc400078e0218 */
[----:B------:R-:W-:Y:S02]  /*134b0*/  IMAD R0, R0, R25, R5 ;  /* 0x0000001900007224 */ /* 0x000fe400078e0205 */
[----:B------:R-:W-:-:S05]  /*134c0*/  IMAD R23, R23, R30, R26 ;  /* 0x0000001e17177224 */ /* 0x000fca00078e021a */
[----:B------:R-:W-:Y:S02]  /*134d0*/  SEL R160, R0, R23, !P0 ;  /* 0x0000001700a07207 */ /* 0x000fe40004000000 */
[----:B------:R-:W-:Y:S02]  /*134e0*/  SEL R23, R23, R0, !P0 ;  /* 0x0000000017177207 */ /* 0x000fe40004000000 */
[----:B------:R-:W-:-:S07]  /*134f0*/  PRMT R0, R3, 0x7610, R0 ;  /* 0x0000761003007816 */ /* 0x000fce0000000000 */
.L_x_136:
[----:B------:R-:W-:Y:S01]  /*13500*/  R2UR UR46, R94 ;  /* 0x000000005e2e72ca */ /* 0x000fe200000e0000 */
[----:B------:R-:W-:Y:S01]  /*13510*/  UIADD3 UR39, UR39, 0x8, URZ ;  /* 0x0000000827277890 */ /* 0x000fe2000fffe03f */
[----:B------:R-:W-:-:S11]  /*13520*/  LOP3.LUT P0, RZ, R0, 0xff, RZ, 0xc0, !PT ;  /* 0x000000ff00ff7812 */ /* 0x000fd6000780c0ff */
[----:B------:R-:W-:Y:S02]  /*13530*/  ULOP3.LUT UR46, UR46, 0x3, URZ, 0xc0, !UPT ;  /* 0x000000032e2e7892 */ /* 0x000fe4000f8ec03f */
[----:B------:R-:W-:Y:S10]  /*13540*/  @P0 BRA `(.L_x_139) ;  /* 0xfffffee000700947 */ /* 0x000ff4000383ffff */
[----:B------:R-:W-:-:S13]  /*13550*/  PLOP3.LUT P0, PT, PT, PT, PT, 0x8, 0x0 ;  /* 0x000000000000781c */ /* 0x000fda0003f0e170 */
.L_x_22:
[----:B------:R-:W-:Y:S05]  /*13560*/  @P0 BRA `(.L_x_14) ;  /* 0x0000002c00f40947 */ /* 0x000fea0003800000 */
[----:B------:R-:W-:Y:S01]  /*13570*/  ULDC.64 UR6, c[0x0][0x588] ;  /* 0x0001620000067ab9 */ /* 0x000fe20000000a00 */
[----:B------:R-:W-:Y:S01]  /*13580*/  ISETP.NE.AND.EX P1, PT, R164, RZ, PT, P1 ;  /* 0x000000ffa400720c */ /* 0x000fe20003f25310 */
[----:B------:R-:W-:-:S04]  /*13590*/  DEPBAR.LE SB0, 0x0 ;  /* 0x000080000000791a */ /* 0x000fc80000000000 */
[----:B------:R-:W-:Y:S01]  /*135a0*/  ISETP.NE.U32.AND P0, PT, RZ, UR6, PT ;  /* 0x00000006ff007c0c */ /* 0x000fe2000bf05070 */
[----:B------:R-:W-:Y:S03]  /*135b0*/  BSSY B0, `(.L_x_140) ;  /* 0x0000014000007945 */ /* 0x000fe60003800000 */
[----:B------:R-:W-:-:S13]  /*135c0*/  ISETP.NE.AND.EX P0, PT, RZ, UR7, PT, P0 ;  /* 0x00000007ff007c0c */ /* 0x000fda000bf05300 */
[----:B------:R-:W-:Y:S05]  /*135d0*/  @P0 BRA P1, `(.L_x_141) ;  /* 0x0000000000440947 */ /* 0x000fea0000800000 */
[----:B------:R-:W-:-:S04]  /*135e0*/  ISETP.NE.U32.AND P0, PT, R166, RZ, PT ;  /* 0x000000ffa600720c */ /* 0x000fc80003f05070 */
[----:B------:R-:W-:-:S13]  /*135f0*/  ISETP.NE.AND.EX P0, PT, R164, RZ, PT, P0 ;  /* 0x000000ffa400720c */ /* 0x000fda0003f05300 */
[----:B------:R-:W-:Y:S05]  /*13600*/  @!P0 BRA `(.L_x_142) ;  /* 0x00000000002c8947 */ /* 0x000fea0003800000 */
[----:B------:R-:W-:-:S13]  /*13610*/  LOP3.LUT P0, RZ, R154, 0xff, RZ, 0xc0, !PT ;  /* 0x000000ff9aff7812 */ /* 0x000fda000780c0ff */
[----:B------:R-:W-:Y:S05]  /*13620*/  @!P0 BRA `(.L_x_143) ;  /* 0x0000000000108947 */ /* 0x000fea0003800000 */
[----:B-----5:R-:W-:-:S13]  /*13630*/  FSETP.NEU.AND P0, PT, R155, RZ, PT ;  /* 0x000000ff9b00720b */ /* 0x020fda0003f0d000 */
[----:B------:R-:W-:Y:S05]  /*13640*/  @!P0 BREAK B0 ;  /* 0x0000000000008942 */ /* 0x000fea0003800000 */
[----:B------:R-:W-:Y:S05]  /*13650*/  @P0 BRA `(.L_x_141) ;  /* 0x0000000000240947 */ /* 0x000fea0003800000 */
[----:B------:R-:W-:Y:S05]  /*13660*/  BRA `(.L_x_14) ;  /* 0x0000002c00b47947 */ /* 0x000fea0003800000 */
.L_x_143:
[----:B------:R-:W-:-:S04]  /*13670*/  ISETP.NE.U32.AND P0, PT, RZ, UR6, PT ;  /* 0x00000006ff007c0c */ /* 0x000fc8000bf05070 */
[----:B------:R-:W-:-:S13]  /*13680*/  ISETP.NE.AND.EX P0, PT, RZ, UR7, PT, P0 ;  /* 0x00000007ff007c0c */ /* 0x000fda000bf05300 */
[----:B------:R-:W-:Y:S05]  /*13690*/  @!P0 BREAK B0 ;  /* 0x0000000000008942 */ /* 0x000fea0003800000 */
[----:B------:R-:W-:Y:S05]  /*136a0*/  @P0 BRA `(.L_x_141) ;  /* 0x0000000000100947 */ /* 0x000fea0003800000 */
[----:B------:R-:W-:Y:S05]  /*136b0*/  BRA `(.L_x_14) ;  /* 0x0000002c00a07947 */ /* 0x000fea0003800000 */
.L_x_142:
[----:B-----5:R-:W-:-:S13]  /*136c0*/  FSETP.NEU.AND P0, PT, R155, RZ, PT ;  /* 0x000000ff9b00720b */ /* 0x020fda0003f0d000 */
[----:B------:R-:W-:Y:S05]  /*136d0*/  @!P0 BREAK B0 ;  /* 0x0000000000008942 */ /* 0x000fea0003800000 */
[----:B------:R-:W-:Y:S05]  /*136e0*/  @!P0 BRA `(.L_x_14) ;  /* 0x0000002c00948947 */ /* 0x000fea0003800000 */
.L_x_141:
[----:B-1----:R-:W-:Y:S05]  /*136f0*/  BSYNC B0 ;  /* 0x0000000000007941 */ /* 0x002fea0003800000 */
.L_x_140:
[----:B------:R-:W-:-:S04]  /*13700*/  LOP3.LUT R19, R19, 0x1, RZ, 0xfc, !PT ;  /* 0x0000000113137812 */ /* 0x000fc800078efcff */
[----:B------:R-:W-:-:S13]  /*13710*/  ISETP.NE.AND P0, PT, R19, 0x3, PT ;  /* 0x000000031300780c */ /* 0x000fda0003f05270 */
[----:B------:R-:W-:Y:S05]  /*13720*/  @!P0 BRA `(.L_x_144) ;  /* 0x0000000000048947 */ /* 0x000fea0003800000 */
[----:B------:R-:W-:Y:S01]  /*13730*/  BPT.TRAP 0x1 ;  /* 0x000000040000795c */ /* 0x000fe20000300000 */
.L_x_144:
[----:B------:R-:W1:Y:S01]  /*13740*/  S2UR UR5, SR_CgaCtaId ;  /* 0x00000000000579c3 */ /* 0x000e620000008800 */
[----:B------:R-:W-:Y:S02]  /*13750*/  UMOV UR4, 0x400 ;  /* 0x0000040000047882 */ /* 0x000fe40000000000 */
[----:B-1----:R-:W-:-:S04]  /*13760*/  ULEA UR4, UR5, UR4, 0x18 ;  /* 0x0000000405047291 */ /* 0x002fc8000f8ec03f */
[----:B------:R-:W-:-:S04]  /*13770*/  ULEA UR4, UR36, UR4, 0x3 ;  /* 0x0000000424047291 */ /* 0x000fc8000f8e183f */
[----:B------:R-:W-:-:S04]  /*13780*/  UIADD3 UR4, UR4, 0x60, URZ ;  /* 0x0000006004047890 */ /* 0x000fc8000fffe03f */
[----:B------:R-:W-:-:S09]  /*13790*/  UPRMT UR4, UR5, 0x654, UR4 ;  /* 0x0000065405047896 */ /* 0x000fd20008000004 */
[----:B------:R-:W-:Y:S01]  /*137a0*/  SYNCS.ARRIVE.TRANS64.RED.A1T0 RZ, [UR4], RZ ;  /* 0x000000ffffff79a7 */ /* 0x000fe20008100404 */
[----:B------:R-:W-:Y:S05]  /*137b0*/  BRA `(.L_x_14) ;  /* 0x0000002c00607947 */ /* 0x000fea0003800000 */
.L_x_13:
[----:B------:R-:W-:Y:S01]  /*137c0*/  ULDC.64 UR4, c[0x0][0x8f8] ;  /* 0x00023e0000047ab9 */ /* 0x000fe20000000a00 */
[----:B------:R-:W-:Y:S01]  /*137d0*/  PRMT R8, RZ, 0x7610, R8 ;  /* 0x00007610ff087816 */ /* 0x000fe20000000008 */
[----:B------:R-:W-:Y:S01]  /*137e0*/  IMAD.MOV.U32 R20, RZ, RZ, -0x1 ;  /* 0xffffffffff147424 */ /* 0x000fe200078e00ff */
[----:B------:R-:W-:Y:S01]  /*137f0*/  ISETP.GE.U32.AND P1, PT, R16, UR4, PT ;  /* 0x0000000410007c0c */ /* 0x000fe2000bf26070 */
[----:B------:R-:W-:Y:S01]  /*13800*/  IMAD.MOV.U32 R12, RZ, RZ, -0x1 ;  /* 0xffffffffff0c7424 */ /* 0x000fe200078e00ff */
[----:B------:R-:W-:Y:S02]  /*13810*/  MOV R13, 0xffffffff ;  /* 0xffffffff000d7802 */ /* 0x000fe40000000f00 */
[----:B------:R-:W-:-:S13]  /*13820*/  ISETP.GE.U32.AND.EX P1, PT, R17, UR5, PT, P1 ;  /* 0x0000000511007c0c */ /* 0x000fda000bf26110 */
[----:B------:R-:W-:Y:S05]  /*13830*/  @P1 BRA `(.L_x_145) ;  /* 0x0000000400281947 */ /* 0x000fea0003800000 */
[----:B------:R-:W2:Y:S01]  /*13840*/  LDC.64 R20, c[0x0][0x8d0] ;  /* 0x00023400ff147b82 */ /* 0x000ea20000000a00 */
[----:B------:R-:W-:Y:S01]  /*13850*/  MOV R14, R16 ;  /* 0x00000010000e7202 */ /* 0x000fe20000000f00 */
[----:B------:R-:W-:-:S06]  /*13860*/  IMAD.MOV.U32 R15, RZ, RZ, R17 ;  /* 0x000000ffff0f7224 */ /* 0x000fcc00078e0011 */
        /* <DEDUP_REMOVED lines=15> */
.L_x_146:
[----:B------:R-:W2:Y:S01]  /*13960*/  LDC.64 R30, c[0x0][0x8e8] ;  /* 0x00023a00ff1e7b82 */ /* 0x000ea20000000a00 */
[-CC-:B------:R-:W-:Y:S02]  /*13970*/  SHF.R.U64 R23, R14, R8.reuse, R15.reuse ;  /* 0x000000080e177219 */ /* 0x180fe4000000120f */
[----:B------:R-:W-:Y:S02]  /*13980*/  SHF.R.U32.HI R8, RZ, R8, R15 ;  /* 0x00000008ff087219 */ /* 0x000fe4000001160f */
[----:B------:R-:W-:Y:S02]  /*13990*/  IADD3 R13, P1, RZ, -R23, RZ ;  /* 0x80000017ff0d7210 */ /* 0x000fe40007f3e0ff */
[----:B------:R-:W-:Y:S01]  /*139a0*/  MOV R34, 0x1 ;  /* 0x0000000100227802 */ /* 0x000fe20000000f00 */
[----:B------:R-:W3:Y:S02]  /*139b0*/  LDC R12, c[0x0][0x8c0] ;  /* 0x00023000ff0c7b82 */ /* 0x000ee40000000800 */
[----:B------:R-:W-:-:S04]  /*139c0*/  IMAD.X R11, RZ, RZ, ~R8, P1 ;  /* 0x000000ffff0b7224 */ /* 0x000fc800008e0e08 */
[-C--:B------:R-:W-:Y:S02]  /*139d0*/  IMAD R8, R11, R26.reuse, RZ ;  /* 0x0000001a0b087224 */ /* 0x080fe400078e02ff */
[----:B------:R-:W4:Y:S01]  /*139e0*/  LDC R14, c[0x0][0x8b0] ;  /* 0x00022c00ff0e7b82 */ /* 0x000f220000000800 */
[----:B------:R-:W-:-:S04]  /*139f0*/  IMAD.WIDE.U32 R10, R13, R26, R16 ;  /* 0x0000001a0d0a7225 */ /* 0x000fc800078e0010 */
[----:B------:R-:W-:-:S03]  /*13a00*/  IMAD R13, R13, R27, R8 ;  /* 0x0000001b0d0d7224 */ /* 0x000fc600078e0208 */
[----:B------:R-:W5:Y:S01]  /*13a10*/  LDC R29, c[0x0][0x900] ;  /* 0x00024000ff1d7b82 */ /* 0x000f620000000800 */
[----:B--2---:R-:W-:Y:S02]  /*13a20*/  ISETP.NE.U32.AND P1, PT, R30, RZ, PT ;  /* 0x000000ff1e00720c */ /* 0x004fe40003f25070 */
[----:B------:R-:W-:Y:S02]  /*13a30*/  IADD3 R11, R11, R13, RZ ;  /* 0x0000000d0b0b7210 */ /* 0x000fe40007ffe0ff */
[----:B------:R-:W-:-:S03]  /*13a40*/  ISETP.NE.AND.EX P1, PT, R31, RZ, PT, P1 ;  /* 0x000000ff1f00720c */ /* 0x000fc60003f25310 */
[----:B------:R-:W2:Y:S01]  /*13a50*/  LDC R26, c[0x0][0x8a8] ;  /* 0x00022a00ff1a7b82 */ /* 0x000ea20000000800 */
[-CC-:B---3--:R-:W-:Y:S01]  /*13a60*/  SHF.R.U64 R20, R10, R12.reuse, R11.reuse ;  /* 0x0000000c0a147219 */ /* 0x188fe2000000120b */
[----:B------:R-:W-:Y:S01]  /*13a70*/  IMAD.MOV.U32 R10, RZ, RZ, -0x1 ;  /* 0xffffffffff0a7424 */ /* 0x000fe200078e00ff */
[----:B------:R-:W-:-:S05]  /*13a80*/  SHF.R.U32.HI R11, RZ, R12, R11 ;  /* 0x0000000cff0b7219 */ /* 0x000fca000001160b */
[----:B------:R-:W3:Y:S01]  /*13a90*/  LDC R28, c[0x0][0x8f0] ;  /* 0x00023c00ff1c7b82 */ /* 0x000ee20000000800 */
[-CC-:B----4-:R-:W-:Y:S02]  /*13aa0*/  SHF.R.U64 R25, R20, R14.reuse, R11.reuse ;  /* 0x0000000e14197219 */ /* 0x190fe4000000120b */
[----:B------:R-:W-:-:S05]  /*13ab0*/  SHF.R.U32.HI R8, RZ, R14, R11 ;  /* 0x0000000eff087219 */ /* 0x000fca000001160b */
[----:B------:R-:W4:Y:S01]  /*13ac0*/  LDC R32, c[0x0][0x8e0] ;  /* 0x00023800ff207b82 */ /* 0x000f220000000800 */
[-C--:B-----5:R-:W-:Y:S02]  /*13ad0*/  SHF.L.U32 R10, R10, R29.reuse, RZ ;  /* 0x0000001d0a0a7219 */ /* 0x0a0fe400000006ff */
[-CC-:B------:R-:W-:Y:S02]  /*13ae0*/  SHF.R.U64 R27, R25, R29.reuse, R8.reuse ;  /* 0x0000001d191b7219 */ /* 0x180fe40000001208 */
[----:B------:R-:W-:Y:S02]  /*13af0*/  LOP3.LUT R36, RZ, R10, RZ, 0x33, !PT ;  /* 0x0000000aff247212 */ /* 0x000fe400078e33ff */
[----:B------:R-:W-:Y:S01]  /*13b00*/  SHF.R.U32.HI R11, RZ, R29, R8 ;  /* 0x0000001dff0b7219 */ /* 0x000fe20000011608 */
[----:B------:R-:W1:Y:S01]  /*13b10*/  LDC R33, c[0x0][0x8b8] ;  /* 0x00022e00ff217b82 */ /* 0x000e620000000800 */
[----:B------:R-:W-:Y:S01]  /*13b20*/  IMAD.MOV.U32 R10, RZ, RZ, R27 ;  /* 0x000000ffff0a7224 */ /* 0x000fe200078e001b */
[----:B------:R-:W-:Y:S06]  /*13b30*/  @!P1 BRA `(.L_x_147) ;  /* 0x0000000000289947 */ /* 0x000fec0003800000 */
        /* <DEDUP_REMOVED lines=10> */
.L_x_147:
[----:B------:R-:W-:Y:S02]  /*13be0*/  ISETP.NE.AND P1, PT, R2, 0x1, PT ;  /* 0x000000010200780c */ /* 0x000fe40003f25270 */
[----:B---3--:R-:W-:Y:S01]  /*13bf0*/  SHF.R.U64 R8, R10, R28, R11 ;  /* 0x0000001c0a087219 */ /* 0x008fe2000000120b */
[----:B--2---:R-:W-:Y:S01]  /*13c00*/  VIADD R11, R26, 0xffffffff ;  /* 0xffffffff1a0b7836 */ /* 0x004fe20000000000 */
[----:B------:R-:W-:Y:S02]  /*13c10*/  SHF.L.U32 R34, R34, R29, RZ ;  /* 0x0000001d22227219 */ /* 0x000fe400000006ff */
[----:B------:R-:W-:Y:S02]  /*13c20*/  LOP3.LUT R7, R25, R36, RZ, 0xc0, !PT ;  /* 0x0000002419077212 */ /* 0x000fe400078ec0ff */
[----:B------:R-:W-:Y:S02]  /*13c30*/  IADD3 R10, -R8, RZ, RZ ;  /* 0x000000ff080a7210 */ /* 0x000fe40007ffe1ff */
[----:B------:R-:W-:Y:S01]  /*13c40*/  MOV R12, R23 ;  /* 0x00000017000c7202 */ /* 0x000fe20000000f00 */
[----:B------:R-:W-:Y:S01]  /*13c50*/  IMAD R8, R34, R8, R7 ;  /* 0x0000000822087224 */ /* 0x000fe200078e0207 */
[----:B------:R-:W-:Y:S01]  /*13c60*/  LOP3.LUT R7, R20, R11, RZ, 0xc0, !PT ;  /* 0x0000000b14077212 */ /* 0x000fe200078ec0ff */
[----:B------:R-:W-:-:S02]  /*13c70*/  @P1 IMAD R3, R9, R24, R6 ;  /* 0x0000001809031224 */ /* 0x000fc400078e0206 */
[----:B----4-:R-:W-:Y:S02]  /*13c80*/  IMAD R6, R10, R32, R27 ;  /* 0x000000200a067224 */ /* 0x010fe400078e021b */
[----:B-1----:R-:W-:Y:S02]  /*13c90*/  IMAD R3, R8, R33, R3 ;  /* 0x0000002108037224 */ /* 0x002fe400078e0203 */
[----:B------:R-:W-:Y:S02]  /*13ca0*/  IMAD R6, R6, R26, R7 ;  /* 0x0000001a06067224 */ /* 0x000fe400078e0207 */
[----:B------:R-:W-:-:S03]  /*13cb0*/  IMAD.MOV.U32 R8, RZ, RZ, 0x1 ;  /* 0x00000001ff087424 */ /* 0x000fc600078e00ff */
[----:B------:R-:W-:Y:S02]  /*13cc0*/  SEL R13, R6, R3, !P1 ;  /* 0x00000003060d7207 */ /* 0x000fe40004800000 */
[----:B------:R-:W-:-:S07]  /*13cd0*/  SEL R20, R3, R6, !P1 ;  /* 0x0000000603147207 */ /* 0x000fce0004800000 */
.L_x_145:
[----:B------:R-:W-:-:S08]  /*13ce0*/  NOP ;  /* 0x0000000000007918 */ /* 0x000fd00000000000 */
[----:B------:R-:W2:-:S00]  /*13cf0*/  USETMAXREG.DEALLOC.CTAPOOL 0x28 ;  /* 0x00000028000079c8 */ /* 0x000e8000080e0500 */
[----:B--2---:R-:W-:-:S13]  /*13d00*/  ISETP.NE.AND P1, PT, R0, 0x1, PT ;  /* 0x000000010000780c */ /* 0x004fda0003f25270 */
[----:B------:R-:W-:Y:S05]  /*13d10*/  @!P1 BRA `(.L_x_14) ;  /* 0x0000002800089947 */ /* 0x000fea0003800000 */
[----:B------:R-:W-:Y:S05]  /*13d20*/  @!P4 BRA `(.L_x_148) ;  /* 0x000000180018c947 */ /* 0x000fea0003800000 */
[----:B------:R-:W-:-:S13]  /*13d30*/  ISETP.NE.OR P0, PT, R0, 0x2, P0 ;  /* 0x000000020000780c */ /* 0x000fda0000705670 */
[----:B------:R-:W-:Y:S05]  /*13d40*/  @P0 BRA `(.L_x_14) ;  /* 0x0000002400fc0947 */ /* 0x000fea0003800000 */
[----:B------:R-:W-:-:S13]  /*13d50*/  LOP3.LUT P1, RZ, R8, 0xff, RZ, 0xc0, !PT ;  /* 0x000000ff08ff7812 */ /* 0x000fda000782c0ff */
[----:B------:R-:W-:Y:S05]  /*13d60*/  @!P1 BRA `(.L_x_149) ;  /* 0x0000000000189947 */ /* 0x000fea0003800000 */
[----:B------:R-:W-:Y:S01]  /*13d70*/  UMOV UR4, 0x400 ;  /* 0x0000040000047882 */ /* 0x000fe20000000000 */
[----:B------:R-:W-:Y:S01]  /*13d80*/  IMAD.MOV.U32 R0, RZ, RZ, RZ ;  /* 0x000000ffff007224 */ /* 0x000fe200078e00ff */
[----:B-1----:R-:W-:-:S04]  /*13d90*/  ULEA UR4, UR37, UR4, 0x18 ;  /* 0x0000000425047291 */ /* 0x002fc8000f8ec03f */
[----:B------:R-:W-:-:S05]  /*13da0*/  SHF.L.U32 R0, R0, 0x1f, RZ ;  /* 0x0000001f00007819 */ /* 0x000fca00000006ff */
[----:B------:R-:W1:Y:S02]  /*13db0*/  SYNCS.PHASECHK.TRANS64.TRYWAIT P0, [UR4+0x88], R0 ;  /* 0x00008800ff0075a7 */ /* 0x000e640008000144 */
[----:B-1----:R-:W-:Y:S05]  /*13dc0*/  @!P0 BRA `(.L_x_150) ;  /* 0x0000002800b48947 */ /* 0x002fea0003800000 */
.L_x_149:
[----:B------:R-:W-:Y:S01]  /*13dd0*/  PRMT R9, RZ, 0x7610, R9 ;  /* 0x00007610ff097816 */ /* 0x000fe20000000009 */
[----:B------:R-:W-:Y:S06]  /*13de0*/  @P3 BRA `(.L_x_151) ;  /* 0x0000000000243947 */ /* 0x000fec0003800000 */
[----:B------:R-:W-:Y:S02]  /*13df0*/  ULDC.64 UR4, c[0x0][0x588] ;  /* 0x0001620000047ab9 */ /* 0x000fe40000000a00 */
[----:B------:R-:W-:-:S04]  /*13e00*/  ISETP.NE.U32.AND P0, PT, RZ, UR4, PT ;  /* 0x00000004ff007c0c */ /* 0x000fc8000bf05070 */
[----:B------:R-:W-:-:S13]  /*13e10*/  ISETP.NE.AND.EX P0, PT, RZ, UR5, PT, P0 ;  /* 0x00000005ff007c0c */ /* 0x000fda000bf05300 */
[----:B------:R-:W-:Y:S05]  /*13e20*/  @!P0 BRA `(.L_x_152) ;  /* 0x00000000000c8947 */ /* 0x000fea0003800000 */
[----:B------:R2:W5:Y:S01]  /*13e30*/  LDG.E R11, desc[UR42][R4.64] ;  /* 0x0000002a040b7981 */ /* 0x000562000c1e1900 */
[----:B------:R-:W-:Y:S01]  /*13e40*/  MOV R9, 0x1 ;  /* 0x0000000100097802 */ /* 0x000fe20000000f00 */
[----:B------:R-:W-:Y:S06]  /*13e50*/  BRA `(.L_x_151) ;  /* 0x0000000000087947 */ /* 0x000fec0003800000 */
.L_x_152:
[----:B------:R-:W3:Y:S01]  /*13e60*/  LDC R11, c[0x0][0x580] ;  /* 0x00016000ff0b7b82 */ /* 0x000ee20000000800 */
[----:B------:R-:W-:-:S07]  /*13e70*/  IMAD.MOV.U32 R9, RZ, RZ, 0x1 ;  /* 0x00000001ff097424 */ /* 0x000fce00078e00ff */
.L_x_151:
[----:B------:R-:W-:Y:S05]  /*13e80*/  @!P1 BRA `(.L_x_153) ;  /* 0x0000001400489947 */ /* 0x000fea0003800000 */
[----:B-1----:R-:W1:Y:S01]  /*13e90*/  LDC R0, c[0x0][0x900] ;  /* 0x00024000ff007b82 */ /* 0x002e620000000800 */
[----:B--2---:R-:W-:Y:S01]  /*13ea0*/  MOV R5, 0xffffffff ;  /* 0xffffffff00057802 */ /* 0x004fe20000000f00 */
[----:B------:R-:W-:Y:S01]  /*13eb0*/  IMAD.MOV.U32 R7, RZ, RZ, 0x1 ;  /* 0x00000001ff077424 */ /* 0x000fe200078e00ff */
[----:B------:R-:W-:Y:S01]  /*13ec0*/  LOP3.LUT R10, R19, 0x2, RZ, 0xfc, !PT ;  /* 0x00000002130a7812 */ /* 0x000fe200078efcff */
[----:B------:R-:W-:Y:S01]  /*13ed0*/  ULDC.64 UR22, c[0x0][0x198] ;  /* 0x0000660000167ab9 */ /* 0x000fe20000000a00 */
[----:B------:R-:W-:Y:S01]  /*13ee0*/  ULDC.64 UR4, c[0x0][0x588] ;  /* 0x0001620000047ab9 */ /* 0x000fe20000000a00 */
[----:B------:R-:W-:Y:S01]  /*13ef0*/  ULDC.64 UR6, c[0x0][0x8f8] ;  /* 0x00023e0000067ab9 */ /* 0x000fe20000000a00 */
[----:B------:R-:W-:Y:S01]  /*13f00*/  ULDC.64 UR14, c[0x0][0x590] ;  /* 0x00016400000e7ab9 */ /* 0x000fe20000000a00 */
[----:B------:R-:W2:Y:S01]  /*13f10*/  LDC R3, c[0x0][0x8a8] ;  /* 0x00022a00ff037b82 */ /* 0x000ea20000000800 */
[-C--:B-1----:R-:W-:Y:S02]  /*13f20*/  SHF.L.U32 R5, R5, R0.reuse, RZ ;  /* 0x0000000005057219 */ /* 0x082fe400000006ff */
[----:B------:R-:W-:-:S02]  /*13f30*/  SHF.L.U32 R0, R7, R0, RZ ;  /* 0x0000000007007219 */ /* 0x000fc400000006ff */
[----:B------:R-:W-:Y:S02]  /*13f40*/  LOP3.LUT R8, RZ, R5, RZ, 0x33, !PT ;  /* 0x00000005ff087212 */ /* 0x000fe400078e33ff */
[----:B--2---:R-:W-:-:S07]  /*13f50*/  IADD3 R3, R3, -0x1, RZ ;  /* 0xffffffff03037810 */ /* 0x004fce0007ffe0ff */
.L_x_209:
[----:B------:R-:W-:Y:S02]  /*13f60*/  ISETP.NE.U32.AND P0, PT, RZ, UR14, PT ;  /* 0x0000000eff007c0c */ /* 0x000fe4000bf05070 */
[----:B------:R-:W-:Y:S02]  /*13f70*/  R2UR UR19, R20 ;  /* 0x00000000141372ca */ /* 0x000fe400000e0000 */
[----:B------:R-:W-:Y:S02]  /*13f80*/  R2UR UR18, R13 ;  /* 0x000000000d1272ca */ /* 0x000fe400000e0000 */
[----:B------:R-:W-:-:S09]  /*13f90*/  ISETP.NE.AND.EX P0, PT, RZ, UR15, PT, P0 ;  /* 0x0000000fff007c0c */ /* 0x000fd2000bf05300 */
[----:B------:R-:W-:Y:S02]  /*13fa0*/  USHF.L.U32 UR19, UR19, 0x8, URZ ;  /* 0x0000000813137899 */ /* 0x000fe4000800063f */
[----:B------:R-:W-:Y:S02]  /*13fb0*/  USHF.L.U32 UR18, UR18, 0x7, URZ ;  /* 0x0000000712127899 */ /* 0x000fe4000800063f */
[----:B--234-:R-:W-:Y:S10]  /*13fc0*/  @!P0 BRA `(.L_x_154) ;  /* 0x00000000002c8947 */ /* 0x01cff40003800000 */
[----:B------:R-:W-:-:S04]  /*13fd0*/  ISETP.NE.U32.AND P1, PT, RZ, UR4, PT ;  /* 0x00000004ff007c0c */ /* 0x000fc8000bf25070 */
[----:B------:R-:W-:-:S13]  /*13fe0*/  ISETP.NE.AND.EX P1, PT, RZ, UR5, PT, P1 ;  /* 0x00000005ff007c0c */ /* 0x000fda000bf25310 */
[----:B------:R-:W-:Y:S05]  /*13ff0*/  @!P1 BRA `(.L_x_155) ;  /* 0x0000000000189947 */ /* 0x000fea0003800000 */
[----:B------:R-:W1:Y:S01]  /*14000*/  LDC.64 R4, c[0x0][0x588] ;  /* 0x00016200ff047b82 */ /* 0x000e620000000a00 */
[----:B------:R-:W-:-:S04]  /*14010*/  IMAD R7, R12, UR14, RZ ;  /* 0x0000000e0c077c24 */ /* 0x000fc8000f8e02ff */
[----:B-1----:R-:W-:-:S05]  /*14020*/  IMAD.WIDE R4, R7, 0x4, R4 ;  /* 0x0000000407047825 */ /* 0x002fca00078e0204 */
[----:B---3-5:R1:W5:Y:S01]  /*14030*/  LDG.E R11, desc[UR42][R4.64] ;  /* 0x0000002a040b7981 */ /* 0x028362000c1e1900 */
[----:B------:R-:W-:Y:S01]  /*14040*/  IMAD.MOV.U32 R9, RZ, RZ, 0x1 ;  /* 0x00000001ff097424 */ /* 0x000fe200078e00ff */
[----:B------:R-:W-:Y:S06]  /*14050*/  BRA `(.L_x_154) ;  /* 0x0000000000087947 */ /* 0x000fec0003800000 */
.L_x_155:
[----:B---3-5:R-:W2:Y:S01]  /*14060*/  LDC R11, c[0x0][0x580] ;  /* 0x00016000ff0b7b82 */ /* 0x028ea20000000800 */
[----:B------:R-:W-:-:S07]  /*14070*/  MOV R9, 0x1 ;  /* 0x0000000100097802 */ /* 0x000fce0000000f00 */
.L_x_154:
[----:B------:R-:W-:Y:S05]  /*14080*/  @!P0 BRA `(.L_x_156) ;  /* 0x00000000001c8947 */ /* 0x000fea0003800000 */
[----:B------:R-:W-:-:S13]  /*14090*/  LOP3.LUT P2, RZ, R9, 0xff, RZ, 0xc0, !PT ;  /* 0x000000ff09ff7812 */ /* 0x000fda000784c0ff */
[----:B-1----:R-:W1:Y:S02]  /*140a0*/  @!P2 LDC.64 R4, c[0x0][0x588] ;  /* 0x00016200ff04ab82 */ /* 0x002e640000000a00 */
[----:B-1----:R-:W-:-:S04]  /*140b0*/  @!P2 ISETP.NE.U32.AND P0, PT, R4, RZ, PT ;  /* 0x000000ff0400a20c */ /* 0x002fc80003f05070 */
[----:B------:R-:W-:Y:S02]  /*140c0*/  @!P2 ISETP.NE.AND.EX P1, PT, R5, RZ, PT, P0 ;  /* 0x000000ff0500a20c */ /* 0x000fe40003f25300 */
[----:B--23-5:R-:W-:Y:S02]  /*140d0*/  @P2 FSETP.EQ.AND P0, PT, R11, RZ, PT ;  /* 0x000000ff0b00220b */ /* 0x02cfe40003f02000 */
[----:B------:R-:W-:Y:S01]  /*140e0*/  @!P2 PLOP3.LUT P0, PT, P1, PT, PT, 0x8, 0x0 ;  /* 0x000000000000a81c */ /* 0x000fe20000f0e170 */
[----:B------:R-:W-:-:S12]  /*140f0*/  BRA `(.L_x_157) ;  /* 0x0000000000047947 */ /* 0x000fd80003800000 */
.L_x_156:
[----:B--23-5:R-:W-:-:S13]  /*14100*/  FSETP.EQ.AND P0, PT, R11, RZ, PT ;  /* 0x000000ff0b00720b */ /* 0x02cfda0003f02000 */
.L_x_157:
[----:B------:R-:W-:Y:S02]  /*14110*/  ISETP.NE.AND P2, PT, R10, 0x3, PT ;  /* 0x000000030a00780c */ /* 0x000fe40003f45270 */
[----:B------:R-:W-:-:S04]  /*14120*/  ELECT P1, URZ, PT ;  /* 0x00000000003f782f */ /* 0x000fc80003820000 */
[----:B------:R-:W-:-:S07]  /*14130*/  PLOP3.LUT P0, PT, P1, P0, PT, 0x20, 0x0 ;  /* 0x000000000000781c */ /* 0x000fce0000f00470 */
[----:B------:R-:W-:Y:S06]  /*14140*/  @!P2 BRA `(.L_x_158) ;  /* 0x000000000004a947 */ /* 0x000fec0003800000 */
[----:B------:R-:W-:Y:S01]  /*14150*/  BPT.TRAP 0x1 ;  /* 0x000000040000795c */ /* 0x000fe20000300000 */
.L_x_158:
[----:B------:R-:W2:Y:S01]  /*14160*/  S2UR UR37, SR_CgaCtaId ;  /* 0x00000000002579c3 */ /* 0x000ea20000008800 */
[----:B------:R-:W-:Y:S01]  /*14170*/  UMOV UR13, 0x400 ;  /* 0x00000400000d7882 */ /* 0x000fe20000000000 */
[----:B-1----:R-:W-:-:S05]  /*14180*/  IMAD.MOV.U32 R4, RZ, RZ, 0x1 ;  /* 0x00000001ff047424 */ /* 0x002fca00078e00ff */
[----:B------:R-:W-:Y:S01]  /*14190*/  SHF.L.U32 R4, R4, 0x1f, RZ ;  /* 0x0000001f04047819 */ /* 0x000fe200000006ff */
[----:B--2---:R-:W-:-:S09]  /*141a0*/  ULEA UR13, UR37, UR13, 0x18 ;  /* 0x0000000d250d7291 */ /* 0x004fd2000f8ec03f */
[----:B------:R-:W1:Y:S02]  /*141b0*/  SYNCS.PHASECHK.TRANS64.TRYWAIT P1, [UR13+0x60], R4 ;  /* 0x00006004ff0075a7 */ /* 0x000e64000802014d */
[----:B-1----:R-:W-:Y:S05]  /*141c0*/  @!P1 BRA `(.L_x_159) ;  /* 0x0000002400cc9947 */ /* 0x002fea0003800000 */
.L_x_244:
[----:B------:R-:W-:Y:S04]  /*141d0*/  BSSY B0, `(.L_x_160) ;  /* 0x000000e000007945 */ /* 0x000fe80003800000 */
[----:B------:R-:W-:Y:S05]  /*141e0*/  @!P0 BRA `(.L_x_161) ;  /* 0x0000000000308947 */ /* 0x000fea0003800000 */
[----:B------:R-:W-:Y:S01]  /*141f0*/  R2UR UR20, R12 ;  /* 0x000000000c1472ca */ /* 0x000fe200000e0000 */
[----:B------:R-:W-:Y:S02]  /*14200*/  UIADD3 UR8, UP0, UR22, 0x3f0, URZ ;  /* 0x000003f016087890 */ /* 0x000fe4000ff1e03f */
[----:B------:R-:W-:Y:S02]  /*14210*/  UIADD3 UR16, UR13, 0x200, URZ ;  /* 0x000002000d107890 */ /* 0x000fe4000fffe03f */
[----:B------:R-:W-:Y:S02]  /*14220*/  UIADD3 UR17, UR13, 0x40, URZ ;  /* 0x000000400d117890 */ /* 0x000fe4000fffe03f */
[----:B------:R-:W-:Y:S01]  /*14230*/  UIADD3.X UR9, URZ, UR23, URZ, UP0, !UPT ;  /* 0x000000173f097290 */ /* 0x000fe200087fe43f */
[----:B------:R-:W-:Y:S01]  /*14240*/  UMOV UR10, 0x0 ;  /* 0x00000000000a7882 */ /* 0x000fe20000000000 */
[----:B------:R-:W-:-:S07]  /*14250*/  UMOV UR11, 0x10000000 ;  /* 0x10000000000b7882 */ /* 0x000fce0000000000 */
[----:B------:R2:W-:Y:S02]  /*14260*/  UTMALDG.3D [UR16], [UR8], desc[UR10] ;  /* 0x00000a10080075b4 */ /* 0x0005e40008011000 */
[----:B--2---:R-:W-:Y:S05]  /*14270*/  @!P2 BRA `(.L_x_162) ;  /* 0x000000000004a947 */ /* 0x004fea0003800000 */
[----:B------:R-:W-:Y:S01]  /*14280*/  BPT.TRAP 0x1 ;  /* 0x000000040000795c */ /* 0x000fe20000300000 */
.L_x_162:
[----:B-1----:R-:W1:Y:S02]  /*14290*/  LDC R5, c[0x0][0x800] ;  /* 0x00020000ff057b82 */ /* 0x002e640000000800 */
[----:B-1----:R2:W-:Y:S02]  /*142a0*/  SYNCS.ARRIVE.TRANS64.RED.A0TR RZ, [UR13+0x40], R5 ;  /* 0x00004005ffff79a7 */ /* 0x0025e4000830040d */
.L_x_161:
[----:B------:R-:W-:Y:S05]  /*142b0*/  BSYNC B0 ;  /* 0x0000000000007941 */ /* 0x000fea0003800000 */
.L_x_160:
[----:B------:R-:W-:Y:S05]  /*142c0*/  @!P2 BRA `(.L_x_163) ;  /* 0x000000000004a947 */ /* 0x000fea0003800000 */
[----:B------:R-:W-:Y:S01]  /*142d0*/  BPT.TRAP 0x1 ;  /* 0x000000040000795c */ /* 0x000fe20000300000 */
.L_x_163:
[----:B------:R-:W-:-:S04]  /*142e0*/  UIADD3 UR33, UR13, 0x40, URZ ;  /* 0x000000400d217890 */ /* 0x000fc8000fffe03f */
[----:B------:R-:W-:-:S09]  /*142f0*/  UPRMT UR16, UR37, 0x654, UR33 ;  /* 0x0000065425107896 */ /* 0x000fd20008000021 */
[----:B------:R-:W-:Y:S01]  /*14300*/  SYNCS.ARRIVE.TRANS64.RED.A1T0 RZ, [UR16], RZ ;  /* 0x000000ffffff79a7 */ /* 0x000fe20008100410 */
[----:B------:R-:W-:Y:S05]  /*14310*/  @!P2 BRA `(.L_x_164) ;  /* 0x000000000004a947 */ /* 0x000fea0003800000 */
[----:B------:R-:W-:Y:S01]  /*14320*/  BPT.TRAP 0x1 ;  /* 0x000000040000795c */ /* 0x000fe20000300000 */
.L_x_164:
[----:B------:R-:W3:Y:S02]  /*14330*/  SYNCS.PHASECHK.TRANS64.TRYWAIT P1, [UR13+0x68], R4 ;  /* 0x00006804ff0075a7 */ /* 0x000ee4000802014d */
[----:B---3--:R-:W-:Y:S05]  /*14340*/  @!P1 BRA `(.L_x_165) ;  /* 0x0000002400849947 */ /* 0x008fea0003800000 */
.L_x_245:
[----:B------:R-:W-:Y:S04]  /*14350*/  BSSY B0, `(.L_x_166) ;  /* 0x0000010000007945 */ /* 0x000fe80003800000 */
[----:B------:R-:W-:Y:S05]  /*14360*/  @!P0 BRA `(.L_x_167) ;  /* 0x0000000000388947 */ /* 0x000fea0003800000 */
[----:B------:R-:W-:Y:S01]  /*14370*/  UIADD3 UR20, UP0, UR22, 0x3f0, URZ ;  /* 0x000003f016147890 */ /* 0x000fe2000ff1e03f */
[----:B------:R-:W-:Y:S01]  /*14380*/  R2UR UR12, R12 ;  /* 0x000000000c0c72ca */ /* 0x000fe200000e0000 */
[----:B------:R-:W-:Y:S02]  /*14390*/  UIADD3 UR11, UR19, 0x80, URZ ;  /* 0x00000080130b7890 */ /* 0x000fe4000fffe03f */
[----:B------:R-:W-:Y:S02]  /*143a0*/  UIADD3 UR8, UR13, 0x2200, URZ ;  /* 0x000022000d087890 */ /* 0x000fe4000fffe03f */
[----:B------:R-:W-:Y:S02]  /*143b0*/  UIADD3 UR9, UR13, 0x48, URZ ;  /* 0x000000480d097890 */ /* 0x000fe4000fffe03f */
[----:B------:R-:W-:Y:S01]  /*143c0*/  UIADD3.X UR21, URZ, UR23, URZ, UP0, !UPT ;  /* 0x000000173f157290 */ /* 0x000fe200087fe43f */
[----:B------:R-:W-:Y:S01]  /*143d0*/  UMOV UR24, 0x0 ;  /* 0x0000000000187882 */ /* 0x000fe20000000000 */
[----:B------:R-:W-:Y:S01]  /*143e0*/  UMOV UR25, 0x10000000 ;  /* 0x1000000000197882 */ /* 0x000fe20000000000 */
[----:B------:R-:W-:-:S06]  /*143f0*/  UMOV UR10, UR18 ;  /* 0x00000012000a7c82 */ /* 0x000fcc0008000000 */
[----:B------:R3:W-:Y:S02]  /*14400*/  UTMALDG.3D [UR8], [UR20], desc[UR24] ;  /* 0x00001808140075b4 */ /* 0x0007e40008011000 */
[----:B---3--:R-:W-:Y:S05]  /*14410*/  @!P2 BRA `(.L_x_168) ;  /* 0x000000000004a947 */ /* 0x008fea0003800000 */
[----:B------:R-:W-:Y:S01]  /*14420*/  BPT.TRAP 0x1 ;  /* 0x000000040000795c */ /* 0x000fe20000300000 */
.L_x_168:
[----:B-12---:R-:W1:Y:S02]  /*14430*/  LDC R5, c[0x0][0x800] ;  /* 0x00020000ff057b82 */ /* 0x006e640000000800 */
[----:B-1----:R3:W-:Y:S02]  /*14440*/  SYNCS.ARRIVE.TRANS64.RED.A0TR RZ, [UR13+0x48], R5 ;  /* 0x00004805ffff79a7 */ /* 0x0027e4000830040d */
.L_x_167:
[----:B------:R-:W-:Y:S05]  /*14450*/  BSYNC B0 ;  /* 0x0000000000007941 */ /* 0x000fea0003800000 */
.L_x_166:
[----:B------:R-:W-:Y:S05]  /*14460*/  @!P2 BRA `(.L_x_169) ;  /* 0x000000000004a947 */ /* 0x000fea0003800000 */
[----:B------:R-:W-:Y:S01]  /*14470*/  BPT.TRAP 0x1 ;  /* 0x000000040000795c */ /* 0x000fe20000300000 */
.L_x_169:
[----:B------:R-:W-:Y:S02]  /*14480*/  UIADD3 UR25, UR13, 0x48, URZ ;  /* 0x000000480d197890 */ /* 0x000fe4000fffe03f */
[----:B------:R-:W-:Y:S02]  /*14490*/  UIADD3 UR10, UR18, 0x20, URZ ;  /* 0x00000020120a7890 */ /* 0x000fe4000fffe03f */
[----:B------:R-:W-:-:S09]  /*144a0*/  UPRMT UR20, UR37, 0x654, UR25 ;  /* 0x0000065425147896 */ /* 0x000fd20008000019 */
[----:B------:R-:W-:Y:S01]  /*144b0*/  SYNCS.ARRIVE.TRANS64.RED.A1T0 RZ, [UR20], RZ ;  /* 0x000000ffffff79a7 */ /* 0x000fe20008100414 */
[----:B------:R-:W-:Y:S05]  /*144c0*/  @!P2 BRA `(.L_x_170) ;  /* 0x000000000004a947 */ /* 0x000fea0003800000 */
[----:B------:R-:W-:Y:S01]  /*144d0*/  BPT.TRAP 0x1 ;  /* 0x000000040000795c */ /* 0x000fe20000300000 */
.L_x_170:
[----:B------:R-:W4:Y:S02]  /*144e0*/  SYNCS.PHASECHK.TRANS64.TRYWAIT P1, [UR13+0x70], R4 ;  /* 0x00007004ff0075a7 */ /* 0x000f24000802014d */
[----:B----4-:R-:W-:Y:S05]  /*144f0*/  @!P1 BRA `(.L_x_171) ;  /* 0x0000002400309947 */ /* 0x010fea0003800000 */
.L_x_246:
        /* <DEDUP_REMOVED lines=8> */
[----:B------:R-:W-:Y:S01]  /*14580*/  UMOV UR29, 0x10000000 ;  /* 0x10000000001d7882 */ /* 0x000fe20000000000 */
[----:B------:R-:W-:-:S06]  /*14590*/  UMOV UR11, UR19 ;  /* 0x00000013000b7c82 */ /* 0x000fcc0008000000 */
[----:B------:R4:W-:Y:S02]  /*145a0*/  UTMALDG.3D [UR8], [UR26], desc[UR28] ;  /* 0x00001c081a0075b4 */ /* 0x0009e40008011000 */
[----:B----4-:R-:W-:Y:S05]  /*145b0*/  @!P2 BRA `(.L_x_174) ;  /* 0x000000000004a947 */ /* 0x010fea0003800000 */
[----:B------:R-:W-:Y:S01]  /*145c0*/  BPT.TRAP 0x1 ;  /* 0x000000040000795c */ /* 0x000fe20000300000 */
.L_x_174:
[----:B-123--:R-:W1:Y:S02]  /*145d0*/  LDC R5, c[0x0][0x800] ;  /* 0x00020000ff057b82 */ /* 0x00ee640000000800 */
[----:B-1----:R4:W-:Y:S02]  /*145e0*/  SYNCS.ARRIVE.TRANS64.RED.A0TR RZ, [UR13+0x50], R5 ;  /* 0x00005005ffff79a7 */ /* 0x0029e4000830040d */
.L_x_173:
[----:B------:R-:W-:Y:S05]  /*145f0*/  BSYNC B0 ;  /* 0x0000000000007941 */ /* 0x000fea0003800000 */
.L_x_172:
[----:B------:R-:W-:Y:S05]  /*14600*/  @!P2 BRA `(.L_x_175) ;  /* 0x000000000004a947 */ /* 0x000fea0003800000 */
[----:B------:R-:W-:Y:S01]  /*14610*/  BPT.TRAP 0x1 ;  /* 0x000000040000795c */ /* 0x000fe20000300000 */
.L_x_175:
[----:B------:R-:W-:-:S04]  /*14620*/  UIADD3 UR17, UR13, 0x50, URZ ;  /* 0x000000500d117890 */ /* 0x000fc8000fffe03f */
[----:B------:R-:W-:-:S09]  /*14630*/  UPRMT UR21, UR37, 0x654, UR17 ;  /* 0x0000065425157896 */ /* 0x000fd20008000011 */
[----:B------:R-:W-:Y:S01]  /*14640*/  SYNCS.ARRIVE.TRANS64.RED.A1T0 RZ, [UR21], RZ ;  /* 0x000000ffffff79a7 */ /* 0x000fe20008100415 */
[----:B------:R-:W-:Y:S05]  /*14650*/  @!P2 BRA `(.L_x_176) ;  /* 0x000000000004a947 */ /* 0x000fea0003800000 */
[----:B------:R-:W-:Y:S01]  /*14660*/  BPT.TRAP 0x1 ;  /* 0x000000040000795c */ /* 0x000fe20000300000 */
.L_x_176:
[----:B------:R-:W5:Y:S02]  /*14670*/  SYNCS.PHASECHK.TRANS64.TRYWAIT P1, [UR13+0x78], R4 ;  /* 0x00007804ff0075a7 */ /* 0x000f64000802014d */
[----:B-----5:R-:W-:Y:S05]  /*14680*/  @!P1 BRA `(.L_x_177) ;  /* 0x0000002000e49947 */ /* 0x020fea0003800000 */
.L_x_247:
        /* <DEDUP_REMOVED lines=9> */
[----:B------:R-:W-:-:S07]  /*14720*/  UMOV UR29, 0x10000000 ;  /* 0x10000000001d7882 */ /* 0x000fce0000000000 */
[----:B------:R1:W-:Y:S02]  /*14730*/  UTMALDG.3D [UR8], [UR26], desc[UR28] ;  /* 0x00001c081a0075b4 */ /* 0x0003e40008011000 */
[----:B-1----:R-:W-:Y:S05]  /*14740*/  @!P2 BRA `(.L_x_180) ;  /* 0x000000000004a947 */ /* 0x002fea0003800000 */
[----:B------:R-:W-:Y:S01]  /*14750*/  BPT.TRAP 0x1 ;  /* 0x000000040000795c */ /* 0x000fe20000300000 */
.L_x_180:
[----:B------:R-:W1:Y:S02]  /*14760*/  LDC R4, c[0x0][0x800] ;  /* 0x00020000ff047b82 */ /* 0x000e640000000800 */
[----:B-1----:R1:W-:Y:S02]  /*14770*/  SYNCS.ARRIVE.TRANS64.RED.A0TR RZ, [UR13+0x58], R4 ;  /* 0x00005804ffff79a7 */ /* 0x0023e4000830040d */
.L_x_179:
[----:B------:R-:W-:Y:S05]  /*14780*/  BSYNC B0 ;  /* 0x0000000000007941 */ /* 0x000fea0003800000 */
.L_x_178:
[----:B------:R-:W-:Y:S05]  /*14790*/  @!P2 BRA `(.L_x_181) ;  /* 0x000000000004a947 */ /* 0x000fea0003800000 */
[----:B------:R-:W-:Y:S01]  /*147a0*/  BPT.TRAP 0x1 ;  /* 0x000000040000795c */ /* 0x000fe20000300000 */
.L_x_181:
[----:B------:R-:W-:Y:S02]  /*147b0*/  UIADD3 UR9, UR13, 0x58, URZ ;  /* 0x000000580d097890 */ /* 0x000fe4000fffe03f */
[----:B------:R-:W-:Y:S02]  /*147c0*/  UIADD3 UR34, UR18, 0x40, URZ ;  /* 0x0000004012227890 */ /* 0x000fe4000fffe03f */
[----:B------:R-:W-:-:S09]  /*147d0*/  UPRMT UR29, UR37, 0x654, UR9 ;  /* 0x00000654251d7896 */ /* 0x000fd20008000009 */
[----:B------:R-:W-:Y:S01]  /*147e0*/  SYNCS.ARRIVE.TRANS64.RED.A1T0 RZ, [UR29], RZ ;  /* 0x000000ffffff79a7 */ /* 0x000fe2000810041d */
[----:B------:R-:W-:Y:S05]  /*147f0*/  @!P2 BRA `(.L_x_182) ;  /* 0x000000000004a947 */ /* 0x000fea0003800000 */
[----:B------:R-:W-:Y:S01]  /*14800*/  BPT.TRAP 0x1 ;  /* 0x000000040000795c */ /* 0x000fe20000300000 */
.L_x_182:
[----:B-1----:R-:W-:-:S04]  /*14810*/  SHF.L.U32 R4, RZ, 0x1f, RZ ;  /* 0x0000001fff047819 */ /* 0x002fc800000006ff */
[----:B------:R-:W1:Y:S02]  /*14820*/  SYNCS.PHASECHK.TRANS64.TRYWAIT P1, [UR13+0x60], R4 ;  /* 0x00006004ff0075a7 */ /* 0x000e64000802014d */
[----:B-1----:R-:W-:Y:S05]  /*14830*/  @!P1 BRA `(.L_x_183) ;  /* 0x0000002000909947 */ /* 0x002fea0003800000 */
.L_x_248:
[----:B------:R-:W-:Y:S04]  /*14840*/  BSSY B0, `(.L_x_184) ;  /* 0x000000e000007945 */ /* 0x000fe80003800000 */
[----:B------:R-:W-:Y:S05]  /*14850*/  @!P0 BRA `(.L_x_185) ;  /* 0x0000000000308947 */ /* 0x000fea0003800000 */
[----:B------:R-:W-:Y:S01]  /*14860*/  R2UR UR36, R12 ;  /* 0x000000000c2472ca */ /* 0x000fe200000e0000 */
[----:B------:R-:W-:Y:S02]  /*14870*/  UIADD3 UR10, UP0, UR22, 0x3f0, URZ ;  /* 0x000003f0160a7890 */ /* 0x000fe4000ff1e03f */
[----:B------:R-:W-:Y:S02]  /*14880*/  UIADD3 UR32, UR13, 0x200, URZ ;  /* 0x000002000d207890 */ /* 0x000fe4000fffe03f */
[----:B------:R-:W-:Y:S01]  /*14890*/  UIADD3.X UR11, URZ, UR23, URZ, UP0, !UPT ;  /* 0x000000173f0b7290 */ /* 0x000fe200087fe43f */
[----:B------:R-:W-:Y:S01]  /*148a0*/  UMOV UR26, 0x0 ;  /* 0x00000000001a7882 */ /* 0x000fe20000000000 */
[----:B------:R-:W-:Y:S01]  /*148b0*/  UMOV UR27, 0x10000000 ;  /* 0x10000000001b7882 */ /* 0x000fe20000000000 */
[----:B------:R-:W-:-:S06]  /*148c0*/  UMOV UR35, UR19 ;  /* 0x0000001300237c82 */ /* 0x000fcc0008000000 */
[----:B------:R1:W-:Y:S02]  /*148d0*/  UTMALDG.3D [UR32], [UR10], desc[UR26] ;  /* 0x00001a200a0075b4 */ /* 0x0003e40008011000 */
[----:B-1----:R-:W-:Y:S05]  /*148e0*/  @!P2 BRA `(.L_x_186) ;  /* 0x000000000004a947 */ /* 0x002fea0003800000 */
[----:B------:R-:W-:Y:S01]  /*148f0*/  BPT.TRAP 0x1 ;  /* 0x000000040000795c */ /* 0x000fe20000300000 */
.L_x_186:
[----:B--234-:R-:W1:Y:S02]  /*14900*/  LDC R5, c[0x0][0x800] ;  /* 0x00020000ff057b82 */ /* 0x01ce640000000800 */
[----:B-1----:R1:W-:Y:S02]  /*14910*/  SYNCS.ARRIVE.TRANS64.RED.A0TR RZ, [UR13+0x40], R5 ;  /* 0x00004005ffff79a7 */ /* 0x0023e4000830040d */
.L_x_185:
[----:B------:R-:W-:Y:S05]  /*14920*/  BSYNC B0 ;  /* 0x0000000000007941 */ /* 0x000fea0003800000 */
.L_x_184:
[----:B------:R-:W-:Y:S05]  /*14930*/  @!P2 BRA `(.L_x_187) ;  /* 0x000000000004a947 */ /* 0x000fea0003800000 */
[----:B------:R-:W-:Y:S01]  /*14940*/  BPT.TRAP 0x1 ;  /* 0x000000040000795c */ /* 0x000fe20000300000 */
.L_x_187:
[----:B------:R-:W-:Y:S01]  /*14950*/  SYNCS.ARRIVE.TRANS64.RED.A1T0 RZ, [UR16], RZ ;  /* 0x000000ffffff79a7 */ /* 0x000fe20008100410 */
[----:B------:R-:W-:Y:S05]  /*14960*/  @!P2 BRA `(.L_x_188) ;  /* 0x000000000004a947 */ /* 0x000fea0003800000 */
[----:B------:R-:W-:Y:S01]  /*14970*/  BPT.TRAP 0x1 ;  /* 0x000000040000795c */ /* 0x000fe20000300000 */
.L_x_188:
[----:B------:R-:W5:Y:S02]  /*14980*/  SYNCS.PHASECHK.TRANS64.TRYWAIT P1, [UR13+0x68], R4 ;  /* 0x00006804ff0075a7 */ /* 0x000f64000802014d */
[----:B-----5:R-:W-:Y:S05]  /*14990*/  @!P1 BRA `(.L_x_189) ;  /* 0x0000002000509947 */ /* 0x020fea0003800000 */
.L_x_249:
        /* <DEDUP_REMOVED lines=13> */
.L_x_192:
[----:B--234-:R-:W1:Y:S02]  /*14a70*/  LDC R5, c[0x0][0x800] ;  /* 0x00020000ff057b82 */ /* 0x01ce640000000800 */
[----:B-1----:R1:W-:Y:S02]  /*14a80*/  SYNCS.ARRIVE.TRANS64.RED.A0TR RZ, [UR13+0x48], R5 ;  /* 0x00004805ffff79a7 */ /* 0x0023e4000830040d */
.L_x_191:
[----:B------:R-:W-:Y:S05]  /*14a90*/  BSYNC B0 ;  /* 0x0000000000007941 */ /* 0x000fea0003800000 */
.L_x_190:
[----:B------:R-:W-:Y:S05]  /*14aa0*/  @!P2 BRA `(.L_x_193) ;  /* 0x000000000004a947 */ /* 0x000fea0003800000 */
[----:B------:R-:W-:Y:S01]  /*14ab0*/  BPT.TRAP 0x1 ;  /* 0x000000040000795c */ /* 0x000fe20000300000 */
.L_x_193:
[----:B------:R-:W-:Y:S01]  /*14ac0*/  SYNCS.ARRIVE.TRANS64.RED.A1T0 RZ, [UR20], RZ ;  /* 0x000000ffffff79a7 */ /* 0x000fe20008100414 */
[----:B------:R-:W-:Y:S01]  /*14ad0*/  UIADD3 UR18, UR18, 0x60, URZ ;  /* 0x0000006012127890 */ /* 0x000fe2000fffe03f */
[----:B------:R-:W-:Y:S11]  /*14ae0*/  @!P2 BRA `(.L_x_194) ;  /* 0x000000000004a947 */ /* 0x000ff60003800000 */
[----:B------:R-:W-:Y:S01]  /*14af0*/  BPT.TRAP 0x1 ;  /* 0x000000040000795c */ /* 0x000fe20000300000 */
.L_x_194:
[----:B------:R-:W5:Y:S02]  /*14b00*/  SYNCS.PHASECHK.TRANS64.TRYWAIT P1, [UR13+0x70], R4 ;  /* 0x00007004ff0075a7 */ /* 0x000f64000802014d */
[----:B-----5:R-:W-:Y:S05]  /*14b10*/  @!P1 BRA `(.L_x_195) ;  /* 0x0000002000089947 */ /* 0x020fea0003800000 */
.L_x_250:
[----:B------:R-:W-:Y:S04]  /*14b20*/  BSSY B0, `(.L_x_196) ;  /* 0x000000d000007945 */ /* 0x000fe80003800000 */
[----:B------:R-:W-:Y:S05]  /*14b30*/  @!P0 BRA `(.L_x_197) ;  /* 0x00000000002c8947 */ /* 0x000fea0003800000 */
[----:B------:R-:W-:Y:S01]  /*14b40*/  R2UR UR20, R12 ;  /* 0x000000000c1472ca */ /* 0x000fe200000e0000 */
[----:B------:R-:W-:Y:S02]  /*14b50*/  UIADD3 UR10, UP0, UR22, 0x3f0, URZ ;  /* 0x000003f0160a7890 */ /* 0x000fe4000ff1e03f */
[----:B------:R-:W-:Y:S02]  /*14b60*/  UIADD3 UR16, UR13, 0x4200, URZ ;  /* 0x000042000d107890 */ /* 0x000fe4000fffe03f */
[----:B------:R-:W-:Y:S01]  /*14b70*/  UIADD3.X UR11, URZ, UR23, URZ, UP0, !UPT ;  /* 0x000000173f0b7290 */ /* 0x000fe200087fe43f */
[----:B------:R-:W-:Y:S01]  /*14b80*/  UMOV UR24, 0x0 ;  /* 0x0000000000187882 */ /* 0x000fe20000000000 */
[----:B------:R-:W-:-:S07]  /*14b90*/  UMOV UR25, 0x10000000 ;  /* 0x1000000000197882 */ /* 0x000fce0000000000 */
[----:B------:R1:W-:Y:S02]  /*14ba0*/  UTMALDG.3D [UR16], [UR10], desc[UR24] ;  /* 0x000018100a0075b4 */ /* 0x0003e40008011000 */
[----:B-1----:R-:W-:Y:S05]  /*14bb0*/  @!P2 BRA `(.L_x_198) ;  /* 0x000000000004a947 */ /* 0x002fea0003800000 */
[----:B------:R-:W-:Y:S01]  /*14bc0*/  BPT.TRAP 0x1 ;  /* 0x000000040000795c */ /* 0x000fe20000300000 */
.L_x_198:
[----:B--234-:R-:W1:Y:S02]  /*14bd0*/  LDC R5, c[0x0][0x800] ;  /* 0x00020000ff057b82 */ /* 0x01ce640000000800 */
[----:B-1----:R1:W-:Y:S02]  /*14be0*/  SYNCS.ARRIVE.TRANS64.RED.A0TR RZ, [UR13+0x50], R5 ;  /* 0x00005005ffff79a7 */ /* 0x0023e4000830040d */
.L_x_197:
[----:B------:R-:W-:Y:S05]  /*14bf0*/  BSYNC B0 ;  /* 0x0000000000007941 */ /* 0x000fea0003800000 */
.L_x_196:
[----:B------:R-:W-:Y:S05]  /*14c00*/  @!P2 BRA `(.L_x_199) ;  /* 0x000000000004a947 */ /* 0x000fea0003800000 */
[----:B------:R-:W-:Y:S01]  /*14c10*/  BPT.TRAP 0x1 ;  /* 0x000000040000795c */ /* 0x000fe20000300000 */
.L_x_199:
[----:B------:R-:W-:Y:S01]  /*14c20*/  SYNCS.ARRIVE.TRANS64.RED.A1T0 RZ, [UR21], RZ ;  /* 0x000000ffffff79a7 */ /* 0x000fe20008100415 */
[----:B------:R-:W-:Y:S05]  /*14c30*/  @!P2 BRA `(.L_x_200) ;  /* 0x000000000004a947 */ /* 0x000fea0003800000 */
[----:B------:R-:W-:Y:S01]  /*14c40*/  BPT.TRAP 0x1 ;  /* 0x000000040000795c */ /* 0x000fe20000300000 */
.L_x_200:
[----:B------:R-:W5:Y:S02]  /*14c50*/  SYNCS.PHASECHK.TRANS64.TRYWAIT P1, [UR13+0x78], R4 ;  /* 0x00007804ff0075a7 */ /* 0x000f64000802014d */
[----:B-----5:R-:W-:Y:S05]  /*14c60*/  @!P1 BRA `(.L_x_201) ;  /* 0x0000001c00cc9947 */ /* 0x020fea0003800000 */
.L_x_251:
        /* <DEDUP_REMOVED lines=13> */
.L_x_204:
[----:B------:R-:W1:Y:S02]  /*14d40*/  LDC R4, c[0x0][0x800] ;  /* 0x00020000ff047b82 */ /* 0x000e640000000800 */
[----:B-1----:R1:W-:Y:S02]  /*14d50*/  SYNCS.ARRIVE.TRANS64.RED.A0TR RZ, [UR13+0x58], R4 ;  /* 0x00005804ffff79a7 */ /* 0x0023e4000830040d */
.L_x_203:
[----:B------:R-:W-:Y:S05]  /*14d60*/  BSYNC B0 ;  /* 0x0000000000007941 */ /* 0x000fea0003800000 */
.L_x_202:
[----:B------:R-:W-:Y:S05]  /*14d70*/  @!P2 BRA `(.L_x_205) ;  /* 0x000000000004a947 */ /* 0x000fea0003800000 */
[----:B------:R-:W-:Y:S01]  /*14d80*/  BPT.TRAP 0x1 ;  /* 0x000000040000795c */ /* 0x000fe20000300000 */
.L_x_205:
[----:B------:R-:W-:Y:S01]  /*14d90*/  IADD3 R16, P0, R16, UR40, RZ ;  /* 0x0000002810107c10 */ /* 0x000fe2000ff1e0ff */
[----:B------:R-:W-:Y:S01]  /*14da0*/  SYNCS.ARRIVE.TRANS64.RED.A1T0 RZ, [UR29], RZ ;  /* 0x000000ffffff79a7 */ /* 0x000fe2000810041d */
[----:B-1----:R-:W-:Y:S01]  /*14db0*/  PRMT R4, RZ, 0x7610, R4 ;  /* 0x00007610ff047816 */ /* 0x002fe20000000004 */
[----:B------:R-:W-:Y:S01]  /*14dc0*/  IMAD.MOV.U32 R13, RZ, RZ, -0x1 ;  /* 0xffffffffff0d7424 */ /* 0x000fe200078e00ff */
[----:B------:R-:W-:Y:S02]  /*14dd0*/  IADD3.X R17, R17, UR38, RZ, P0, !PT ;  /* 0x0000002611117c10 */ /* 0x000fe400087fe4ff */
[----:B------:R-:W-:Y:S02]  /*14de0*/  ISETP.GE.U32.AND P0, PT, R16, UR6, PT ;  /* 0x0000000610007c0c */ /* 0x000fe4000bf06070 */
[----:B------:R-:W-:Y:S02]  /*14df0*/  MOV R20, 0xffffffff ;  /* 0xffffffff00147802 */ /* 0x000fe40000000f00 */
[----:B------:R-:W-:-:S02]  /*14e00*/  ISETP.GE.U32.AND.EX P0, PT, R17, UR7, PT, P0 ;  /* 0x0000000711007c0c */ /* 0x000fc4000bf06100 */
[----:B------:R-:W-:-:S11]  /*14e10*/  MOV R12, 0xffffffff ;  /* 0xffffffff000c7802 */ /* 0x000fd60000000f00 */
[----:B------:R-:W-:Y:S05]  /*14e20*/  @P0 BRA `(.L_x_206) ;  /* 0x0000000400580947 */ /* 0x000fea0003800000 */
[----:B------:R-:W1:Y:S01]  /*14e30*/  S2R R15, SR_CTAID.X ;  /* 0x00000000000f7919 */ /* 0x000e620000002500 */
[----:B------:R-:W5:Y:S01]  /*14e40*/  LDC.64 R12, c[0x0][0x8d0] ;  /* 0x00023400ff0c7b82 */ /* 0x000f620000000a00 */
[----:B------:R-:W-:Y:S01]  /*14e50*/  ULDC UR8, c[0x0][0x150] ;  /* 0x0000540000087ab9 */ /* 0x000fe20000000800 */
[----:B------:R-:W-:Y:S01]  /*14e60*/  IMAD.MOV.U32 R7, RZ, RZ, R16 ;  /* 0x000000ffff077224 */ /* 0x000fe200078e0010 */
[----:B------:R-:W2:Y:S01]  /*14e70*/  S2R R18, SR_CTAID.Y ;  /* 0x0000000000127919 */ /* 0x000ea20000002600 */
[----:B------:R-:W-:-:S04]  /*14e80*/  MOV R21, R17 ;  /* 0x0000001100157202 */ /* 0x000fc80000000f00 */
[----:B------:R-:W2:Y:S08]  /*14e90*/  LDC R22, c[0x0][0x144] ;  /* 0x00005100ff167b82 */ /* 0x000eb00000000800 */
[----:B------:R-:W3:Y:S01]  /*14ea0*/  LDC R20, c[0x0][0x8d8] ;  /* 0x00023600ff147b82 */ /* 0x000ee20000000800 */
[----:B-----5:R-:W-:-:S04]  /*14eb0*/  ISETP.NE.U32.AND P0, PT, R12, RZ, PT ;  /* 0x000000ff0c00720c */ /* 0x020fc80003f05070 */
[----:B------:R-:W-:Y:S02]  /*14ec0*/  ISETP.NE.AND.EX P0, PT, R13, RZ, PT, P0 ;  /* 0x000000ff0d00720c */ /* 0x000fe40003f05300 */
[----:B-1----:R-:W-:Y:S02]  /*14ed0*/  I2FP.F32.U32 R4, R15 ;  /* 0x0000000f00047245 */ /* 0x002fe40000201000 */
[----:B--2---:R-:W-:-:S03]  /*14ee0*/  I2FP.F32.U32 R23, R18 ;  /* 0x0000001200177245 */ /* 0x004fc60000201000 */
[----:B------:R-:W-:-:S04]  /*14ef0*/  FMUL R4, R4, UR8 ;  /* 0x0000000804047c20 */ /* 0x000fc80008400000 */
[----:B------:R1:W2:Y:S02]  /*14f00*/  F2I.U32.TRUNC.NTZ R14, R4 ;  /* 0x00000004000e7305 */ /* 0x0002a4000020f000 */
[----:B---3--:R-:W-:Y:S05]  /*14f10*/  @!P0 BRA `(.L_x_207) ;  /* 0x0000000000308947 */ /* 0x008fea0003800000 */
[----:B----4-:R-:W3:Y:S02]  /*14f20*/  LDC R5, c[0x0][0x8dc] ;  /* 0x00023700ff057b82 */ /* 0x010ee40000000800 */
[----:B---3--:R-:W-:-:S05]  /*14f30*/  IADD3 R5, P0, R16, R5, RZ ;  /* 0x0000000510057210 */ /* 0x008fca0007f1e0ff */
[----:B------:R-:W-:-:S04]  /*14f40*/  IMAD.X R21, RZ, RZ, R17, P0 ;  /* 0x000000ffff157224 */ /* 0x000fc800000e0611 */
[----:B------:R-:W-:-:S04]  /*14f50*/  IMAD.WIDE.U32 R6, R21, R12, RZ ;  /* 0x0000000c15067225 */ /* 0x000fc800078e00ff */
[----:B------:R-:W-:-:S04]  /*14f60*/  IMAD.WIDE.U32 R6, P0, R5, R13, R6 ;  /* 0x0000000d05067225 */ /* 0x000fc80007800006 */
[----:B-1----:R-:W-:-:S04]  /*14f70*/  IMAD.WIDE.U32 R4, R5, R12, RZ ;  /* 0x0000000c05047225 */ /* 0x002fc800078e00ff */
[----:B------:R-:W-:Y:S01]  /*14f80*/  IMAD.MOV.U32 R4, RZ, RZ, R7 ;  /* 0x000000ffff047224 */ /* 0x000fe200078e0007 */
[----:B------:R-:W-:Y:S02]  /*14f90*/  IADD3 RZ, P1, R5, R6, RZ ;  /* 0x0000000605ff7210 */ /* 0x000fe40007f3e0ff */
[----:B------:R-:W-:-:S03]  /*14fa0*/  IADD3.X R5, RZ, RZ, RZ, P0, !PT ;  /* 0x000000ffff057210 */ /* 0x000fc600007fe4ff */
[----:B------:R-:W-:-:S04]  /*14fb0*/  IMAD.WIDE.U32.X R4, R21, R13, R4, P1 ;  /* 0x0000000d15047225 */ /* 0x000fc800008e0404 */
[----:B------:R-:W-:Y:S01]  /*14fc0*/  IMAD.MOV.U32 R21, RZ, RZ, R5 ;  /* 0x000000ffff157224 */ /* 0x000fe200078e0005 */
[----:B------:R-:W-:-:S07]  /*14fd0*/  MOV R7, R4 ;  /* 0x0000000400077202 */ /* 0x000fce0000000f00 */
.L_x_207:
[----:B------:R-:W-:Y:S01]  /*14fe0*/  ULDC UR8, c[0x0][0x154] ;  /* 0x0000550000087ab9 */ /* 0x000fe20000000800 */
[----:B------:R-:W3:Y:S01]  /*14ff0*/  LDC R13, c[0x0][0x148] ;  /* 0x00005200ff0d7b82 */ /* 0x000ee20000000800 */
[----:B------:R-:W-:Y:S01]  /*15000*/  FMUL R23, R23, UR8 ;  /* 0x0000000817177c20 */ /* 0x000fe20008400000 */
[----:B------:R-:W-:Y:S02]  /*15010*/  ISETP.NE.AND P2, PT, R2, 0x1, PT ;  /* 0x000000010200780c */ /* 0x000fe40003f45270 */
[----:B--2---:R-:W-:Y:S02]  /*15020*/  IADD3 R6, -R14, RZ, RZ ;  /* 0x000000ff0e067210 */ /* 0x004fe40007ffe1ff */
[-CC-:B------:R-:W-:Y:S01]  /*15030*/  SHF.R.U64 R14, R7, R20.reuse, R21.reuse ;  /* 0x00000014070e7219 */ /* 0x180fe20000001215 */
[----:B------:R-:W2:Y:S01]  /*15040*/  F2I.U32.TRUNC.NTZ R23, R23 ;  /* 0x0000001700177305 */ /* 0x000ea2000020f000 */
[----:B-1--4-:R-:W1:Y:S01]  /*15050*/  LDC.64 R4, c[0x0][0x8c8] ;  /* 0x00023200ff047b82 */ /* 0x012e620000000a00 */
[----:B------:R-:W-:Y:S01]  /*15060*/  SHF.R.U32.HI R20, RZ, R20, R21 ;  /* 0x00000014ff147219 */ /* 0x000fe20000011615 */
[----:B------:R-:W-:Y:S01]  /*15070*/  IMAD R15, R22, R6, R15 ;  /* 0x00000006160f7224 */ /* 0x000fe200078e020f */
[----:B------:R-:W-:-:S05]  /*15080*/  IADD3 R21, P0, RZ, -R14, RZ ;  /* 0x8000000eff157210 */ /* 0x000fca0007f1e0ff */
[----:B------:R-:W-:Y:S01]  /*15090*/  IMAD.X R7, RZ, RZ, ~R20, P0 ;  /* 0x000000ffff077224 */ /* 0x000fe200000e0e14 */
[----:B------:R-:W4:Y:S01]  /*150a0*/  LDC R24, c[0x0][0x8c0] ;  /* 0x00023000ff187b82 */ /* 0x000f220000000800 */
[----:B--2---:R-:W-:-:S07]  /*150b0*/  IADD3 R12, -R23, RZ, RZ ;  /* 0x000000ff170c7210 */ /* 0x004fce0007ffe1ff */
[----:B------:R-:W2:Y:S01]  /*150c0*/  LDC R27, c[0x0][0x900] ;  /* 0x00024000ff1b7b82 */ /* 0x000ea20000000800 */
[----:B---3--:R-:W-:Y:S02]  /*150d0*/  @P2 IMAD R15, R13, R12, R18 ;  /* 0x0000000c0d0f2224 */ /* 0x008fe400078e0212 */
[----:B-1----:R-:W-:-:S05]  /*150e0*/  IMAD R6, R7, R4, RZ ;  /* 0x0000000407067224 */ /* 0x002fca00078e02ff */
[----:B------:R-:W1:Y:S01]  /*150f0*/  LDC.64 R12, c[0x0][0x8e8] ;  /* 0x00023a00ff0c7b82 */ /* 0x000e620000000a00 */
[C---:B------:R-:W-:Y:S02]  /*15100*/  IMAD R7, R21.reuse, R5, R6 ;  /* 0x0000000515077224 */ /* 0x040fe400078e0206 */
[----:B------:R-:W-:-:S05]  /*15110*/  IMAD.WIDE.U32 R4, R21, R4, R16 ;  /* 0x0000000415047225 */ /* 0x000fca00078e0010 */
[----:B------:R-:W3:Y:S01]  /*15120*/  LDC R6, c[0x0][0x8b0] ;  /* 0x00022c00ff067b82 */ /* 0x000ee20000000800 */
[----:B------:R-:W-:-:S05]  /*15130*/  IMAD.IADD R5, R5, 0x1, R7 ;  /* 0x0000000105057824 */ /* 0x000fca00078e0207 */
[-CC-:B----4-:R-:W-:Y:S02]  /*15140*/  SHF.R.U64 R22, R4, R24.reuse, R5.reuse ;  /* 0x0000001804167219 */ /* 0x190fe40000001205 */
[----:B------:R-:W4:Y:S01]  /*15150*/  LDC R25, c[0x0][0x8f0] ;  /* 0x00023c00ff197b82 */ /* 0x000f220000000800 */
[----:B------:R-:W-:-:S07]  /*15160*/  SHF.R.U32.HI R5, RZ, R24, R5 ;  /* 0x00000018ff057219 */ /* 0x000fce0000011605 */
[----:B------:R-:W4:Y:S01]  /*15170*/  LDC R21, c[0x0][0x8e0] ;  /* 0x00023800ff157b82 */ /* 0x000f220000000800 */
[----:B-1----:R-:W-:-:S04]  /*15180*/  ISETP.NE.U32.AND P0, PT, R12, RZ, PT ;  /* 0x000000ff0c00720c */ /* 0x002fc80003f05070 */
[----:B------:R-:W-:-:S03]  /*15190*/  ISETP.NE.AND.EX P0, PT, R13, RZ, PT, P0 ;  /* 0x000000ff0d00720c */ /* 0x000fc60003f05300 */
[----:B------:R-:W1:Y:S01]  /*151a0*/  LDC R20, c[0x0][0x8b8] ;  /* 0x00022e00ff147b82 */ /* 0x000e620000000800 */
[-CC-:B---3--:R-:W-:Y:S02]  /*151b0*/  SHF.R.U64 R23, R22, R6.reuse, R5.reuse ;  /* 0x0000000616177219 */ /* 0x188fe40000001205 */
[----:B------:R-:W-:-:S04]  /*151c0*/  SHF.R.U32.HI R4, RZ, R6, R5 ;  /* 0x00000006ff047219 */ /* 0x000fc80000011605 */
[-CC-:B--2---:R-:W-:Y:S01]  /*151d0*/  SHF.R.U64 R24, R23, R27.reuse, R4.reuse ;  /* 0x0000001b17187219 */ /* 0x184fe20000001204 */
[----:B------:R-:W2:Y:S01]  /*151e0*/  LDC R18, c[0x0][0x8a8] ;  /* 0x00022a00ff127b82 */ /* 0x000ea20000000800 */
[----:B------:R-:W-:Y:S02]  /*151f0*/  SHF.R.U32.HI R27, RZ, R27, R4 ;  /* 0x0000001bff1b7219 */ /* 0x000fe40000011604 */
[----:B------:R-:W-:-:S03]  /*15200*/  MOV R4, R24 ;  /* 0x0000001800047202 */ /* 0x000fc60000000f00 */
[----:B------:R-:W-:Y:S01]  /*15210*/  IMAD.MOV.U32 R5, RZ, RZ, R27 ;  /* 0x000000ffff057224 */ /* 0x000fe200078e001b */
[----:B------:R-:W-:Y:S06]  /*15220*/  @!P0 BRA `(.L_x_208) ;  /* 0x0000000000288947 */ /* 0x000fec0003800000 */
[----:B------:R-:W3:Y:S02]  /*15230*/  LDC R5, c[0x0][0x8f4] ;  /* 0x00023d00ff057b82 */ /* 0x000ee40000000800 */
[----:B---3--:R-:W-:-:S04]  /*15240*/  IADD3 R5, P0, R24, R5, RZ ;  /* 0x0000000518057210 */ /* 0x008fc80007f1e0ff */
[----:B------:R-:W-:-:S05]  /*15250*/  IADD3.X R27, RZ, R27, RZ, P0, !PT ;  /* 0x0000001bff1b7210 */ /* 0x000fca00007fe4ff */
[----:B------:R-:W-:-:S04]  /*15260*/  IMAD.WIDE.U32 R6, R27, R12, RZ ;  /* 0x0000000c1b067225 */ /* 0x000fc800078e00ff */
[----:B------:R-:W-:-:S04]  /*15270*/  IMAD.WIDE.U32 R6, P0, R5, R13, R6 ;  /* 0x0000000d05067225 */ /* 0x000fc80007800006 */
[----:B------:R-:W-:Y:S01]  /*15280*/  IMAD.WIDE.U32 R4, R5, R12, RZ ;  /* 0x0000000c05047225 */ /* 0x000fe200078e00ff */
[----:B------:R-:W-:-:S04]  /*15290*/  MOV R4, R7 ;  /* 0x0000000700047202 */ /* 0x000fc80000000f00 */
[----:B------:R-:W-:Y:S01]  /*152a0*/  IADD3 RZ, P1, R5, R6, RZ ;  /* 0x0000000605ff7210 */ /* 0x000fe20007f3e0ff */
[----:B------:R-:W-:-:S04]  /*152b0*/  IMAD.X R5, RZ, RZ, RZ, P0 ;  /* 0x000000ffff057224 */ /* 0x000fc800000e06ff */
[----:B------:R-:W-:-:S08]  /*152c0*/  IMAD.WIDE.U32.X R4, R27, R13, R4, P1 ;  /* 0x0000000d1b047225 */ /* 0x000fd000008e0404 */
.L_x_208:
[----:B----4-:R-:W-:Y:S01]  /*152d0*/  SHF.R.U64 R25, R4, R25, R5 ;  /* 0x0000001904197219 */ /* 0x010fe20000001205 */
[----:B------:R-:W-:Y:S01]  /*152e0*/  IMAD.MOV.U32 R12, RZ, RZ, R14 ;  /* 0x000000ffff0c7224 */ /* 0x000fe200078e000e */
[----:B------:R-:W-:Y:S02]  /*152f0*/  LOP3.LUT R23, R23, R8, RZ, 0xc0, !PT ;  /* 0x0000000817177212 */ /* 0x000fe400078ec0ff */
[----:B------:R-:W-:Y:S01]  /*15300*/  LOP3.LUT R22, R22, R3, RZ, 0xc0, !PT ;  /* 0x0000000316167212 */ /* 0x000fe200078ec0ff */
[----:B------:R-:W-:Y:S02]  /*15310*/  IMAD.MOV R4, RZ, RZ, -R25 ;  /* 0x000000ffff047224 */ /* 0x000fe400078e0a19 */
[----:B------:R-:W-:Y:S02]  /*15320*/  IMAD R23, R0, R25, R23 ;  /* 0x0000001900177224 */ /* 0x000fe400078e0217 */
[----:B------:R-:W-:Y:S01]  /*15330*/  IMAD R21, R4, R21, R24 ;  /* 0x0000001504157224 */ /* 0x000fe200078e0218 */
[----:B------:R-:W-:Y:S01]  /*15340*/  MOV R4, 0x1 ;  /* 0x0000000100047802 */ /* 0x000fe20000000f00 */
[----:B-1----:R-:W-:-:S02]  /*15350*/  IMAD R20, R23, R20, R15 ;  /* 0x0000001417147224 */ /* 0x002fc400078e020f */
[----:B--2---:R-:W-:-:S05]  /*15360*/  IMAD R21, R21, R18, R22 ;  /* 0x0000001215157224 */ /* 0x004fca00078e0216 */
[----:B------:R-:W-:Y:S02]  /*15370*/  SEL R13, R21, R20, !P2 ;  /* 0x00000014150d7207 */ /* 0x000fe40005000000 */
[----:B------:R-:W-:-:S07]  /*15380*/  SEL R20, R20, R21, !P2 ;  /* 0x0000001514147207 */ /* 0x000fce0005000000 */
.L_x_206:
[----:B------:R-:W-:-:S13]  /*15390*/  LOP3.LUT P0, RZ, R4, 0xff, RZ, 0xc0, !PT ;  /* 0x000000ff04ff7812 */ /* 0x000fda000780c0ff */
[----:B------:R-:W-:Y:S05]  /*153a0*/  @P0 BRA `(.L_x_209) ;  /* 0xffffffe800ec0947 */ /* 0x000fea000383ffff */
.L_x_153:
[----:B------:R-:W-:-:S13]  /*153b0*/  ELECT P0, URZ, PT ;  /* 0x00000000003f782f */ /* 0x000fda0003800000 */
[----:B------:R-:W-:Y:S05]  /*153c0*/  @!P0 BRA `(.L_x_14) ;  /* 0x00000010005c8947 */ /* 0x000fea0003800000 */
[----:B------:R-:W-:-:S04]  /*153d0*/  LOP3.LUT R19, R19, 0x2, RZ, 0xfc, !PT ;  /* 0x0000000213137812 */ /* 0x000fc800078efcff */
[----:B------:R-:W-:-:S13]  /*153e0*/  ISETP.NE.AND P1, PT, R19, 0x3, PT ;  /* 0x000000031300780c */ /* 0x000fda0003f25270 */
[----:B------:R-:W-:Y:S05]  /*153f0*/  @!P1 BRA `(.L_x_210) ;  /* 0x0000000000049947 */ /* 0x000fea0003800000 */
[----:B-1----:R-:W-:Y:S01]  /*15400*/  BPT.TRAP 0x1 ;  /* 0x000000040000795c */ /* 0x002fe20000300000 */
.L_x_210:
[----:B-1----:R-:W-:Y:S01]  /*15410*/  MOV R0, 0x400 ;  /* 0x0000040000007802 */ /* 0x002fe20000000f00 */
[----:B------:R-:W-:Y:S01]  /*15420*/  IMAD.MOV.U32 R2, RZ, RZ, 0x1 ;  /* 0x00000001ff027424 */ /* 0x000fe200078e00ff */
[----:B------:R-:W-:-:S04]  /*15430*/  MOV R3, UR37 ;  /* 0x0000002500037c02 */ /* 0x000fc80008000f00 */
[----:B------:R-:W-:Y:S02]  /*15440*/  LEA R0, R3, R0, 0x18 ;  /* 0x0000000003007211 */ /* 0x000fe400078ec0ff */
[----:B------:R-:W-:-:S04]  /*15450*/  SHF.L.U32 R3, R2, 0x1f, RZ ;  /* 0x0000001f02037819 */ /* 0x000fc800000006ff */
[----:B------:R-:W1:Y:S02]  /*15460*/  SYNCS.PHASECHK.TRANS64.TRYWAIT P0, [R0+URZ+0x60], R3 ;  /* 0x00006003000075a7 */ /* 0x000e64000800017f */
[----:B-1----:R-:W-:Y:S05]  /*15470*/  @!P0 BRA `(.L_x_211) ;  /* 0x0000001400e08947 */ /* 0x002fea0003800000 */
.L_x_252:
[----:B------:R-:W-:Y:S05]  /*15480*/  @!P1 BRA `(.L_x_212) ;  /* 0x0000000000049947 */ /* 0x000fea0003800000 */
[----:B------:R-:W-:Y:S01]  /*15490*/  BPT.TRAP 0x1 ;  /* 0x000000040000795c */ /* 0x000fe20000300000 */
.L_x_212:
[----:B------:R-:W1:Y:S02]  /*154a0*/  SYNCS.PHASECHK.TRANS64.TRYWAIT P0, [R0+URZ+0x68], R3 ;  /* 0x00006803000075a7 */ /* 0x000e64000800017f */
[----:B-1----:R-:W-:Y:S05]  /*154b0*/  @!P0 BRA `(.L_x_213) ;  /* 0x0000001400e48947 */ /* 0x002fea0003800000 */
.L_x_253:
[----:B------:R-:W-:Y:S05]  /*154c0*/  @!P1 BRA `(.L_x_214) ;  /* 0x0000000000049947 */ /* 0x000fea0003800000 */
[----:B------:R-:W-:Y:S01]  /*154d0*/  BPT.TRAP 0x1 ;  /* 0x000000040000795c */ /* 0x000fe20000300000 */
.L_x_214:
[----:B------:R-:W1:Y:S02]  /*154e0*/  SYNCS.PHASECHK.TRANS64.TRYWAIT P0, [R0+URZ+0x70], R3 ;  /* 0x00007003000075a7 */ /* 0x000e64000800017f */
[----:B-1----:R-:W-:Y:S05]  /*154f0*/  @!P0 BRA `(.L_x_215) ;  /* 0x0000001400e88947 */ /* 0x002fea0003800000 */
.L_x_254:
[----:B------:R-:W-:Y:S05]  /*15500*/  @!P1 BRA `(.L_x_216) ;  /* 0x0000000000049947 */ /* 0x000fea0003800000 */
[----:B------:R-:W-:Y:S01]  /*15510*/  BPT.TRAP 0x1 ;  /* 0x000000040000795c */ /* 0x000fe20000300000 */
.L_x_216:
[----:B------:R-:W-:-:S04]  /*15520*/  MOV R3, 0x1 ;  /* 0x0000000100037802 */ /* 0x000fc80000000f00 */
[----:B------:R-:W-:-:S07]  /*15530*/  SHF.L.U32 R3, R3, 0x1f, RZ ;  /* 0x0000001f03037819 */ /* 0x000fce00000006ff */
.L_x_217:
[----:B------:R1:W1:Y:S02]  /*15540*/  SYNCS.PHASECHK.TRANS64.TRYWAIT P0, [R0+URZ+0x78], R3 ;  /* 0x00007803000075a7 */ /* 0x000264000800017f */
[----:B-1----:R-:W-:Y:S05]  /*15550*/  @!P0 NANOSLEEP.SYNCS 0x989680 ;  /* 0x009896800000895d */ /* 0x002fea0003900000 */
[----:B------:R-:W1:Y:S02]  /*15560*/  @!P0 SYNCS.PHASECHK.TRANS64 P0, [R0+URZ+0x78], R3 ;  /* 0x00007803000085a7 */ /* 0x000e64000800007f */
[----:B-1----:R-:W-:Y:S05]  /*15570*/  @P0 BRA `(.L_x_14) ;  /* 0x0000000c00f00947 */ /* 0x002fea0003800000 */
[----:B------:R-:W-:Y:S05]  /*15580*/  BRA `(.L_x_217) ;  /* 0xfffffffc00ec7947 */ /* 0x000fea000383ffff */
.L_x_148:
[----:B------:R-:W-:Y:S01]  /*15590*/  LOP3.LUT P0, RZ, R8, 0xff, RZ, 0xc0, !PT ;  /* 0x000000ff08ff7812 */ /* 0x000fe2000780c0ff */
[----:B------:R-:W-:Y:S01]  /*155a0*/  IMAD.MOV.U32 R10, RZ, RZ, 0x1 ;  /* 0x00000001ff0a7424 */ /* 0x000fe200078e00ff */
[----:B------:R-:W-:-:S11]  /*155b0*/  MOV R9, RZ ;  /* 0x000000ff00097202 */ /* 0x000fd60000000f00 */
[----:B------:R-:W-:Y:S05]  /*155c0*/  @!P0 BRA `(.L_x_218) ;  /* 0x0000000c00288947 */ /* 0x000fea0003800000 */
[----:B------:R-:W2:Y:S01]  /*155d0*/  LDC R0, c[0x0][0x28c] ;  /* 0x0000a300ff007b82 */ /* 0x000ea20000000800 */
[----:B------:R-:W-:Y:S01]  /*155e0*/  ULDC UR7, c[0x0][0x900] ;  /* 0x0002400000077ab9 */ /* 0x000fe20000000800 */
[----:B------:R-:W-:Y:S01]  /*155f0*/  UMOV UR8, 0xffffffff ;  /* 0xffffffff00087882 */ /* 0x000fe20000000000 */
[----:B------:R-:W-:Y:S01]  /*15600*/  BSSY B0, `(.L_x_218) ;  /* 0x00000c6000007945 */ /* 0x000fe20003800000 */
[----:B-1----:R-:W-:Y:S01]  /*15610*/  USHF.L.U32 UR4, UR37, 0x6, URZ ;  /* 0x0000000625047899 */ /* 0x002fe2000800063f */
[----:B------:R-:W-:Y:S01]  /*15620*/  LOP3.LUT R11, R22, 0x2, RZ, 0xfc, !PT ;  /* 0x00000002160b7812 */ /* 0x000fe200078efcff */
[----:B------:R-:W-:Y:S01]  /*15630*/  USHF.L.U32 UR5, UR37, 0xc, URZ ;  /* 0x0000000c25057899 */ /* 0x000fe2000800063f */
[----:B------:R-:W-:Y:S01]  /*15640*/  IMAD.MOV.U32 R10, RZ, RZ, 0x1 ;  /* 0x00000001ff0a7424 */ /* 0x000fe200078e00ff */
[----:B------:R-:W-:Y:S01]  /*15650*/  USHF.L.U32 UR8, UR8, UR7, URZ ;  /* 0x0000000708087299 */ /* 0x000fe2000800063f */
[----:B------:R-:W-:Y:S01]  /*15660*/  MOV R9, RZ ;  /* 0x000000ff00097202 */ /* 0x000fe20000000f00 */
[----:B------:R-:W-:Y:S01]  /*15670*/  ULDC UR6, c[0x0][0x8a8] ;  /* 0x00022a0000067ab9 */ /* 0x000fe20000000800 */
[----:B------:R-:W-:Y:S01]  /*15680*/  UMOV UR9, 0x1 ;  /* 0x0000000100097882 */ /* 0x000fe20000000000 */
[----:B------:R-:W-:-:S02]  /*15690*/  ULOP3.LUT UR4, UR4, 0x40, URZ, 0xc0, !UPT ;  /* 0x0000004004047892 */ /* 0x000fc4000f8ec03f */
[----:B------:R-:W-:Y:S02]  /*156a0*/  ULOP3.LUT UR5, UR5, 0x1000, URZ, 0xc0, !UPT ;  /* 0x0000100005057892 */ /* 0x000fe4000f8ec03f */
[----:B------:R-:W-:Y:S02]  /*156b0*/  UIADD3 UR17, UR6, -0x1, URZ ;  /* 0xffffffff06117890 */ /* 0x000fe4000fffe03f */
[----:B------:R-:W-:Y:S02]  /*156c0*/  USHF.L.U32 UR19, UR9, UR7, URZ ;  /* 0x0000000709137299 */ /* 0x000fe4000800063f */
[----:B------:R-:W-:Y:S01]  /*156d0*/  ULOP3.LUT UR18, URZ, UR8, URZ, 0x33, !UPT ;  /* 0x000000083f127292 */ /* 0x000fe2000f8e333f */
[----:B------:R-:W-:Y:S01]  /*156e0*/  ULDC.64 UR22, c[0x0][0x198] ;  /* 0x0000660000167ab9 */ /* 0x000fe20000000a00 */
[----:B--2---:R-:W-:-:S05]  /*156f0*/  VIADD R0, R0, 0x3f ;  /* 0x0000003f00007836 */ /* 0x004fca0000000000 */
[----:B------:R-:W-:-:S04]  /*15700*/  SHF.R.S32.HI R3, RZ, 0x1f, R0 ;  /* 0x0000001fff037819 */ /* 0x000fc80000011400 */
[----:B------:R-:W-:Y:S02]  /*15710*/  LEA.HI R3, R3, R0, RZ, 0x6 ;  /* 0x0000000003037211 */ /* 0x000fe400078f30ff */
[----:B------:R-:W-:Y:S02]  /*15720*/  MOV R0, 0x1 ;  /* 0x0000000100007802 */ /* 0x000fe40000000f00 */
[--C-:B------:R-:W-:Y:S02]  /*15730*/  SHF.R.S32.HI R8, RZ, 0x6, R3.reuse ;  /* 0x00000006ff087819 */ /* 0x100fe40000011403 */
[----:B------:R-:W-:-:S03]  /*15740*/  PRMT R3, R0, 0x7610, R3 ;  /* 0x0000761000037816 */ /* 0x000fc60000000003 */
[----:B------:R-:W-:-:S07]  /*15750*/  VIADD R0, R8, 0x1 ;  /* 0x0000000108007836 */ /* 0x000fce0000000000 */
.L_x_229:
[----:B------:R-:W-:-:S03]  /*15760*/  UMOV UR6, 0xffffffff ;  /* 0xffffffff00067882 */ /* 0x000fc60000000000 */
[----:B------:R-:W-:Y:S05]  /*15770*/  BRA.DIV UR6, `(.L_x_219) ;  /* 0x00000016065c7947 */ /* 0x000fea000b800000 */
[----:B------:R-:W-:-:S13]  /*15780*/  ELECT P6, URZ, PT ;  /* 0x00000000003f782f */ /* 0x000fda00038c0000 */
.L_x_257:
[----:B------:R-:W1:Y:S01]  /*15790*/  LDC R4, c[0x0][0x28c] ;  /* 0x0000a300ff047b82 */ /* 0x000e620000000800 */
[----:B------:R-:W-:Y:S01]  /*157a0*/  BSSY B1, `(.L_x_220) ;  /* 0x0000038000017945 */ /* 0x000fe20003800000 */
[----:B-1----:R-:W-:-:S13]  /*157b0*/  ISETP.LT.OR P6, PT, R4, 0x1, !P6 ;  /* 0x000000010400780c */ /* 0x002fda00077c1670 */
[----:B------:R-:W-:Y:S05]  /*157c0*/  @P6 BRA `(.L_x_221) ;  /* 0x0000000000d46947 */ /* 0x000fea0003800000 */
[----:B------:R-:W-:Y:S01]  /*157d0*/  LEA R15, R13, UR4, 0x7 ;  /* 0x000000040d0f7c11 */ /* 0x000fe2000f8e38ff */
[----:B------:R-:W-:Y:S01]  /*157e0*/  IMAD.MOV.U32 R21, RZ, RZ, RZ ;  /* 0x000000ffff157224 */ /* 0x000fe200078e00ff */
[----:B------:R-:W-:Y:S01]  /*157f0*/  SHF.L.U32 R20, R20, 0x8, RZ ;  /* 0x0000000814147819 */ /* 0x000fe200000006ff */
[----:B------:R-:W-:Y:S01]  /*15800*/  IMAD.MOV.U32 R5, RZ, RZ, R10 ;  /* 0x000000ffff057224 */ /* 0x000fe200078e000a */
[----:B------:R-:W-:Y:S02]  /*15810*/  MOV R4, R0 ;  /* 0x0000000000047202 */ /* 0x000fe40000000f00 */
[----:B------:R-:W-:-:S07]  /*15820*/  MOV R6, R9 ;  /* 0x0000000900067202 */ /* 0x000fce0000000f00 */
.L_x_224:
[----:B------:R-:W1:Y:S01]  /*15830*/  S2R R14, SR_CgaCtaId ;  /* 0x00000000000e7919 */ /* 0x000e620000008800 */
[----:B------:R-:W-:Y:S02]  /*15840*/  MOV R7, 0x400 ;  /* 0x0000040000077802 */ /* 0x000fe40000000f00 */
[----:B------:R-:W-:-:S13]  /*15850*/  LOP3.LUT P1, RZ, R18, 0x7f, RZ, 0xc0, !PT ;  /* 0x0000007f12ff7812 */ /* 0x000fda000782c0ff */
[----:B------:R-:W2:Y:S01]  /*15860*/  @!P1 LDC R13, c[0x0][0x500] ;  /* 0x00014000ff0d9b82 */ /* 0x000ea20000000800 */
[----:B-1----:R-:W-:Y:S02]  /*15870*/  LEA R19, R14, R7, 0x18 ;  /* 0x000000070e137211 */ /* 0x002fe400078ec0ff */
[----:B------:R-:W-:-:S03]  /*15880*/  SHF.L.U32 R7, R5, 0x1f, RZ ;  /* 0x0000001f05077819 */ /* 0x000fc600000006ff */
[----:B------:R-:W-:-:S04]  /*15890*/  IMAD R14, R6, 0x8, R19 ;  /* 0x00000008060e7824 */ /* 0x000fc800078e0213 */
[----:B------:R-:W1:Y:S02]  /*158a0*/  SYNCS.PHASECHK.TRANS64.TRYWAIT P0, [R14+URZ+0x20], R7 ;  /* 0x000020070e0075a7 */ /* 0x000e64000800017f */
[----:B-12---:R-:W-:Y:S05]  /*158b0*/  @!P0 BRA `(.L_x_222) ;  /* 0x00000014002c8947 */ /* 0x006fea0003800000 */
.L_x_258:
[----:B-1----:R-:W-:Y:S01]  /*158c0*/  PRMT R7, R11, 0x9910, RZ ;  /* 0x000099100b077816 */ /* 0x002fe200000000ff */
[----:B------:R1:W-:Y:S03]  /*158d0*/  @!P1 SYNCS.ARRIVE.TRANS64 RZ, [R14+URZ], R13 ;  /* 0x0000000d0eff99a7 */ /* 0x0003e6000800003f */
[----:B------:R-:W-:-:S13]  /*158e0*/  ISETP.NE.AND P0, PT, R7, 0x2, PT ;  /* 0x000000020700780c */ /* 0x000fda0003f05270 */
[----:B-1----:R-:W-:Y:S05]  /*158f0*/  @P0 BRA `(.L_x_223) ;  /* 0x0000000000040947 */ /* 0x002fea0003800000 */
[----:B------:R-:W-:Y:S01]  /*15900*/  BPT.TRAP 0x1 ;  /* 0x000000040000795c */ /* 0x000fe20000300000 */
.L_x_223:
[----:B------:R-:W-:Y:S01]  /*15910*/  LEA R7, R6, UR5, 0xd ;  /* 0x0000000506077c11 */ /* 0x000fe2000f8e68ff */
[----:B------:R-:W-:Y:S01]  /*15920*/  VIADD R4, R4, 0xffffffff ;  /* 0xffffffff04047836 */ /* 0x000fe20000000000 */
[----:B------:R-:W-:Y:S01]  /*15930*/  LEA R13, R6, R19, 0xf ;  /* 0x00000013060d7211 */ /* 0x000fe200078e78ff */
[----:B------:R-:W-:Y:S01]  /*15940*/  UIADD3 UR6, UP0, UR22, 0xf0, URZ ;  /* 0x000000f016067890 */ /* 0x000fe2000ff1e03f */
[----:B------:R-:W-:Y:S01]  /*15950*/  R2UR UR9, R14 ;  /* 0x000000000e0972ca */ /* 0x000fe200000e0000 */
[----:B------:R-:W-:Y:S01]  /*15960*/  IMAD R7, R7, 0x2, R19 ;  /* 0x0000000207077824 */ /* 0x000fe200078e0213 */
[----:B------:R-:W-:Y:S01]  /*15970*/  R2UR UR7, R13 ;  /* 0x000000000d0772ca */ /* 0x000fe200000e0000 */
[----:B------:R-:W-:Y:S01]  /*15980*/  UIADD3 UR24, UP1, UR22, 0x1f0, URZ ;  /* 0x000001f016187890 */ /* 0x000fe2000ff3e03f */
[----:B------:R-:W-:Y:S01]  /*15990*/  R2UR UR11, R20 ;  /* 0x00000000140b72ca */ /* 0x000fe200000e0000 */
[----:B------:R-:W-:Y:S01]  /*159a0*/  UMOV UR14, 0x0 ;  /* 0x00000000000e7882 */ /* 0x000fe20000000000 */
[----:B------:R-:W-:Y:S01]  /*159b0*/  R2UR UR8, R7 ;  /* 0x00000000070872ca */ /* 0x000fe200000e0000 */
[----:B------:R-:W-:Y:S01]  /*159c0*/  UIADD3.X UR25, URZ, UR23, URZ, UP1, !UPT ;  /* 0x000000173f197290 */ /* 0x000fe20008ffe43f */
[----:B------:R-:W-:Y:S01]  /*159d0*/  R2UR UR10, R21 ;  /* 0x00000000150a72ca */ /* 0x000fe200000e0000 */
[----:B------:R-:W-:Y:S01]  /*159e0*/  UMOV UR15, 0x10000000 ;  /* 0x10000000000f7882 */ /* 0x000fe20000000000 */
[----:B------:R-:W-:Y:S01]  /*159f0*/  R2UR UR12, R12 ;  /* 0x000000000c0c72ca */ /* 0x000fe200000e0000 */
[----:B------:R-:W-:Y:S01]  /*15a00*/  UMOV UR21, 0x30000 ;  /* 0x0003000000157882 */ /* 0x000fe20000000000 */
[----:B------:R-:W-:-:S02]  /*15a10*/  R2UR UR20, R15 ;  /* 0x000000000f1472ca */ /* 0x000fc400000e0000 */
[----:B------:R-:W-:Y:S01]  /*15a20*/  ISETP.GT.AND P1, PT, R4, 0x1, PT ;  /* 0x000000010400780c */ /* 0x000fe20003f24270 */
[----:B------:R-:W-:Y:S01]  /*15a30*/  UIADD3 UR13, UR7, 0x8400, URZ ;  /* 0x00008400070d7890 */ /* 0x000fe2000fffe03f */
[----:B------:R-:W-:Y:S01]  /*15a40*/  IADD3 R6, R6, 0x1, RZ ;  /* 0x0000000106067810 */ /* 0x000fe20007ffe0ff */
[----:B------:R-:W-:Y:S01]  /*15a50*/  UIADD3.X UR7, URZ, UR23, URZ, UP0, !UPT ;  /* 0x000000173f077290 */ /* 0x000fe200087fe43f */
[----:B------:R-:W-:Y:S01]  /*15a60*/  IADD3 R21, R21, 0x40, RZ ;  /* 0x0000004015157810 */ /* 0x000fe20007ffe0ff */
[----:B------:R-:W-:Y:S01]  /*15a70*/  UIADD3 UR16, UR8, 0x28400, URZ ;  /* 0x0002840008107890 */ /* 0x000fe2000fffe03f */
[----:B------:R-:W-:Y:S02]  /*15a80*/  ISETP.NE.AND P0, PT, R6, 0x4, PT ;  /* 0x000000040600780c */ /* 0x000fe40003f05270 */
[----:B------:R-:W-:Y:S02]  /*15a90*/  UMOV UR8, UR13 ;  /* 0x0000000d00087c82 */ /* 0x000fe40008000000 */
[----:B------:R-:W-:-:S02]  /*15aa0*/  SEL R14, RZ, 0x1, P0 ;  /* 0x00000001ff0e7807 */ /* 0x000fc40000000000 */
[----:B------:R1:W-:Y:S01]  /*15ab0*/  UTMALDG.3D [UR8], [UR6], desc[UR14] ;  /* 0x00000e08060075b4 */ /* 0x0003e20008011000 */
[----:B------:R-:W-:Y:S02]  /*15ac0*/  SEL R6, R6, RZ, P0 ;  /* 0x000000ff06067207 */ /* 0x000fe40000000000 */
[----:B------:R-:W-:Y:S01]  /*15ad0*/  LOP3.LUT R5, R5, R14, RZ, 0x3c, !PT ;  /* 0x0000000e05057212 */ /* 0x000fe200078e3cff */
[----:B-1----:R-:W-:Y:S01]  /*15ae0*/  UMOV UR8, UR16 ;  /* 0x0000001000087c82 */ /* 0x002fe20008000000 */
[----:B------:R-:W-:Y:S02]  /*15af0*/  UMOV UR11, UR20 ;  /* 0x00000014000b7c82 */ /* 0x000fe40008000000 */
[----:B------:R1:W-:Y:S02]  /*15b00*/  UTMALDG.3D.MULTICAST [UR8], [UR24], UR21, desc[UR14] ;  /* 0x00000e08180073b4 */ /* 0x0003e40008011815 */
[----:B-1----:R-:W-:Y:S05]  /*15b10*/  @P1 BRA `(.L_x_224) ;  /* 0xfffffffc00441947 */ /* 0x002fea000383ffff */
.L_x_221:
[----:B------:R-:W-:Y:S05]  /*15b20*/  BSYNC B1 ;  /* 0x0000000000017941 */ /* 0x000fea0003800000 */
.L_x_220:
[----:B------:R-:W-:Y:S01]  /*15b30*/  LOP3.LUT P1, RZ, R3, 0xff, RZ, 0xc0, !PT ;  /* 0x000000ff03ff7812 */ /* 0x000fe2000782c0ff */
[----:B------:R-:W-:Y:S01]  /*15b40*/  IMAD.IADD R9, R8, 0x1, R9 ;  /* 0x0000000108097824 */ /* 0x000fe200078e0209 */
[----:B------:R-:W-:Y:S01]  /*15b50*/  IADD3 R16, P2, R16, UR40, RZ ;  /* 0x0000002810107c10 */ /* 0x000fe2000ff5e0ff */
[----:B------:R-:W-:Y:S01]  /*15b60*/  ULDC.64 UR6, c[0x0][0x8f8] ;  /* 0x00023e0000067ab9 */ /* 0x000fe20000000a00 */
[----:B------:R-:W-:Y:S01]  /*15b70*/  BSSY B1, `(.L_x_225) ;  /* 0x000006c000017945 */ /* 0x000fe20003800000 */
[----:B------:R-:W-:Y:S01]  /*15b80*/  MOV R20, 0xffffffff ;  /* 0xffffffff00147802 */ /* 0x000fe20000000f00 */
[----:B------:R-:W-:Y:S01]  /*15b90*/  IMAD.MOV.U32 R13, RZ, RZ, -0x1 ;  /* 0xffffffffff0d7424 */ /* 0x000fe200078e00ff */
[----:B------:R-:W-:Y:S02]  /*15ba0*/  SHF.R.U32.HI R3, RZ, 0x2, R9 ;  /* 0x00000002ff037819 */ /* 0x000fe40000011609 */
[----:B------:R-:W-:Y:S02]  /*15bb0*/  ISETP.GT.U32.AND P0, PT, R9, 0x3, PT ;  /* 0x000000030900780c */ /* 0x000fe40003f04070 */
[----:B------:R-:W-:-:S02]  /*15bc0*/  LOP3.LUT R3, R3, 0x1, RZ, 0xc0, !PT ;  /* 0x0000000103037812 */ /* 0x000fc400078ec0ff */
[----:B------:R-:W1:Y:S01]  /*15bd0*/  @P1 S2R R5, SR_CgaCtaId ;  /* 0x0000000000051919 */ /* 0x000e620000008800 */
[----:B------:R-:W-:Y:S02]  /*15be0*/  @P1 MOV R4, 0x400 ;  /* 0x0000040000041802 */ /* 0x000fe40000000f00 */
[----:B------:R-:W-:Y:S02]  /*15bf0*/  ISETP.LT.U32.AND P0, PT, R8, 0x4, P0 ;  /* 0x000000040800780c */ /* 0x000fe40000701070 */
[----:B------:R-:W-:Y:S02]  /*15c00*/  IADD3.X R17, R17, UR38, RZ, P2, !PT ;  /* 0x0000002611117c10 */ /* 0x000fe400097fe4ff */
[----:B------:R-:W-:Y:S02]  /*15c10*/  ISETP.GE.U32.AND P2, PT, R16, UR6, PT ;  /* 0x0000000610007c0c */ /* 0x000fe4000bf46070 */
[----:B------:R-:W-:Y:S02]  /*15c20*/  MOV R12, 0xffffffff ;  /* 0xffffffff000c7802 */ /* 0x000fe40000000f00 */
[----:B------:R-:W-:-:S02]  /*15c30*/  LOP3.LUT R9, R9, 0x3, RZ, 0xc0, !PT ;  /* 0x0000000309097812 */ /* 0x000fc400078ec0ff */
[----:B-1----:R-:W-:-:S04]  /*15c40*/  @P1 LEA R4, R5, R4, 0x18 ;  /* 0x0000000405041211 */ /* 0x002fc800078ec0ff */
[----:B------:R1:W-:Y:S01]  /*15c50*/  @P1 SYNCS.ARRIVE.TRANS64.A1T0 RZ, [R4+URZ+0x88], RZ ;  /* 0x000088ff04ff19a7 */ /* 0x0003e2000810003f */
[----:B------:R-:W-:Y:S02]  /*15c60*/  ISETP.NE.U32.AND P1, PT, R3, 0x1, PT ;  /* 0x000000010300780c */ /* 0x000fe40003f25070 */
[----:B------:R-:W-:Y:S02]  /*15c70*/  SEL R3, RZ, 0x1, !P0 ;  /* 0x00000001ff037807 */ /* 0x000fe40004000000 */
[----:B------:R-:W-:Y:S02]  /*15c80*/  ISETP.GE.U32.AND.EX P0, PT, R17, UR7, PT, P2 ;  /* 0x0000000711007c0c */ /* 0x000fe4000bf06120 */
[----:B------:R-:W-:-:S04]  /*15c90*/  ISETP.GT.U32.AND P1, PT, R8, 0x3, !P1 ;  /* 0x000000030800780c */ /* 0x000fc80004f24070 */
[----:B-1----:R-:W-:-:S04]  /*15ca0*/  SEL R4, RZ, 0x1, !P1 ;  /* 0x00000001ff047807 */ /* 0x002fc80004800000 */
[--C-:B------:R-:W-:Y:S02]  /*15cb0*/  LOP3.LUT R10, R4, R10, R3.reuse, 0x96, !PT ;  /* 0x0000000a040a7212 */ /* 0x100fe400078e9603 */
[----:B------:R-:W-:Y:S02]  /*15cc0*/  PRMT R4, RZ, 0x7610, R4 ;  /* 0x00007610ff047816 */ /* 0x000fe40000000004 */
[----:B------:R-:W-:Y:S01]  /*15cd0*/  PRMT R3, RZ, 0x7610, R3 ;  /* 0x00007610ff037816 */ /* 0x000fe20000000003 */
[----:B------:R-:W-:Y:S06]  /*15ce0*/  @P0 BRA `(.L_x_226) ;  /* 0x0000000400500947 */ /* 0x000fec0003800000 */
[----:B------:R-:W1:Y:S01]  /*15cf0*/  S2R R13, SR_CTAID.X ;  /* 0x00000000000d7919 */ /* 0x000e620000002500 */
[----:B------:R-:W-:Y:S01]  /*15d00*/  ULDC.64 UR6, c[0x0][0x8d0] ;  /* 0x0002340000067ab9 */ /* 0x000fe20000000a00 */
[----:B------:R-:W2:Y:S01]  /*15d10*/  LDC R20, c[0x0][0x144] ;  /* 0x00005100ff147b82 */ /* 0x000ea20000000800 */
[----:B------:R-:W-:Y:S01]  /*15d20*/  ISETP.NE.U32.AND P0, PT, RZ, UR6, PT ;  /* 0x00000006ff007c0c */ /* 0x000fe2000bf05070 */
[----:B------:R-:W3:Y:S01]  /*15d30*/  S2R R12, SR_CTAID.Y ;  /* 0x00000000000c7919 */ /* 0x000ee20000002600 */
[----:B------:R-:W-:Y:S01]  /*15d40*/  ULDC UR8, c[0x0][0x150] ;  /* 0x0000540000087ab9 */ /* 0x000fe20000000800 */
[----:B------:R-:W-:Y:S01]  /*15d50*/  ULDC UR9, c[0x0][0x8d8] ;  /* 0x0002360000097ab9 */ /* 0x000fe20000000800 */
[----:B------:R-:W-:Y:S01]  /*15d60*/  ISETP.NE.AND.EX P0, PT, RZ, UR7, PT, P0 ;  /* 0x00000007ff007c0c */ /* 0x000fe2000bf05300 */
[----:B------:R-:W-:Y:S01]  /*15d70*/  IMAD.MOV.U32 R4, RZ, RZ, R16 ;  /* 0x000000ffff047224 */ /* 0x000fe200078e0010 */
[----:B-1----:R-:W-:-:S05]  /*15d80*/  I2FP.F32.U32 R5, R13 ;  /* 0x0000000d00057245 */ /* 0x002fca0000201000 */
[----:B------:R-:W-:Y:S01]  /*15d90*/  FMUL R19, R5, UR8 ;  /* 0x0000000805137c20 */ /* 0x000fe20008400000 */
[----:B------:R-:W-:-:S05]  /*15da0*/  MOV R5, R17 ;  /* 0x0000001100057202 */ /* 0x000fca0000000f00 */
[----:B---3--:R-:W-:Y:S05]  /*15db0*/  @!P0 BRA `(.L_x_227) ;  /* 0x0000000000288947 */ /* 0x008fea0003800000 */
[----:B------:R-:W-:Y:S02]  /*15dc0*/  ULDC UR8, c[0x0][0x8dc] ;  /* 0x0002370000087ab9 */ /* 0x000fe40000000800 */
[----:B------:R-:W-:-:S05]  /*15dd0*/  IADD3 R5, P0, R16, UR8, RZ ;  /* 0x0000000810057c10 */ /* 0x000fca000ff1e0ff */
[----:B------:R-:W-:-:S04]  /*15de0*/  IMAD.X R15, RZ, RZ, R17, P0 ;  /* 0x000000ffff0f7224 */ /* 0x000fc800000e0611 */
[----:B------:R-:W-:-:S04]  /*15df0*/  IMAD.WIDE.U32 R6, R15, UR6, RZ ;  /* 0x000000060f067c25 */ /* 0x000fc8000f8e00ff */
[----:B------:R-:W-:-:S04]  /*15e00*/  IMAD.WIDE.U32 R6, P0, R5, UR7, R6 ;  /* 0x0000000705067c25 */ /* 0x000fc8000f800006 */
[----:B------:R-:W-:-:S04]  /*15e10*/  IMAD.WIDE.U32 R4, R5, UR6, RZ ;  /* 0x0000000605047c25 */ /* 0x000fc8000f8e00ff */
[----:B------:R-:W-:Y:S01]  /*15e20*/  IMAD.MOV.U32 R4, RZ, RZ, R7 ;  /* 0x000000ffff047224 */ /* 0x000fe200078e0007 */
[----:B------:R-:W-:Y:S02]  /*15e30*/  IADD3 RZ, P1, R5, R6, RZ ;  /* 0x0000000605ff7210 */ /* 0x000fe40007f3e0ff */
[----:B------:R-:W-:-:S03]  /*15e40*/  IADD3.X R5, RZ, RZ, RZ, P0, !PT ;  /* 0x000000ffff057210 */ /* 0x000fc600007fe4ff */
[----:B------:R-:W-:-:S08]  /*15e50*/  IMAD.WIDE.U32.X R4, R15, UR7, R4, P1 ;  /* 0x000000070f047c25 */ /* 0x000fd000088e0404 */
.L_x_227:
[--C-:B------:R-:W-:Y:S01]  /*15e60*/  SHF.R.U64 R14, R4, UR9, R5.reuse ;  /* 0x00000009040e7c19 */ /* 0x100fe20008001205 */
[----:B------:R-:W1:Y:S01]  /*15e70*/  F2I.U32.TRUNC.NTZ R19, R19 ;  /* 0x0000001300137305 */ /* 0x000e62000020f000 */
[----:B------:R-:W-:Y:S01]  /*15e80*/  SHF.R.U32.HI R4, RZ, UR9, R5 ;  /* 0x00000009ff047c19 */ /* 0x000fe20008011605 */
[----:B------:R-:W-:Y:S01]  /*15e90*/  ULDC.64 UR6, c[0x0][0x8c8] ;  /* 0x0002320000067ab9 */ /* 0x000fe20000000a00 */
[----:B------:R-:W-:Y:S01]  /*15ea0*/  IADD3 R7, P0, RZ, -R14, RZ ;  /* 0x8000000eff077210 */ /* 0x000fe20007f1e0ff */
[----:B------:R-:W-:Y:S01]  /*15eb0*/  ULDC.64 UR8, c[0x0][0x8e8] ;  /* 0x00023a0000087ab9 */ /* 0x000fe20000000a00 */
[----:B------:R-:W3:Y:S02]  /*15ec0*/  LDC R21, c[0x0][0x148] ;  /* 0x00005200ff157b82 */ /* 0x000ee40000000800 */
[----:B------:R-:W-:Y:S02]  /*15ed0*/  IADD3.X R4, RZ, ~R4, RZ, P0, !PT ;  /* 0x80000004ff047210 */ /* 0x000fe400007fe4ff */
[----:B------:R-:W-:-:S03]  /*15ee0*/  ISETP.NE.U32.AND P0, PT, RZ, UR8, PT ;  /* 0x00000008ff007c0c */ /* 0x000fc6000bf05070 */
[----:B------:R-:W-:Y:S01]  /*15ef0*/  IMAD R6, R4, UR6, RZ ;  /* 0x0000000604067c24 */ /* 0x000fe2000f8e02ff */
[----:B------:R-:W-:Y:S01]  /*15f00*/  ISETP.NE.AND.EX P0, PT, RZ, UR9, PT, P0 ;  /* 0x00000009ff007c0c */ /* 0x000fe2000bf05300 */
[----:B------:R-:W-:Y:S01]  /*15f10*/  IMAD.WIDE.U32 R4, R7, UR6, R16 ;  /* 0x0000000607047c25 */ /* 0x000fe2000f8e0010 */
[----:B------:R-:W-:-:S03]  /*15f20*/  ULDC UR6, c[0x0][0x8c0] ;  /* 0x0002300000067ab9 */ /* 0x000fc60000000800 */
[----:B------:R-:W-:Y:S01]  /*15f30*/  IMAD R7, R7, UR7, R6 ;  /* 0x0000000707077c24 */ /* 0x000fe2000f8e0206 */
[----:B------:R-:W-:Y:S01]  /*15f40*/  ULDC UR7, c[0x0][0x154] ;  /* 0x0000550000077ab9 */ /* 0x000fe20000000800 */
[----:B-1----:R-:W-:-:S03]  /*15f50*/  IMAD.MOV R6, RZ, RZ, -R19 ;  /* 0x000000ffff067224 */ /* 0x002fc600078e0a13 */
[----:B------:R-:W-:Y:S01]  /*15f60*/  IADD3 R5, R5, R7, RZ ;  /* 0x0000000705057210 */ /* 0x000fe20007ffe0ff */
[----:B--2---:R-:W-:Y:S01]  /*15f70*/  IMAD R13, R20, R6, R13 ;  /* 0x00000006140d7224 */ /* 0x004fe200078e020d */
[----:B------:R-:W-:Y:S02]  /*15f80*/  I2FP.F32.U32 R6, R12 ;  /* 0x0000000c00067245 */ /* 0x000fe40000201000 */
[--C-:B------:R-:W-:Y:S02]  /*15f90*/  SHF.R.U64 R15, R4, UR6, R5.reuse ;  /* 0x00000006040f7c19 */ /* 0x100fe40008001205 */
[----:B------:R-:W-:Y:S01]  /*15fa0*/  SHF.R.U32.HI R4, RZ, UR6, R5 ;  /* 0x00000006ff047c19 */ /* 0x000fe20008011605 */
[----:B------:R-:W-:Y:S01]  /*15fb0*/  FMUL R6, R6, UR7 ;  /* 0x0000000706067c20 */ /* 0x000fe20008400000 */
[----:B------:R-:W-:Y:S02]  /*15fc0*/  ULDC UR6, c[0x0][0x8b0] ;  /* 0x00022c0000067ab9 */ /* 0x000fe40000000800 */
[--C-:B------:R-:W-:Y:S01]  /*15fd0*/  SHF.R.U64 R20, R15, UR6, R4.reuse ;  /* 0x000000060f147c19 */ /* 0x100fe20008001204 */
[----:B------:R1:W2:Y:S01]  /*15fe0*/  F2I.U32.TRUNC.NTZ R24, R6 ;  /* 0x0000000600187305 */ /* 0x0002a2000020f000 */
[----:B------:R-:W-:Y:S01]  /*15ff0*/  SHF.R.U32.HI R5, RZ, UR6, R4 ;  /* 0x00000006ff057c19 */ /* 0x000fe20008011604 */
[----:B------:R-:W-:-:S03]  /*16000*/  ULDC UR6, c[0x0][0x900] ;  /* 0x0002400000067ab9 */ /* 0x000fc60000000800 */
[--C-:B------:R-:W-:Y:S02]  /*16010*/  SHF.R.U64 R19, R20, UR6, R5.reuse ;  /* 0x0000000614137c19 */ /* 0x100fe40008001205 */
[----:B------:R-:W-:-:S03]  /*16020*/  SHF.R.U32.HI R23, RZ, UR6, R5 ;  /* 0x00000006ff177c19 */ /* 0x000fc60008011605 */
[----:B------:R-:W-:Y:S01]  /*16030*/  IMAD.MOV.U32 R4, RZ, RZ, R19 ;  /* 0x000000ffff047224 */ /* 0x000fe200078e0013 */
[----:B------:R-:W-:Y:S01]  /*16040*/  MOV R5, R23 ;  /* 0x0000001700057202 */ /* 0x000fe20000000f00 */
[----:B-1----:R-:W-:Y:S06]  /*16050*/  @!P0 BRA `(.L_x_228) ;  /* 0x0000000000288947 */ /* 0x002fec0003800000 */
        /* <DEDUP_REMOVED lines=10> */
.L_x_228:
[----:B------:R-:W-:Y:S01]  /*16100*/  ISETP.NE.AND P0, PT, R2, 0x1, PT ;  /* 0x000000010200780c */ /* 0x000fe20003f05270 */
[----:B------:R-:W-:Y:S01]  /*16110*/  ULDC UR6, c[0x0][0x8f0] ;  /* 0x00023c0000067ab9 */ /* 0x000fe20000000800 */
[----:B--2---:R-:W-:Y:S01]  /*16120*/  IADD3 R24, -R24, RZ, RZ ;  /* 0x000000ff18187210 */ /* 0x004fe20007ffe1ff */
[----:B------:R-:W-:Y:S01]  /*16130*/  ULDC UR7, c[0x0][0x8b8] ;  /* 0x00022e0000077ab9 */ /* 0x000fe20000000800 */
[----:B------:R-:W-:Y:S01]  /*16140*/  SHF.R.U64 R5, R4, UR6, R5 ;  /* 0x0000000604057c19 */ /* 0x000fe20008001205 */
[----:B------:R-:W-:Y:S01]  /*16150*/  ULDC UR6, c[0x0][0x8e0] ;  /* 0x0002380000067ab9 */ /* 0x000fe20000000800 */
[----:B------:R-:W-:Y:S02]  /*16160*/  LOP3.LUT R20, R20, UR18, RZ, 0xc0, !PT ;  /* 0x0000001214147c12 */ /* 0x000fe4000f8ec0ff */
[----:B------:R-:W-:Y:S01]  /*16170*/  LOP3.LUT R6, R15, UR17, RZ, 0xc0, !PT ;  /* 0x000000110f067c12 */ /* 0x000fe2000f8ec0ff */
[----:B------:R-:W-:Y:S02]  /*16180*/  IMAD.MOV R4, RZ, RZ, -R5 ;  /* 0x000000ffff047224 */ /* 0x000fe400078e0a05 */
[----:B------:R-:W-:-:S02]  /*16190*/  IMAD R20, R5, UR19, R20 ;  /* 0x0000001305147c24 */ /* 0x000fc4000f8e0214 */
[----:B---3--:R-:W-:Y:S02]  /*161a0*/  @P0 IMAD R13, R21, R24, R12 ;  /* 0x00000018150d0224 */ /* 0x008fe400078e020c */
[----:B------:R-:W-:Y:S01]  /*161b0*/  IMAD R19, R4, UR6, R19 ;  /* 0x0000000604137c24 */ /* 0x000fe2000f8e0213 */
[----:B------:R-:W-:Y:S01]  /*161c0*/  ULDC UR6, c[0x0][0x8a8] ;  /* 0x00022a0000067ab9 */ /* 0x000fe20000000800 */
[----:B------:R-:W-:Y:S01]  /*161d0*/  IMAD R20, R20, UR7, R13 ;  /* 0x0000000714147c24 */ /* 0x000fe2000f8e020d */
[----:B------:R-:W-:Y:S01]  /*161e0*/  MOV R4, 0x1 ;  /* 0x0000000100047802 */ /* 0x000fe20000000f00 */
[----:B------:R-:W-:Y:S02]  /*161f0*/  IMAD R19, R19, UR6, R6 ;  /* 0x0000000613137c24 */ /* 0x000fe4000f8e0206 */
[----:B------:R-:W-:-:S03]  /*16200*/  IMAD.MOV.U32 R12, RZ, RZ, R14 ;  /* 0x000000ffff0c7224 */ /* 0x000fc600078e000e */
[----:B------:R-:W-:Y:S02]  /*16210*/  SEL R13, R19, R20, !P0 ;  /* 0x00000014130d7207 */ /* 0x000fe40004000000 */
[----:B------:R-:W-:-:S07]  /*16220*/  SEL R20, R20, R19, !P0 ;  /* 0x0000001314147207 */ /* 0x000fce0004000000 */
.L_x_226:
[----:B------:R-:W-:Y:S05]  /*16230*/  BSYNC B1 ;  /* 0x0000000000017941 */ /* 0x000fea0003800000 */
.L_x_225:
[----:B------:R-:W-:-:S13]  /*16240*/  LOP3.LUT P0, RZ, R4, 0xff, RZ, 0xc0, !PT ;  /* 0x000000ff04ff7812 */ /* 0x000fda000780c0ff */
[----:B------:R-:W-:Y:S05]  /*16250*/  @P0 BRA `(.L_x_229) ;  /* 0xfffffff400400947 */ /* 0x000fea000383ffff */
[----:B------:R-:W-:Y:S05]  /*16260*/  BSYNC B0 ;  /* 0x0000000000007941 */ /* 0x000fea0003800000 */
.L_x_218:
[----:B------:R-:W-:-:S03]  /*16270*/  UMOV UR6, 0xffffffff ;  /* 0xffffffff00067882 */ /* 0x000fc60000000000 */
[----:B------:R-:W-:Y:S05]  /*16280*/  BRA.DIV UR6, `(.L_x_230) ;  /* 0x0000000a06cc7947 */ /* 0x000fea000b800000 */
[----:B------:R-:W-:-:S13]  /*16290*/  ELECT P6, URZ, PT ;  /* 0x00000000003f782f */ /* 0x000fda00038c0000 */
.L_x_261:
[----:B------:R-:W-:Y:S05]  /*162a0*/  @!P6 BRA `(.L_x_14) ;  /* 0x0000000000a4e947 */ /* 0x000fea0003800000 */
[----:B------:R-:W-:-:S04]  /*162b0*/  LOP3.LUT R22, R22, 0x2, RZ, 0xfc, !PT ;  /* 0x0000000216167812 */ /* 0x000fc800078efcff */
[----:B------:R-:W-:-:S13]  /*162c0*/  ISETP.NE.AND P0, PT, R22, 0x3, PT ;  /* 0x000000031600780c */ /* 0x000fda0003f05270 */
[----:B------:R-:W-:Y:S05]  /*162d0*/  @!P0 BRA `(.L_x_231) ;  /* 0x0000000000048947 */ /* 0x000fea0003800000 */
[----:B-1----:R-:W-:Y:S01]  /*162e0*/  BPT.TRAP 0x1 ;  /* 0x000000040000795c */ /* 0x002fe20000300000 */
.L_x_231:
[----:B------:R-:W2:Y:S01]  /*162f0*/  S2R R3, SR_CgaCtaId ;  /* 0x0000000000037919 */ /* 0x000ea20000008800 */
[----:B------:R-:W-:Y:S02]  /*16300*/  MOV R0, 0x400 ;  /* 0x0000040000007802 */ /* 0x000fe40000000f00 */
[----:B------:R-:W-:Y:S02]  /*16310*/  SHF.L.U32 R2, R10, 0x1f, RZ ;  /* 0x0000001f0a027819 */ /* 0x000fe400000006ff */
[----:B--2---:R-:W-:-:S04]  /*16320*/  LEA R0, R3, R0, 0x18 ;  /* 0x0000000003007211 */ /* 0x004fc800078ec0ff */
[----:B------:R-:W-:-:S05]  /*16330*/  IADD3 R0, R0, 0x20, RZ ;  /* 0x0000002000007810 */ /* 0x000fca0007ffe0ff */
[C---:B------:R-:W-:Y:S01]  /*16340*/  IMAD R5, R9.reuse, 0x8, R0 ;  /* 0x0000000809057824 */ /* 0x040fe200078e0200 */
[----:B------:R-:W-:-:S03]  /*16350*/  IADD3 R9, R9, 0x1, RZ ;  /* 0x0000000109097810 */ /* 0x000fc60007ffe0ff */
[----:B------:R-:W2:Y:S01]  /*16360*/  SYNCS.PHASECHK.TRANS64.TRYWAIT P0, [R5+URZ], R2 ;  /* 0x00000002050075a7 */ /* 0x000ea2000800017f */
[----:B------:R-:W-:-:S04]  /*16370*/  ISETP.NE.AND P1, PT, R9, 0x4, PT ;  /* 0x000000040900780c */ /* 0x000fc80003f25270 */
[----:B------:R-:W-:Y:S02]  /*16380*/  SEL R3, RZ, 0x1, P1 ;  /* 0x00000001ff037807 */ /* 0x000fe40000800000 */
[----:B------:R-:W-:Y:S02]  /*16390*/  SEL R9, R9, RZ, P1 ;  /* 0x000000ff09097207 */ /* 0x000fe40000800000 */
[----:B------:R-:W-:-:S03]  /*163a0*/  LOP3.LUT R10, R10, R3, RZ, 0x3c, !PT ;  /* 0x000000030a0a7212 */ /* 0x000fc600078e3cff */
[----:B------:R-:W-:Y:S01]  /*163b0*/  IMAD R7, R9, 0x8, R0 ;  /* 0x0000000809077824 */ /* 0x000fe200078e0200 */
[----:B------:R-:W-:Y:S01]  /*163c0*/  SHF.L.U32 R4, R10, 0x1f, RZ ;  /* 0x0000001f0a047819 */ /* 0x000fe200000006ff */
[----:B--2---:R-:W-:Y:S06]  /*163d0*/  @!P0 BRA `(.L_x_232) ;  /* 0x0000000800988947 */ /* 0x004fec0003800000 */
.L_x_262:
[----:B------:R-:W3:Y:S01]  /*163e0*/  SYNCS.PHASECHK.TRANS64.TRYWAIT P0, [R7+URZ], R4 ;  /* 0x00000004070075a7 */ /* 0x000ee2000800017f */
[----:B--2---:R-:W-:-:S04]  /*163f0*/  IADD3 R2, R9, 0x1, RZ ;  /* 0x0000000109027810 */ /* 0x004fc80007ffe0ff */
[----:B------:R-:W-:-:S04]  /*16400*/  ISETP.NE.AND P1, PT, R2, 0x4, PT ;  /* 0x000000040200780c */ /* 0x000fc80003f25270 */
[----:B------:R-:W-:Y:S02]  /*16410*/  SEL R3, RZ, 0x1, P1 ;  /* 0x00000001ff037807 */ /* 0x000fe40000800000 */
[----:B------:R-:W-:Y:S02]  /*16420*/  SEL R9, R2, RZ, P1 ;  /* 0x000000ff02097207 */ /* 0x000fe40000800000 */
[----:B------:R-:W-:-:S03]  /*16430*/  LOP3.LUT R11, R10, R3, RZ, 0x3c, !PT ;  /* 0x000000030a0b7212 */ /* 0x000fc600078e3cff */
[----:B------:R-:W-:Y:S01]  /*16440*/  IMAD R6, R9, 0x8, R0 ;  /* 0x0000000809067824 */ /* 0x000fe200078e0200 */
[----:B------:R-:W-:Y:S01]  /*16450*/  SHF.L.U32 R5, R11, 0x1f, RZ ;  /* 0x0000001f0b057819 */ /* 0x000fe200000006ff */
[----:B---3--:R-:W-:Y:S06]  /*16460*/  @!P0 BRA `(.L_x_233) ;  /* 0x0000000800888947 */ /* 0x008fec0003800000 */
.L_x_263:
[----:B------:R-:W3:Y:S01]  /*16470*/  SYNCS.PHASECHK.TRANS64.TRYWAIT P0, [R6+URZ], R5 ;  /* 0x00000005060075a7 */ /* 0x000ee2000800017f */
[----:B------:R-:W-:-:S04]  /*16480*/  IADD3 R2, R9, 0x1, RZ ;  /* 0x0000000109027810 */ /* 0x000fc80007ffe0ff */
[----:B------:R-:W-:-:S04]  /*16490*/  ISETP.NE.AND P1, PT, R2, 0x4, PT ;  /* 0x000000040200780c */ /* 0x000fc80003f25270 */
[----:B--2---:R-:W-:Y:S02]  /*164a0*/  SEL R4, RZ, 0x1, P1 ;  /* 0x00000001ff047807 */ /* 0x004fe40000800000 */
[----:B------:R-:W-:Y:S02]  /*164b0*/  SEL R3, R2, RZ, P1 ;  /* 0x000000ff02037207 */ /* 0x000fe40000800000 */
[----:B------:R-:W-:Y:S01]  /*164c0*/  LOP3.LUT R4, R11, R4, RZ, 0x3c, !PT ;  /* 0x000000040b047212 */ /* 0x000fe200078e3cff */
[----:B---3--:R-:W-:Y:S06]  /*164d0*/  @!P0 BRA `(.L_x_234) ;  /* 0x0000000800808947 */ /* 0x008fec0003800000 */
.L_x_264:
[----:B------:R-:W-:Y:S01]  /*164e0*/  IMAD R3, R3, 0x8, R0 ;  /* 0x0000000803037824 */ /* 0x000fe200078e0200 */
[----:B------:R-:W-:-:S07]  /*164f0*/  SHF.L.U32 R0, R4, 0x1f, RZ ;  /* 0x0000001f04007819 */ /* 0x000fce00000006ff */
.L_x_235:
[----:B---3--:R3:W4:Y:S02]  /*16500*/  SYNCS.PHASECHK.TRANS64.TRYWAIT P0, [R3+URZ], R0 ;  /* 0x00000000030075a7 */ /* 0x008724000800017f */
[----:B----4-:R-:W-:Y:S05]  /*16510*/  @!P0 NANOSLEEP.SYNCS 0x989680 ;  /* 0x009896800000895d */ /* 0x010fea0003900000 */
[----:B------:R-:W4:Y:S02]  /*16520*/  @!P0 SYNCS.PHASECHK.TRANS64 P0, [R3+URZ], R0 ;  /* 0x00000000030085a7 */ /* 0x000f24000800007f */
[----:B----4-:R-:W-:Y:S05]  /*16530*/  @!P0 BRA `(.L_x_235) ;  /* 0xfffffffc00f08947 */ /* 0x010fea000383ffff */
.L_x_14:
[----:B-1----:R-:W-:Y:S05]  /*16540*/  BSYNC B6 ;  /* 0x0000000000067941 */ /* 0x002fea0003800000 */
.L_x_12:
[----:B------:R-:W-:Y:S05]  /*16550*/  EXIT ;  /* 0x000000000000794d */ /* 0x000fea0003800000 */
.L_x_27:
[----:B---3--:R3:W4:Y:S02]  /*16560*/  SYNCS.PHASECHK.TRANS64.TRYWAIT P1, [R4+URZ], R3 ;  /* 0x00000003040075a7 */ /* 0x008724000802017f */
[----:B----4-:R-:W-:Y:S05]  /*16570*/  @!P1 NANOSLEEP.SYNCS 0x989680 ;  /* 0x009896800000995d */ /* 0x010fea0003900000 */
[----:B------:R-:W4:Y:S02]  /*16580*/  @!P1 SYNCS.PHASECHK.TRANS64 P1, [R4+URZ], R3 ;  /* 0x00000003040095a7 */ /* 0x000f24000802007f */
[----:B----4-:R-:W-:Y:S05]  /*16590*/  @!P1 BRA `(.L_x_27) ;  /* 0xfffffffc00f09947 */ /* 0x010fea000383ffff */
[----:B------:R-:W-:Y:S05]  /*165a0*/  BRA `(.L_x_26) ;  /* 0xfffffeb4001c7947 */ /* 0x000fea000383ffff */
.L_x_32:
[----:B---3--:R-:W-:-:S04]  /*165b0*/  MOV R5, UR6 ;  /* 0x0000000600057c02 */ /* 0x008fc80008000f00 */
[----:B------:R3:W4:Y:S03]  /*165c0*/  SYNCS.PHASECHK.TRANS64.TRYWAIT P1, [R5+URZ], R4 ;  /* 0x00000004050075a7 */ /* 0x000726000802017f */
[----:B----4-:R-:W-:Y:S05]  /*165d0*/  @!P1 NANOSLEEP.SYNCS 0x989680 ;  /* 0x009896800000995d */ /* 0x010fea0003900000 */
[----:B------:R-:W4:Y:S02]  /*165e0*/  @!P1 SYNCS.PHASECHK.TRANS64 P1, [R5+URZ], R4 ;  /* 0x00000004050095a7 */ /* 0x000f24000802007f */
[----:B----4-:R-:W-:Y:S05]  /*165f0*/  @!P1 BRA `(.L_x_32) ;  /* 0xfffffffc00ec9947 */ /* 0x010fea000383ffff */
[----:B------:R-:W-:Y:S05]  /*16600*/  BRA `(.L_x_31) ;  /* 0xfffffeb800247947 */ /* 0x000fea000383ffff */
.L_x_53:
[----:B-1----:R-:W-:-:S04]  /*16610*/  IMAD.U32 R4, RZ, RZ, UR47 ;  /* 0x0000002fff047e24 */ /* 0x002fc8000f8e00ff */
[----:B------:R1:W2:Y:S03]  /*16620*/  SYNCS.PHASECHK.TRANS64.TRYWAIT P3, [R4+URZ+0x40], R3 ;  /* 0x00004003040075a7 */ /* 0x0002a6000806017f */
[----:B--2---:R-:W-:Y:S05]  /*16630*/  @!P3 NANOSLEEP.SYNCS 0x989680 ;  /* 0x009896800000b95d */ /* 0x004fea0003900000 */
[----:B------:R-:W2:Y:S02]  /*16640*/  @!P3 SYNCS.PHASECHK.TRANS64 P3, [R4+URZ+0x40], R3 ;  /* 0x000040030400b5a7 */ /* 0x000ea4000806007f */
[----:B--2---:R-:W-:Y:S05]  /*16650*/  @!P3 BRA `(.L_x_53) ;  /* 0xfffffffc00ecb947 */ /* 0x004fea000383ffff */
[----:B------:R-:W-:Y:S05]  /*16660*/  BRA `(.L_x_236) ;  /* 0xfffffec4003c7947 */ /* 0x000fea000383ffff */
.L_x_64:
[----:B-1----:R1:W2:Y:S02]  /*16670*/  SYNCS.PHASECHK.TRANS64.TRYWAIT P3, [R4+URZ+0x40], R5 ;  /* 0x00004005040075a7 */ /* 0x0022a4000806017f */
[----:B--2---:R-:W-:Y:S05]  /*16680*/  @!P3 NANOSLEEP.SYNCS 0x989680 ;  /* 0x009896800000b95d */ /* 0x004fea0003900000 */
[----:B------:R-:W2:Y:S02]  /*16690*/  @!P3 SYNCS.PHASECHK.TRANS64 P3, [R4+URZ+0x40], R5 ;  /* 0x000040050400b5a7 */ /* 0x000ea4000806007f */
[----:B--2---:R-:W-:Y:S05]  /*166a0*/  @!P3 BRA `(.L_x_64) ;  /* 0xfffffffc00f0b947 */ /* 0x004fea000383ffff */
[----:B------:R-:W-:Y:S05]  /*166b0*/  BRA `(.L_x_237) ;  /* 0xfffffee400e07947 */ /* 0x000fea000383ffff */
.L_x_75:
[----:B-1----:R1:W2:Y:S02]  /*166c0*/  SYNCS.PHASECHK.TRANS64.TRYWAIT P4, [R4+URZ+0x40], R5 ;  /* 0x00004005040075a7 */ /* 0x0022a4000808017f */
[----:B--2---:R-:W-:Y:S05]  /*166d0*/  @!P4 NANOSLEEP.SYNCS 0x989680 ;  /* 0x009896800000c95d */ /* 0x004fea0003900000 */
[----:B------:R-:W2:Y:S02]  /*166e0*/  @!P4 SYNCS.PHASECHK.TRANS64 P4, [R4+URZ+0x40], R5 ;  /* 0x000040050400c5a7 */ /* 0x000ea4000808007f */
[----:B--2---:R-:W-:Y:S05]  /*166f0*/  @!P4 BRA `(.L_x_75) ;  /* 0xfffffffc00f0c947 */ /* 0x004fea000383ffff */
[----:B------:R-:W-:Y:S05]  /*16700*/  BRA `(.L_x_238) ;  /* 0xffffff0400dc7947 */ /* 0x000fea000383ffff */
.L_x_86:
[----:B-1----:R1:W2:Y:S02]  /*16710*/  SYNCS.PHASECHK.TRANS64.TRYWAIT P4, [R5+URZ+0x40], R4 ;  /* 0x00004004050075a7 */ /* 0x0022a4000808017f */
[----:B--2---:R-:W-:Y:S05]  /*16720*/  @!P4 NANOSLEEP.SYNCS 0x989680 ;  /* 0x009896800000c95d */ /* 0x004fea0003900000 */
[----:B------:R-:W2:Y:S02]  /*16730*/  @!P4 SYNCS.PHASECHK.TRANS64 P4, [R5+URZ+0x40], R4 ;  /* 0x000040040500c5a7 */ /* 0x000ea4000808007f */
[----:B--2---:R-:W-:Y:S05]  /*16740*/  @!P4 BRA `(.L_x_86) ;  /* 0xfffffffc00f0c947 */ /* 0x004fea000383ffff */
[----:B------:R-:W-:Y:S05]  /*16750*/  BRA `(.L_x_239) ;  /* 0xffffff2400dc7947 */ /* 0x000fea000383ffff */
.L_x_97:
[----:B-1----:R1:W2:Y:S02]  /*16760*/  SYNCS.PHASECHK.TRANS64.TRYWAIT P4, [R4+URZ+0x40], R5 ;  /* 0x00004005040075a7 */ /* 0x0022a4000808017f */
[----:B--2---:R-:W-:Y:S05]  /*16770*/  @!P4 NANOSLEEP.SYNCS 0x989680 ;  /* 0x009896800000c95d */ /* 0x004fea0003900000 */
[----:B------:R-:W2:Y:S02]  /*16780*/  @!P4 SYNCS.PHASECHK.TRANS64 P4, [R4+URZ+0x40], R5 ;  /* 0x000040050400c5a7 */ /* 0x000ea4000808007f */
[----:B--2---:R-:W-:Y:S05]  /*16790*/  @!P4 BRA `(.L_x_97) ;  /* 0xfffffffc00f0c947 */ /* 0x004fea000383ffff */
[----:B------:R-:W-:Y:S05]  /*167a0*/  BRA `(.L_x_240) ;  /* 0xffffff4400dc7947 */ /* 0x000fea000383ffff */
.L_x_108:
[----:B-1----:R1:W2:Y:S02]  /*167b0*/  SYNCS.PHASECHK.TRANS64.TRYWAIT P4, [R4+URZ+0x40], R5 ;  /* 0x00004005040075a7 */ /* 0x0022a4000808017f */
[----:B--2---:R-:W-:Y:S05]  /*167c0*/  @!P4 NANOSLEEP.SYNCS 0x989680 ;  /* 0x009896800000c95d */ /* 0x004fea0003900000 */
[----:B------:R-:W2:Y:S02]  /*167d0*/  @!P4 SYNCS.PHASECHK.TRANS64 P4, [R4+URZ+0x40], R5 ;  /* 0x000040050400c5a7 */ /* 0x000ea4000808007f */
[----:B--2---:R-:W-:Y:S05]  /*167e0*/  @!P4 BRA `(.L_x_108) ;  /* 0xfffffffc00f0c947 */ /* 0x004fea000383ffff */
[----:B------:R-:W-:Y:S05]  /*167f0*/  BRA `(.L_x_241) ;  /* 0xffffff6400d47947 */ /* 0x000fea000383ffff */
.L_x_119:
[----:B-1----:R1:W2:Y:S02]  /*16800*/  SYNCS.PHASECHK.TRANS64.TRYWAIT P4, [R4+URZ+0x40], R5 ;  /* 0x00004005040075a7 */ /* 0x0022a4000808017f */
[----:B--2---:R-:W-:Y:S05]  /*16810*/  @!P4 NANOSLEEP.SYNCS 0x989680 ;  /* 0x009896800000c95d */ /* 0x004fea0003900000 */
[----:B------:R-:W2:Y:S02]  /*16820*/  @!P4 SYNCS.PHASECHK.TRANS64 P4, [R4+URZ+0x40], R5 ;  /* 0x000040050400c5a7 */ /* 0x000ea4000808007f */
[----:B--2---:R-:W-:Y:S05]  /*16830*/  @!P4 BRA `(.L_x_119) ;  /* 0xfffffffc00f0c947 */ /* 0x004fea000383ffff */
[----:B------:R-:W-:Y:S05]  /*16840*/  BRA `(.L_x_242) ;  /* 0xffffff8400cc7947 */ /* 0x000fea000383ffff */
.L_x_130:
[----:B-1----:R1:W2:Y:S02]  /*16850*/  SYNCS.PHASECHK.TRANS64.TRYWAIT P3, [R4+URZ+0x40], R25 ;  /* 0x00004019040075a7 */ /* 0x0022a4000806017f */
[----:B--2---:R-:W-:Y:S05]  /*16860*/  @!P3 NANOSLEEP.SYNCS 0x989680 ;  /* 0x009896800000b95d */ /* 0x004fea0003900000 */
[----:B------:R-:W2:Y:S02]  /*16870*/  @!P3 SYNCS.PHASECHK.TRANS64 P3, [R4+URZ+0x40], R25 ;  /* 0x000040190400b5a7 */ /* 0x000ea4000806007f */
[----:B--2---:R-:W-:Y:S05]  /*16880*/  @!P3 BRA `(.L_x_130) ;  /* 0xfffffffc00f0b947 */ /* 0x004fea000383ffff */
[----:B------:R-:W-:Y:S05]  /*16890*/  BRA `(.L_x_243) ;  /* 0xffffffa400b87947 */ /* 0x000fea000383ffff */
.L_x_150:
[----:B-1----:R-:W-:-:S04]  /*168a0*/  MOV R3, UR4 ;  /* 0x0000000400037c02 */ /* 0x002fc80008000f00 */
[----:B------:R1:W2:Y:S03]  /*168b0*/  SYNCS.PHASECHK.TRANS64.TRYWAIT P0, [R3+URZ+0x88], R0 ;  /* 0x00008800030075a7 */ /* 0x0002a6000800017f */
[----:B--2---:R-:W-:Y:S05]  /*168c0*/  @!P0 NANOSLEEP.SYNCS 0x989680 ;  /* 0x009896800000895d */ /* 0x004fea0003900000 */
[----:B------:R-:W2:Y:S02]  /*168d0*/  @!P0 SYNCS.PHASECHK.TRANS64 P0, [R3+URZ+0x88], R0 ;  /* 0x00008800030085a7 */ /* 0x000ea4000800007f */
[----:B--2---:R-:W-:Y:S05]  /*168e0*/  @!P0 BRA `(.L_x_150) ;  /* 0xfffffffc00ec8947 */ /* 0x004fea000383ffff */
[----:B------:R-:W-:Y:S05]  /*168f0*/  BRA `(.L_x_149) ;  /* 0xffffffd400347947 */ /* 0x000fea000383ffff */
.L_x_159:
[----:B-1----:R-:W-:-:S04]  /*16900*/  IMAD.U32 R5, RZ, RZ, UR13 ;  /* 0x0000000dff057e24 */ /* 0x002fc8000f8e00ff */
[----:B------:R1:W2:Y:S03]  /*16910*/  SYNCS.PHASECHK.TRANS64.TRYWAIT P1, [R5+URZ+0x60], R4 ;  /* 0x00006004050075a7 */ /* 0x0002a6000802017f */
[----:B--2---:R-:W-:Y:S05]  /*16920*/  @!P1 NANOSLEEP.SYNCS 0x989680 ;  /* 0x009896800000995d */ /* 0x004fea0003900000 */
[----:B------:R-:W2:Y:S02]  /*16930*/  @!P1 SYNCS.PHASECHK.TRANS64 P1, [R5+URZ+0x60], R4 ;  /* 0x00006004050095a7 */ /* 0x000ea4000802007f */
[----:B--2---:R-:W-:Y:S05]  /*16940*/  @!P1 BRA `(.L_x_159) ;  /* 0xfffffffc00ec9947 */ /* 0x004fea000383ffff */
[----:B------:R-:W-:Y:S05]  /*16950*/  BRA `(.L_x_244) ;  /* 0xffffffd8001c7947 */ /* 0x000fea000383ffff */
.L_x_165:
[----:B-12---:R-:W-:-:S04]  /*16960*/  MOV R5, UR13 ;  /* 0x0000000d00057c02 */ /* 0x006fc80008000f00 */
[----:B------:R1:W2:Y:S03]  /*16970*/  SYNCS.PHASECHK.TRANS64.TRYWAIT P1, [R5+URZ+0x68], R4 ;  /* 0x00006804050075a7 */ /* 0x0002a6000802017f */
[----:B--2---:R-:W-:Y:S05]  /*16980*/  @!P1 NANOSLEEP.SYNCS 0x989680 ;  /* 0x009896800000995d */ /* 0x004fea0003900000 */
[----:B------:R-:W2:Y:S02]  /*16990*/  @!P1 SYNCS.PHASECHK.TRANS64 P1, [R5+URZ+0x68], R4 ;  /* 0x00006804050095a7 */ /* 0x000ea4000802007f */
[----:B--2---:R-:W-:Y:S05]  /*169a0*/  @!P1 BRA `(.L_x_165) ;  /* 0xfffffffc00ec9947 */ /* 0x004fea000383ffff */
[----:B------:R-:W-:Y:S05]  /*169b0*/  BRA `(.L_x_245) ;  /* 0xffffffd800647947 */ /* 0x000fea000383ffff */
.L_x_171:
[----:B-123--:R-:W-:-:S04]  /*169c0*/  IMAD.U32 R5, RZ, RZ, UR13 ;  /* 0x0000000dff057e24 */ /* 0x00efc8000f8e00ff */
[----:B------:R1:W2:Y:S03]  /*169d0*/  SYNCS.PHASECHK.TRANS64.TRYWAIT P1, [R5+URZ+0x70], R4 ;  /* 0x00007004050075a7 */ /* 0x0002a6000802017f */
[----:B--2---:R-:W-:Y:S05]  /*169e0*/  @!P1 NANOSLEEP.SYNCS 0x989680 ;  /* 0x009896800000995d */ /* 0x004fea0003900000 */
[----:B------:R-:W2:Y:S02]  /*169f0*/  @!P1 SYNCS.PHASECHK.TRANS64 P1, [R5+URZ+0x70], R4 ;  /* 0x00007004050095a7 */ /* 0x000ea4000802007f */
[----:B--2---:R-:W-:Y:S05]  /*16a00*/  @!P1 BRA `(.L_x_171) ;  /* 0xfffffffc00ec9947 */ /* 0x004fea000383ffff */
[----:B------:R-:W-:Y:S05]  /*16a10*/  BRA `(.L_x_246) ;  /* 0xffffffd800b87947 */ /* 0x000fea000383ffff */
.L_x_177:
[----:B-1234-:R-:W-:-:S04]  /*16a20*/  MOV R5, UR13 ;  /* 0x0000000d00057c02 */ /* 0x01efc80008000f00 */
[----:B------:R1:W2:Y:S03]  /*16a30*/  SYNCS.PHASECHK.TRANS64.TRYWAIT P1, [R5+URZ+0x78], R4 ;  /* 0x00007804050075a7 */ /* 0x0002a6000802017f */
[----:B--2---:R-:W-:Y:S05]  /*16a40*/  @!P1 NANOSLEEP.SYNCS 0x989680 ;  /* 0x009896800000995d */ /* 0x004fea0003900000 */
[----:B------:R-:W2:Y:S02]  /*16a50*/  @!P1 SYNCS.PHASECHK.TRANS64 P1, [R5+URZ+0x78], R4 ;  /* 0x00007804050095a7 */ /* 0x000ea4000802007f */
[----:B--2---:R-:W-:Y:S05]  /*16a60*/  @!P1 BRA `(.L_x_177) ;  /* 0xfffffffc00ec9947 */ /* 0x004fea000383ffff */
[----:B------:R-:W-:Y:S05]  /*16a70*/  BRA `(.L_x_247) ;  /* 0xffffffdc00047947 */ /* 0x000fea000383ffff */
.L_x_183:
[----:B-1234-:R-:W-:-:S04]  /*16a80*/  IMAD.U32 R5, RZ, RZ, UR13 ;  /* 0x0000000dff057e24 */ /* 0x01efc8000f8e00ff */
[----:B------:R1:W2:Y:S03]  /*16a90*/  SYNCS.PHASECHK.TRANS64.TRYWAIT P1, [R5+URZ+0x60], R4 ;  /* 0x00006004050075a7 */ /* 0x0002a6000802017f */
[----:B--2---:R-:W-:Y:S05]  /*16aa0*/  @!P1 NANOSLEEP.SYNCS 0x989680 ;  /* 0x009896800000995d */ /* 0x004fea0003900000 */
[----:B------:R-:W2:Y:S02]  /*16ab0*/  @!P1 SYNCS.PHASECHK.TRANS64 P1, [R5+URZ+0x60], R4 ;  /* 0x00006004050095a7 */ /* 0x000ea4000802007f */
[----:B--2---:R-:W-:Y:S05]  /*16ac0*/  @!P1 BRA `(.L_x_183) ;  /* 0xfffffffc00ec9947 */ /* 0x004fea000383ffff */
[----:B------:R-:W-:Y:S05]  /*16ad0*/  BRA `(.L_x_248) ;  /* 0xffffffdc00587947 */ /* 0x000fea000383ffff */
.L_x_189:
[----:B-1234-:R-:W-:-:S04]  /*16ae0*/  MOV R5, UR13 ;  /* 0x0000000d00057c02 */ /* 0x01efc80008000f00 */
[----:B------:R1:W2:Y:S03]  /*16af0*/  SYNCS.PHASECHK.TRANS64.TRYWAIT P1, [R5+URZ+0x68], R4 ;  /* 0x00006804050075a7 */ /* 0x0002a6000802017f */
[----:B--2---:R-:W-:Y:S05]  /*16b00*/  @!P1 NANOSLEEP.SYNCS 0x989680 ;  /* 0x009896800000995d */ /* 0x004fea0003900000 */
[----:B------:R-:W2:Y:S02]  /*16b10*/  @!P1 SYNCS.PHASECHK.TRANS64 P1, [R5+URZ+0x68], R4 ;  /* 0x00006804050095a7 */ /* 0x000ea4000802007f */
[----:B--2---:R-:W-:Y:S05]  /*16b20*/  @!P1 BRA `(.L_x_189) ;  /* 0xfffffffc00ec9947 */ /* 0x004fea000383ffff */
[----:B------:R-:W-:Y:S05]  /*16b30*/  BRA `(.L_x_249) ;  /* 0xffffffdc00987947 */ /* 0x000fea000383ffff */
.L_x_195:
[----:B-1234-:R-:W-:-:S04]  /*16b40*/  IMAD.U32 R5, RZ, RZ, UR13 ;  /* 0x0000000dff057e24 */ /* 0x01efc8000f8e00ff */
[----:B------:R1:W2:Y:S03]  /*16b50*/  SYNCS.PHASECHK.TRANS64.TRYWAIT P1, [R5+URZ+0x70], R4 ;  /* 0x00007004050075a7 */ /* 0x0002a6000802017f */
[----:B--2---:R-:W-:Y:S05]  /*16b60*/  @!P1 NANOSLEEP.SYNCS 0x989680 ;  /* 0x009896800000995d */ /* 0x004fea0003900000 */
[----:B------:R-:W2:Y:S02]  /*16b70*/  @!P1 SYNCS.PHASECHK.TRANS64 P1, [R5+URZ+0x70], R4 ;  /* 0x00007004050095a7 */ /* 0x000ea4000802007f */
[----:B--2---:R-:W-:Y:S05]  /*16b80*/  @!P1 BRA `(.L_x_195) ;  /* 0xfffffffc00ec9947 */ /* 0x004fea000383ffff */
[----:B------:R-:W-:Y:S05]  /*16b90*/  BRA `(.L_x_250) ;  /* 0xffffffdc00e07947 */ /* 0x000fea000383ffff */
.L_x_201:
[----:B-1234-:R-:W-:-:S04]  /*16ba0*/  MOV R5, UR13 ;  /* 0x0000000d00057c02 */ /* 0x01efc80008000f00 */
[----:B------:R1:W2:Y:S03]  /*16bb0*/  SYNCS.PHASECHK.TRANS64.TRYWAIT P1, [R5+URZ+0x78], R4 ;  /* 0x00007804050075a7 */ /* 0x0002a6000802017f */
[----:B--2---:R-:W-:Y:S05]  /*16bc0*/  @!P1 NANOSLEEP.SYNCS 0x989680 ;  /* 0x009896800000995d */ /* 0x004fea0003900000 */
[----:B------:R-:W2:Y:S02]  /*16bd0*/  @!P1 SYNCS.PHASECHK.TRANS64 P1, [R5+URZ+0x78], R4 ;  /* 0x00007804050095a7 */ /* 0x000ea4000802007f */
[----:B--2---:R-:W-:Y:S05]  /*16be0*/  @!P1 BRA `(.L_x_201) ;  /* 0xfffffffc00ec9947 */ /* 0x004fea000383ffff */
[----:B------:R-:W-:Y:S05]  /*16bf0*/  BRA `(.L_x_251) ;  /* 0xffffffe0001c7947 */ /* 0x000fea000383ffff */
.L_x_211:
[----:B------:R1:W1:Y:S02]  /*16c00*/  SYNCS.PHASECHK.TRANS64.TRYWAIT P0, [R0+URZ+0x60], R3 ;  /* 0x00006003000075a7 */ /* 0x000264000800017f */
[----:B-1----:R-:W-:Y:S05]  /*16c10*/  @!P0 NANOSLEEP.SYNCS 0x989680 ;  /* 0x009896800000895d */ /* 0x002fea0003900000 */
[----:B------:R-:W1:Y:S02]  /*16c20*/  @!P0 SYNCS.PHASECHK.TRANS64 P0, [R0+URZ+0x60], R3 ;  /* 0x00006003000085a7 */ /* 0x000e64000800007f */
[----:B-1----:R-:W-:Y:S05]  /*16c30*/  @!P0 BRA `(.L_x_211) ;  /* 0xfffffffc00f08947 */ /* 0x002fea000383ffff */
[----:B------:R-:W-:Y:S05]  /*16c40*/  BRA `(.L_x_252) ;  /* 0xffffffe8000c7947 */ /* 0x000fea000383ffff */
.L_x_213:
[----:B------:R1:W1:Y:S02]  /*16c50*/  SYNCS.PHASECHK.TRANS64.TRYWAIT P0, [R0+URZ+0x68], R3 ;  /* 0x00006803000075a7 */ /* 0x000264000800017f */
[----:B-1----:R-:W-:Y:S05]  /*16c60*/  @!P0 NANOSLEEP.SYNCS 0x989680 ;  /* 0x009896800000895d */ /* 0x002fea0003900000 */
[----:B------:R-:W1:Y:S02]  /*16c70*/  @!P0 SYNCS.PHASECHK.TRANS64 P0, [R0+URZ+0x68], R3 ;  /* 0x00006803000085a7 */ /* 0x000e64000800007f */
[----:B-1----:R-:W-:Y:S05]  /*16c80*/  @!P0 BRA `(.L_x_213) ;  /* 0xfffffffc00f08947 */ /* 0x002fea000383ffff */
[----:B------:R-:W-:Y:S05]  /*16c90*/  BRA `(.L_x_253) ;  /* 0xffffffe800087947 */ /* 0x000fea000383ffff */
.L_x_215:
[----:B------:R1:W1:Y:S02]  /*16ca0*/  SYNCS.PHASECHK.TRANS64.TRYWAIT P0, [R0+URZ+0x70], R3 ;  /* 0x00007003000075a7 */ /* 0x000264000800017f */
[----:B-1----:R-:W-:Y:S05]  /*16cb0*/  @!P0 NANOSLEEP.SYNCS 0x989680 ;  /* 0x009896800000895d */ /* 0x002fea0003900000 */
[----:B------:R-:W1:Y:S02]  /*16cc0*/  @!P0 SYNCS.PHASECHK.TRANS64 P0, [R0+URZ+0x70], R3 ;  /* 0x00007003000085a7 */ /* 0x000e64000800007f */
[----:B-1----:R-:W-:Y:S05]  /*16cd0*/  @!P0 BRA `(.L_x_215) ;  /* 0xfffffffc00f08947 */ /* 0x002fea000383ffff */
[----:B------:R-:W-:Y:S05]  /*16ce0*/  BRA `(.L_x_254) ;  /* 0xffffffe800047947 */ /* 0x000fea000383ffff */
.L_x_219:
[----:B------:R-:W-:Y:S01]  /*16cf0*/  BSSY B1, `(.L_x_255) ;  /* 0x0000006000017945 */ /* 0x000fe20003800000 */
[----:B------:R-:W-:-:S07]  /*16d00*/  IMAD.MOV.U32 R15, RZ, RZ, -0x1 ;  /* 0xffffffffff0f7424 */ /* 0x000fce00078e00ff */
[----:B------:R-:W-:Y:S05]  /*16d10*/  WARPSYNC.COLLECTIVE R15, `(.L_x_256) ;  /* 0x000000000f0c7348 */ /* 0x000fea0003c00000 */
[----:B------:R-:W-:Y:S02]  /*16d20*/  ELECT P6, UR62, PT ;  /* 0x00000000003e782f */ /* 0x000fe400038c0000 */
[----:B------:R-:W-:Y:S01]  /*16d30*/  MOV R14, UR62 ;  /* 0x0000003e000e7c02 */ /* 0x000fe20008000f00 */
[----:B------:R-:W-:Y:S10]  /*16d40*/  ENDCOLLECTIVE ;  /* 0x000000000000791b */ /* 0x000ff40003800000 */
.L_x_256:
[----:B------:R-:W-:Y:S05]  /*16d50*/  BSYNC B1 ;  /* 0x0000000000017941 */ /* 0x000fea0003800000 */
.L_x_255:
[----:B------:R-:W-:Y:S05]  /*16d60*/  BRA `(.L_x_257) ;  /* 0xffffffe800887947 */ /* 0x000fea000383ffff */
.L_x_222:
[----:B-1----:R1:W2:Y:S02]  /*16d70*/  SYNCS.PHASECHK.TRANS64.TRYWAIT P0, [R14+URZ+0x20], R7 ;  /* 0x000020070e0075a7 */ /* 0x0022a4000800017f */
[----:B--2---:R-:W-:Y:S05]  /*16d80*/  @!P0 NANOSLEEP.SYNCS 0x989680 ;  /* 0x009896800000895d */ /* 0x004fea0003900000 */
[----:B------:R-:W2:Y:S02]  /*16d90*/  @!P0 SYNCS.PHASECHK.TRANS64 P0, [R14+URZ+0x20], R7 ;  /* 0x000020070e0085a7 */ /* 0x000ea4000800007f */
[----:B--2---:R-:W-:Y:S05]  /*16da0*/  @!P0 BRA `(.L_x_222) ;  /* 0xfffffffc00f08947 */ /* 0x004fea000383ffff */
[----:B------:R-:W-:Y:S05]  /*16db0*/  BRA `(.L_x_258) ;  /* 0xffffffe800c07947 */ /* 0x000fea000383ffff */
.L_x_230:
[----:B------:R-:W-:Y:S01]  /*16dc0*/  BSSY B0, `(.L_x_259) ;  /* 0x0000006000007945 */ /* 0x000fe20003800000 */
[----:B------:R-:W-:-:S07]  /*16dd0*/  MOV R15, 0xffffffff ;  /* 0xffffffff000f7802 */ /* 0x000fce0000000f00 */
[----:B-1----:R-:W-:Y:S05]  /*16de0*/  WARPSYNC.COLLECTIVE R15, `(.L_x_260) ;  /* 0x000000000f0c7348 */ /* 0x002fea0003c00000 */
[----:B------:R-:W-:Y:S02]  /*16df0*/  ELECT P6, UR62, PT ;  /* 0x00000000003e782f */ /* 0x000fe400038c0000 */
[----:B------:R-:W-:Y:S01]  /*16e00*/  MOV R14, UR62 ;  /* 0x0000003e000e7c02 */ /* 0x000fe20008000f00 */
[----:B-1----:R-:W-:Y:S10]  /*16e10*/  ENDCOLLECTIVE ;  /* 0x000000000000791b */ /* 0x002ff40003800000 */
.L_x_260:
[----:B------:R-:W-:Y:S05]  /*16e20*/  BSYNC B0 ;  /* 0x0000000000007941 */ /* 0x000fea0003800000 */
.L_x_259:
[----:B------:R-:W-:Y:S05]  /*16e30*/  BRA `(.L_x_261) ;  /* 0xfffffff400187947 */ /* 0x000fea000383ffff */
.L_x_232:
[----:B--2---:R2:W3:Y:S02]  /*16e40*/  SYNCS.PHASECHK.TRANS64.TRYWAIT P0, [R5+URZ], R2 ;  /* 0x00000002050075a7 */ /* 0x0044e4000800017f */
[----:B---3--:R-:W-:Y:S05]  /*16e50*/  @!P0 NANOSLEEP.SYNCS 0x989680 ;  /* 0x009896800000895d */ /* 0x008fea0003900000 */
[----:B------:R-:W3:Y:S02]  /*16e60*/  @!P0 SYNCS.PHASECHK.TRANS64 P0, [R5+URZ], R2 ;  /* 0x00000002050085a7 */ /* 0x000ee4000800007f */
[----:B---3--:R-:W-:Y:S05]  /*16e70*/  @!P0 BRA `(.L_x_232) ;  /* 0xfffffffc00f08947 */ /* 0x008fea000383ffff */
[----:B------:R-:W-:Y:S05]  /*16e80*/  BRA `(.L_x_262) ;  /* 0xfffffff400547947 */ /* 0x000fea000383ffff */
.L_x_233:
[----:B--2---:R2:W3:Y:S02]  /*16e90*/  SYNCS.PHASECHK.TRANS64.TRYWAIT P0, [R7+URZ], R4 ;  /* 0x00000004070075a7 */ /* 0x0044e4000800017f */
[----:B---3--:R-:W-:Y:S05]  /*16ea0*/  @!P0 NANOSLEEP.SYNCS 0x989680 ;  /* 0x009896800000895d */ /* 0x008fea0003900000 */
[----:B------:R-:W3:Y:S02]  /*16eb0*/  @!P0 SYNCS.PHASECHK.TRANS64 P0, [R7+URZ], R4 ;  /* 0x00000004070085a7 */ /* 0x000ee4000800007f */
[----:B---3--:R-:W-:Y:S05]  /*16ec0*/  @!P0 BRA `(.L_x_233) ;  /* 0xfffffffc00f08947 */ /* 0x008fea000383ffff */
[----:B------:R-:W-:Y:S05]  /*16ed0*/  BRA `(.L_x_263) ;  /* 0xfffffff400647947 */ /* 0x000fea000383ffff */
.L_x_234:
[----:B--2---:R2:W3:Y:S02]  /*16ee0*/  SYNCS.PHASECHK.TRANS64.TRYWAIT P0, [R6+URZ], R5 ;  /* 0x00000005060075a7 */ /* 0x0044e4000800017f */
[----:B---3--:R-:W-:Y:S05]  /*16ef0*/  @!P0 NANOSLEEP.SYNCS 0x989680 ;  /* 0x009896800000895d */ /* 0x008fea0003900000 */
[----:B------:R-:W3:Y:S02]  /*16f00*/  @!P0 SYNCS.PHASECHK.TRANS64 P0, [R6+URZ], R5 ;  /* 0x00000005060085a7 */ /* 0x000ee4000800007f */
[----:B---3--:R-:W-:Y:S05]  /*16f10*/  @!P0 BRA `(.L_x_234) ;  /* 0xfffffffc00f08947 */ /* 0x008fea000383ffff */
[----:B------:R-:W-:Y:S05]  /*16f20*/  BRA `(.L_x_264) ;  /* 0xfffffff4006c7947 */ /* 0x000fea000383ffff */
.L_x_265:
[----:B------:R-:W-:-:S00]  /*16f30*/  BRA `(.L_x_265) ;  /* 0xfffffffc00fc7947 */ /* 0x000fc0000383ffff */
[----:B------:R-:W-:-:S00]  /*16f40*/  NOP ;  /* 0x0000000000007918 */ /* 0x000fc00000000000 */
        /* <DEDUP_REMOVED lines=11> */
.L_x_266:


//--------------------- .nv.global.init           --------------------------
	.section	.nv.global.init,"aw",@progbits
.nv.global.init:
	.type		$str$22,@object
	.size		$str$22,($str$26 - $str$22)
$str$22:
        /*0000*/ 	.byte	0x6b, 0x5f, 0x74, 0x69, 0x6c, 0x65, 0x5f, 0x63, 0x6f, 0x75, 0x6e, 0x74, 0x20, 0x3e, 0x3d, 0x20
        /*0010*/ 	.byte	0x31, 0x00
	.type		$str$26,@object
	.size		$str$26,($str$27 - $str$26)
$str$26:
        /*0012*/ 	.byte	0x28, 0x61, 0x64, 0x64, 0x72, 0x65, 0x73, 0x73, 0x20, 0x26, 0x20, 0x6d, 0x61, 0x73, 0x6b, 0x29
        /*0022*/ 	.byte	0x20, 0x3d, 0x3d, 0x20, 0x30, 0x00
	.type		$str$27,@object
	.size		$str$27,($str$23 - $str$27)
$str$27:
        /*0028*/ 	.byte	0x2f, 0x74, 0x6d, 0x70, 0x2f, 0x63, 0x75, 0x74, 0x6c, 0x61, 0x73, 0x73, 0x5f, 0x73, 0x77, 0x65
        /*0038*/ 	.byte	0x65, 0x70, 0x5f, 0x73, 0x72, 0x63, 0x2f, 0x69, 0x6e, 0x63, 0x6c, 0x75, 0x64, 0x65, 0x2f, 0x63
        /*0048*/ 	.byte	0x75, 0x74, 0x65, 0x2f, 0x70, 0x6f, 0x69, 0x6e, 0x74, 0x65, 0x72, 0x5f, 0x66, 0x6c, 0x61, 0x67
        /*0058*/ 	.byte	0x67, 0x65, 0x64, 0x2e, 0x68, 0x70, 0x70, 0x00
	.type		$str$23,@object
	.size		$str$23,(__unnamed_2 - $str$23)
$str$23:
        /*0060*/ 	.byte	0x2f, 0x74, 0x6d, 0x70, 0x2f, 0x63, 0x75, 0x74, 0x6c, 0x61, 0x73, 0x73, 0x5f, 0x73, 0x77, 0x65
        /*0070*/ 	.byte	0x65, 0x70, 0x5f, 0x73, 0x72, 0x63, 0x2f, 0x69, 0x6e, 0x63, 0x6c, 0x75, 0x64, 0x65, 0x2f, 0x63
        /*0080*/ 	.byte	0x75, 0x74, 0x6c, 0x61, 0x73, 0x73, 0x2f, 0x67, 0x65, 0x6d, 0x6d, 0x2f, 0x63, 0x6f, 0x6c, 0x6c
        /*0090*/ 	.byte	0x65, 0x63, 0x74, 0x69, 0x76, 0x65, 0x2f, 0x73, 0x6d, 0x39, 0x30, 0x5f, 0x6d, 0x6d, 0x61, 0x5f
        /*00a0*/ 	.byte	0x74, 0x6d, 0x61, 0x5f, 0x67, 0x6d, 0x6d, 0x61, 0x5f, 0x73, 0x73, 0x5f, 0x77, 0x61, 0x72, 0x70
        /*00b0*/ 	.byte	0x73, 0x70, 0x65, 0x63, 0x69, 0x61, 0x6c, 0x69, 0x7a, 0x65, 0x64, 0x2e, 0x68, 0x70, 0x70, 0x00
	.type		__unnamed_2,@object
	.size		__unnamed_2,(__unnamed_1 - __unnamed_2)
__unnamed_2:
        /*00c0*/ 	.byte	0x61, 0x75, 0x74, 0x6f, 0x20, 0x63, 0x75, 0x74, 0x65, 0x3a, 0x3a, 0x61, 0x73, 0x5f, 0x70, 0x6f
        /* <DEDUP_REMOVED lines=27> */
        /*0280*/ 	.byte	0x3c, 0x34, 0x30, 0x39, 0x36, 0x3e, 0x3e, 0x3e, 0x3e, 0x3e, 0x5d, 0x00
	.type		__unnamed_1,@object
	.size		__unnamed_1,(.L_0 - __unnamed_1)
__unnamed_1:
        /* <DEDUP_REMOVED lines=182> */
        /*0dec*/ 	.byte	0x00
.L_0:


//--------------------- .nv.shared._ZN7cutlass13device_kernelINS_4gemm6kernel13GemmUniversalIN4cute5tupleIJiiiiEEENS1_10collective13CollectiveMmaINS1_34MainloopSm90TmaGmmaWarpSpecializedILi4ENS5_IJNS4_1CILi2EEENSA_ILi1EEESC_EEENS1_35KernelTmaWarpSpecializedCooperativeEEENS5_IJNSA_ILi256EEENSA_ILi128EEENSA_ILi64EEEEEENS_10bfloat16_tENS5_IJlSC_lEEESK_SL_NS4_8TiledMMAINS4_8MMA_AtomIJNS4_4SM904GMMA28MMA_64x128x16_F32BF16BF16_SSILNSP_5MajorE0ELSR_0ELNSP_7ScaleInE1ELSS_1EEEEEENS4_6LayoutISD_NS5_IJSC_NSA_ILi0EEESW_EEEEENS5_IJNS4_10UnderscoreESZ_SZ_EEEEENS4_13SM90_TMA_LOADENS4_14ComposedLayoutINS4_7SwizzleILi3ELi4ELi3EEENS4_18smem_ptr_flag_bitsILi16EEENSV_INS5_IJNSA_ILi8EEESI_EEENS5_IJSI_SC_EEEEEEEvNS4_8identityENS4_23SM90_TMA_LOAD_MULTICASTES1C_vS1D_EENS_8epilogue10collective18CollectiveEpilogueINS1G_22Sm90TmaWarpSpecializedILi4ELi2ELi16ELb1ELb0EEEJSJ_NS5_IJSH_NSA_ILi32EEEEEESK_SL_SK_SL_NS1G_6fusion15FusionCallbacksIS1K_NS1N_13LinCombEltActINS1G_6thread4GELUESK_fSK_fLNS_15FloatRoundStyleE2EEESJ_S1M_JEEES12_NS13_INS14_ILi2ELi4ELi3EEES17_NSV_INS5_IJS18_S1L_EEENS5_IJS1L_SC_EEEEEEENS4_17SM75_U32x4_LDSM_NENS4_14SM90_TMA_STOREES1Z_NS4_17SM90_U32x4_STSM_NENS4_9Copy_AtomIJS22_NS_6half_tEEEEvEEEvvEEEEvNT_6ParamsE --------------------------
	.section	.nv.shared._ZN7cutlass13device_kernelINS_4gemm6kernel13GemmUniversalIN4cute5tupleIJiiiiEEENS1_10collective13CollectiveMmaINS1_34MainloopSm90TmaGmmaWarpSpecializedILi4ENS5_IJNS4_1CILi2EEENSA_ILi1EEESC_EEENS1_35KernelTmaWarpSpecializedCooperativeEEENS5_IJNSA_ILi256EEENSA_ILi128EEENSA_ILi64EEEEEENS_10bfloat16_tENS5_IJlSC_lEEESK_SL_NS4_8TiledMMAINS4_8MMA_AtomIJNS4_4SM904GMMA28MMA_64x128x16_F32BF16BF16_SSILNSP_5MajorE0ELSR_0ELNSP_7ScaleInE1ELSS_1EEEEEENS4_6LayoutISD_NS5_IJSC_NSA_ILi0EEESW_EEEEENS5_IJNS4_10UnderscoreESZ_SZ_EEEEENS4_13SM90_TMA_LOADENS4_14ComposedLayoutINS4_7SwizzleILi3ELi4ELi3EEENS4_18smem_ptr_flag_bitsILi16EEENSV_INS5_IJNSA_ILi8EEESI_EEENS5_IJSI_SC_EEEEEEEvNS4_8identityENS4_23SM90_TMA_LOAD_MULTICASTES1C_vS1D_EENS_8epilogue10collective18CollectiveEpilogueINS1G_22Sm90TmaWarpSpecializedILi4ELi2ELi16ELb1ELb0EEEJSJ_NS5_IJSH_NSA_ILi32EEEEEESK_SL_SK_SL_NS1G_6fusion15FusionCallbacksIS1K_NS1N_13LinCombEltActINS1G_6thread4GELUESK_fSK_fLNS_15FloatRoundStyleE2EEESJ_S1M_JEEES12_NS13_INS14_ILi2ELi4ELi3EEES17_NSV_INS5_IJS18_S1L_EEENS5_IJS1L_SC_EEEEEEENS4_17SM75_U32x4_LDSM_NENS4_14SM90_TMA_STOREES1Z_NS4_17SM90_U32x4_STSM_NENS4_9Copy_AtomIJS22_NS_6half_tEEEEvEEEvvEEEEvNT_6ParamsE,"aw",@nobits
	.sectionflags	@""
	.align	16
	.zero		1024


//--------------------- .nv.shared.reserved.0     --------------------------
	.section	.nv.shared.reserved.0,"aw",@nobits
	.weak		__nv_reservedSMEM_offset_0_alias
	.size		__nv_reservedSMEM_offset_0_alias, 0, 0
	.other		__nv_reservedSMEM_offset_0_alias,@"STO_CUDA_RESERVED_SHARED STV_DEFAULT"
__nv_reservedSMEM_offset_0_alias:
	.zero		0


//--------------------- .nv.global                --------------------------
	.section	.nv.global,"aw",@nobits
.nv.global:
	.type		_ZN39_INTERNAL_d84ff7ae_4_k_cu_3a319c29_27974cute1_E,@object
	.size		_ZN39_INTERNAL_d84ff7ae_4_k_cu_3a319c29_27974cute1_E,(_ZN39_INTERNAL_d84ff7ae_4_k_cu_3a319c29_27974cuda3std3__45__cpo6cbeginE - _ZN39_INTERNAL_d84ff7ae_4_k_cu_3a319c29_27974cute1_E)
_ZN39_INTERNAL_d84ff7ae_4_k_cu_3a319c29_27974cute1_E:
	.zero		1
	.type		_ZN39_INTERNAL_d84ff7ae_4_k_cu_3a319c29_27974cuda3std3__45__cpo6cbeginE,@object
	.size		_ZN39_INTERNAL_d84ff7ae_4_k_cu_3a319c29_27974cuda3std3__45__cpo6cbeginE,(_ZN39_INTERNAL_d84ff7ae_4_k_cu_3a319c29_27974cuda3std3__48in_placeE - _ZN39_INTERNAL_d84ff7ae_4_k_cu_3a319c29_27974cuda3std3__45__cpo6cbeginE)
_ZN39_INTERNAL_d84ff7ae_4_k_cu_3a319c29_27974cuda3std3__45__cpo6cbeginE:
	.zero		1
	.type		_ZN39_INTERNAL_d84ff7ae_4_k_cu_3a319c29_27974cuda3std3__48in_placeE,@object
	.size		_ZN39_INTERNAL_d84ff7ae_4_k_cu_3a319c29_27974cuda3std3__48in_placeE,(_ZN39_INTERNAL_d84ff7ae_4_k_cu_3a319c29_27974cuda3std6ranges3__45__cpo9iter_moveE - _ZN39_INTERNAL_d84ff7ae_4_k_cu_3a319c29_27974cuda3std3__48in_placeE)
_ZN39_INTERNAL_d84ff7ae_4_k_cu_3a319c29_27974cuda3std3__48in_placeE:
	.zero		1
	.type		_ZN39_INTERNAL_d84ff7ae_4_k_cu_3a319c29_27974cuda3std6ranges3__45__cpo9iter_moveE,@object
	.size		_ZN39_INTERNAL_d84ff7ae_4_k_cu_3a319c29_27974cuda3std6ranges3__45__cpo9iter_moveE,(_ZN39_INTERNAL_d84ff7ae_4_k_cu_3a319c29_27974cuda3std3__45__cpo5beginE - _ZN39_INTERNAL_d84ff7ae_4_k_cu_3a319c29_27974cuda3std6ranges3__45__cpo9iter_moveE)
_ZN39_INTERNAL_d84ff7ae_4_k_cu_3a319c29_27974cuda3std6ranges3__45__cpo9iter_moveE:
	.zero		1
	.type		_ZN39_INTERNAL_d84ff7ae_4_k_cu_3a319c29_27974cuda3std3__45__cpo5beginE,@object
	.size		_ZN39_INTERNAL_d84ff7ae_4_k_cu_3a319c29_27974cuda3std3__45__cpo5beginE,(_ZN39_INTERNAL_d84ff7ae_4_k_cu_3a319c29_27974cuda3std3__441_GLOBAL__N__d84ff7ae_4_k_cu_3a319c29_27976ignoreE - _ZN39_INTERNAL_d84ff7ae_4_k_cu_3a319c29_27974cuda3std3__45__cpo5beginE)
_ZN39_INTERNAL_d84ff7ae_4_k_cu_3a319c29_27974cuda3std3__45__cpo5beginE:
	.zero		1
	.type		_ZN39_INTERNAL_d84ff7ae_4_k_cu_3a319c29_27974cuda3std3__441_GLOBAL__N__d84ff7ae_4_k_cu_3a319c29_27976ignoreE,@object
	.size		_ZN39_INTERNAL_d84ff7ae_4_k_cu_3a319c29_27974cuda3std3__441_GLOBAL__N__d84ff7ae_4_k_cu_3a319c29_27976ignoreE,(_ZN39_INTERNAL_d84ff7ae_4_k_cu_3a319c29_27974cute7productE - _ZN39_INTERNAL_d84ff7ae_4_k_cu_3a319c29_27974cuda3std3__441_GLOBAL__N__d84ff7ae_4_k_cu_3a319c29_27976ignoreE)
_ZN39_INTERNAL_d84ff7ae_4_k_cu_3a319c29_27974cuda3std3__441_GLOBAL__N__d84ff7ae_4_k_cu_3a319c29_27976ignoreE:
	.zero		1
	.type		_ZN39_INTERNAL_d84ff7ae_4_k_cu_3a319c29_27974cute7productE,@object
	.size		_ZN39_INTERNAL_d84ff7ae_4_k_cu_3a319c29_27974cute7productE,(_ZN39_INTERNAL_d84ff7ae_4_k_cu_3a319c29_27974cuda3std3__45__cpo3endE - _ZN39_INTERNAL_d84ff7ae_4_k_cu_3a319c29_27974cute7productE)
_ZN39_INTERNAL_d84ff7ae_4_k_cu_3a319c29_27974cute7productE:
	.zero		1
	.type		_ZN39_INTERNAL_d84ff7ae_4_k_cu_3a319c29_27974cuda3std3__45__cpo3endE,@object
	.size		_ZN39_INTERNAL_d84ff7ae_4_k_cu_3a319c29_27974cuda3std3__45__cpo3endE,(_ZN39_INTERNAL_d84ff7ae_4_k_cu_3a319c29_27974cuda3std3__419piecewise_constructE - _ZN39_INTERNAL_d84ff7ae_4_k_cu_3a319c29_27974cuda3std3__45__cpo3endE)
_ZN39_INTERNAL_d84ff7ae_4_k_cu_3a319c29_27974cuda3std3__45__cpo3endE:
	.zero		1
	.type		_ZN39_INTERNAL_d84ff7ae_4_k_cu_3a319c29_27974cuda3std3__419piecewise_constructE,@object
	.size		_ZN39_INTERNAL_d84ff7ae_4_k_cu_3a319c29_27974cuda3std3__419piecewise_constructE,(_ZN39_INTERNAL_d84ff7ae_4_k_cu_3a319c29_27974cuda3std3__45__cpo4cendE - _ZN39_INTERNAL_d84ff7ae_4_k_cu_3a319c29_27974cuda3std3__419piecewise_constructE)
_ZN39_INTERNAL_d84ff7ae_4_k_cu_3a319c29_27974cuda3std3__419piecewise_constructE:
	.zero		1
	.type		_ZN39_INTERNAL_d84ff7ae_4_k_cu_3a319c29_27974cuda3std3__45__cpo4cendE,@object
	.size		_ZN39_INTERNAL_d84ff7ae_4_k_cu_3a319c29_27974cuda3std3__45__cpo4cendE,(_ZN39_INTERNAL_d84ff7ae_4_k_cu_3a319c29_27974cuda3std6ranges3__45__cpo4swapE - _ZN39_INTERNAL_d84ff7ae_4_k_cu_3a319c29_27974cuda3std3__45__cpo4cendE)
_ZN39_INTERNAL_d84ff7ae_4_k_cu_3a319c29_27974cuda3std3__45__cpo4cendE:
	.zero		1
	.type		_ZN39_INTERNAL_d84ff7ae_4_k_cu_3a319c29_27974cuda3std6ranges3__45__cpo4swapE,@object
	.size		_ZN39_INTERNAL_d84ff7ae_4_k_cu_3a319c29_27974cuda3std6ranges3__45__cpo4swapE,(.L_9 - _ZN39_INTERNAL_d84ff7ae_4_k_cu_3a319c29_27974cuda3std6ranges3__45__cpo4swapE)
_ZN39_INTERNAL_d84ff7ae_4_k_cu_3a319c29_27974cuda3std6ranges3__45__cpo4swapE:
	.zero		1
.L_9:


//--------------------- .nv.constant0._ZN7cutlass13device_kernelINS_4gemm6kernel13GemmUniversalIN4cute5tupleIJiiiiEEENS1_10collective13CollectiveMmaINS1_34MainloopSm90TmaGmmaWarpSpecializedILi4ENS5_IJNS4_1CILi2EEENSA_ILi1EEESC_EEENS1_35KernelTmaWarpSpecializedCooperativeEEENS5_IJNSA_ILi256EEENSA_ILi128EEENSA_ILi64EEEEEENS_10bfloat16_tENS5_IJlSC_lEEESK_SL_NS4_8TiledMMAINS4_8MMA_AtomIJNS4_4SM904GMMA28MMA_64x128x16_F32BF16BF16_SSILNSP_5MajorE0ELSR_0ELNSP_7ScaleInE1ELSS_1EEEEEENS4_6LayoutISD_NS5_IJSC_NSA_ILi0EEESW_EEEEENS5_IJNS4_10UnderscoreESZ_SZ_EEEEENS4_13SM90_TMA_LOADENS4_14ComposedLayoutINS4_7SwizzleILi3ELi4ELi3EEENS4_18smem_ptr_flag_bitsILi16EEENSV_INS5_IJNSA_ILi8EEESI_EEENS5_IJSI_SC_EEEEEEEvNS4_8identityENS4_23SM90_TMA_LOAD_MULTICASTES1C_vS1D_EENS_8epilogue10collective18CollectiveEpilogueINS1G_22Sm90TmaWarpSpecializedILi4ELi2ELi16ELb1ELb0EEEJSJ_NS5_IJSH_NSA_ILi32EEEEEESK_SL_SK_SL_NS1G_6fusion15FusionCallbacksIS1K_NS1N_13LinCombEltActINS1G_6thread4GELUESK_fSK_fLNS_15FloatRoundStyleE2EEESJ_S1M_JEEES12_NS13_INS14_ILi2ELi4ELi3EEES17_NSV_INS5_IJS18_S1L_EEENS5_IJS1L_SC_EEEEEEENS4_17SM75_U32x4_LDSM_NENS4_14SM90_TMA_STOREES1Z_NS4_17SM90_U32x4_STSM_NENS4_9Copy_AtomIJS22_NS_6half_tEEEEvEEEvvEEEEvNT_6ParamsE --------------------------
	.section	.nv.constant0._ZN7cutlass13device_kernelINS_4gemm6kernel13GemmUniversalIN4cute5tupleIJiiiiEEENS1_10collective13CollectiveMmaINS1_34MainloopSm90TmaGmmaWarpSpecializedILi4ENS5_IJNS4_1CILi2EEENSA_ILi1EEESC_EEENS1_35KernelTmaWarpSpecializedCooperativeEEENS5_IJNSA_ILi256EEENSA_ILi128EEENSA_ILi64EEEEEENS_10bfloat16_tENS5_IJlSC_lEEESK_SL_NS4_8TiledMMAINS4_8MMA_AtomIJNS4_4SM904GMMA28MMA_64x128x16_F32BF16BF16_SSILNSP_5MajorE0ELSR_0ELNSP_7ScaleInE1ELSS_1EEEEEENS4_6LayoutISD_NS5_IJSC_NSA_ILi0EEESW_EEEEENS5_IJNS4_10UnderscoreESZ_SZ_EEEEENS4_13SM90_TMA_LOADENS4_14ComposedLayoutINS4_7SwizzleILi3ELi4ELi3EEENS4_18smem_ptr_flag_bitsILi16EEENSV_INS5_IJNSA_ILi8EEESI_EEENS5_IJSI_SC_EEEEEEEvNS4_8identityENS4_23SM90_TMA_LOAD_MULTICASTES1C_vS1D_EENS_8epilogue10collective18CollectiveEpilogueINS1G_22Sm90TmaWarpSpecializedILi4ELi2ELi16ELb1ELb0EEEJSJ_NS5_IJSH_NSA_ILi32EEEEEESK_SL_SK_SL_NS1G_6fusion15FusionCallbacksIS1K_NS1N_13LinCombEltActINS1G_6thread4GELUESK_fSK_fLNS_15FloatRoundStyleE2EEESJ_S1M_JEEES12_NS13_INS14_ILi2ELi4ELi3EEES17_NSV_INS5_IJS18_S1L_EEENS5_IJS1L_SC_EEEEEEENS4_17SM75_U32x4_LDSM_NENS4_14SM90_TMA_STOREES1Z_NS4_17SM90_U32x4_STSM_NENS4_9Copy_AtomIJS22_NS_6half_tEEEEvEEEvvEEEEvNT_6ParamsE,"a",@progbits
	.sectionflags	@""
	.align	4
.nv.constant0._ZN7cutlass13device_kernelINS_4gemm6kernel13GemmUniversalIN4cute5tupleIJiiiiEEENS1_10collective13CollectiveMmaINS1_34MainloopSm90TmaGmmaWarpSpecializedILi4ENS5_IJNS4_1CILi2EEENSA_ILi1EEESC_EEENS1_35KernelTmaWarpSpecializedCooperativeEEENS5_IJNSA_ILi256EEENSA_ILi128EEENSA_ILi64EEEEEENS_10bfloat16_tENS5_IJlSC_lEEESK_SL_NS4_8TiledMMAINS4_8MMA_AtomIJNS4_4SM904GMMA28MMA_64x128x16_F32BF16BF16_SSILNSP_5MajorE0ELSR_0ELNSP_7ScaleInE1ELSS_1EEEEEENS4_6LayoutISD_NS5_IJSC_NSA_ILi0EEESW_EEEEENS5_IJNS4_10UnderscoreESZ_SZ_EEEEENS4_13SM90_TMA_LOADENS4_14ComposedLayoutINS4_7SwizzleILi3ELi4ELi3EEENS4_18smem_ptr_flag_bitsILi16EEENSV_INS5_IJNSA_ILi8EEESI_EEENS5_IJSI_SC_EEEEEEEvNS4_8identityENS4_23SM90_TMA_LOAD_MULTICASTES1C_vS1D_EENS_8epilogue10collective18CollectiveEpilogueINS1G_22Sm90TmaWarpSpecializedILi4ELi2ELi16ELb1ELb0EEEJSJ_NS5_IJSH_NSA_ILi32EEEEEESK_SL_SK_SL_NS1G_6fusion15FusionCallbacksIS1K_NS1N_13LinCombEltActINS1G_6thread4GELUESK_fSK_fLNS_15FloatRoundStyleE2EEESJ_S1M_JEEES12_NS13_INS14_ILi2ELi4ELi3EEES17_NSV_INS5_IJS18_S1L_EEENS5_IJS1L_SC_EEEEEEENS4_17SM75_U32x4_LDSM_NENS4_14SM90_TMA_STOREES1Z_NS4_17SM90_U32x4_STSM_NENS4_9Copy_AtomIJS22_NS_6half_tEEEEvEEEvvEEEEvNT_6ParamsE:
	.zero		2432


//--------------------- SYMBOLS --------------------------

	.type		.nv.reservedSmem.offset0,@object
	.size		.nv.reservedSmem.offset0,0x4
	.type		__assertfail,@function
